//
// Generated by NVIDIA NVVM Compiler
//
// Compiler Build ID: CL-36424714
// Cuda compilation tools, release 13.0, V13.0.88
// Based on NVVM 20.0.0
//

.version 9.0
.target sm_100
.address_size 64

	// .globl	_Z11kernel_swapPdiiii
.global .align 1 .b8 _ZN34_INTERNAL_2f7a6910_4_k_cu_6f559aca4cuda3std3__45__cpo5beginE[1];
.global .align 1 .b8 _ZN34_INTERNAL_2f7a6910_4_k_cu_6f559aca4cuda3std3__45__cpo3endE[1];
.global .align 1 .b8 _ZN34_INTERNAL_2f7a6910_4_k_cu_6f559aca4cuda3std3__45__cpo6cbeginE[1];
.global .align 1 .b8 _ZN34_INTERNAL_2f7a6910_4_k_cu_6f559aca4cuda3std3__45__cpo4cendE[1];
.global .align 1 .b8 _ZN34_INTERNAL_2f7a6910_4_k_cu_6f559aca4cuda3std3__45__cpo6rbeginE[1];
.global .align 1 .b8 _ZN34_INTERNAL_2f7a6910_4_k_cu_6f559aca4cuda3std3__45__cpo4rendE[1];
.global .align 1 .b8 _ZN34_INTERNAL_2f7a6910_4_k_cu_6f559aca4cuda3std3__45__cpo7crbeginE[1];
.global .align 1 .b8 _ZN34_INTERNAL_2f7a6910_4_k_cu_6f559aca4cuda3std3__45__cpo5crendE[1];
.global .align 1 .b8 _ZN34_INTERNAL_2f7a6910_4_k_cu_6f559aca4cuda3std3__436_GLOBAL__N__2f7a6910_4_k_cu_6f559aca6ignoreE[1];
.global .align 1 .b8 _ZN34_INTERNAL_2f7a6910_4_k_cu_6f559aca4cuda3std3__419piecewise_constructE[1];
.global .align 1 .b8 _ZN34_INTERNAL_2f7a6910_4_k_cu_6f559aca4cuda3std3__48in_placeE[1];
.global .align 1 .b8 _ZN34_INTERNAL_2f7a6910_4_k_cu_6f559aca4cuda3std3__420unreachable_sentinelE[1];
.global .align 1 .b8 _ZN34_INTERNAL_2f7a6910_4_k_cu_6f559aca4cuda3std3__47nulloptE[1];
.global .align 1 .b8 _ZN34_INTERNAL_2f7a6910_4_k_cu_6f559aca4cuda3std3__48unexpectE[1];
.global .align 1 .b8 _ZN34_INTERNAL_2f7a6910_4_k_cu_6f559aca4cuda3std6ranges3__45__cpo4swapE[1];
.global .align 1 .b8 _ZN34_INTERNAL_2f7a6910_4_k_cu_6f559aca4cuda3std6ranges3__45__cpo9iter_moveE[1];
.global .align 1 .b8 _ZN34_INTERNAL_2f7a6910_4_k_cu_6f559aca4cuda3std6ranges3__45__cpo5beginE[1];
.global .align 1 .b8 _ZN34_INTERNAL_2f7a6910_4_k_cu_6f559aca4cuda3std6ranges3__45__cpo3endE[1];
.global .align 1 .b8 _ZN34_INTERNAL_2f7a6910_4_k_cu_6f559aca4cuda3std6ranges3__45__cpo6cbeginE[1];
.global .align 1 .b8 _ZN34_INTERNAL_2f7a6910_4_k_cu_6f559aca4cuda3std6ranges3__45__cpo4cendE[1];
.global .align 1 .b8 _ZN34_INTERNAL_2f7a6910_4_k_cu_6f559aca4cuda3std6ranges3__45__cpo7advanceE[1];
.global .align 1 .b8 _ZN34_INTERNAL_2f7a6910_4_k_cu_6f559aca4cuda3std6ranges3__45__cpo9iter_swapE[1];
.global .align 1 .b8 _ZN34_INTERNAL_2f7a6910_4_k_cu_6f559aca4cuda3std6ranges3__45__cpo4nextE[1];
.global .align 1 .b8 _ZN34_INTERNAL_2f7a6910_4_k_cu_6f559aca4cuda3std6ranges3__45__cpo4prevE[1];
.global .align 1 .b8 _ZN34_INTERNAL_2f7a6910_4_k_cu_6f559aca4cuda3std6ranges3__45__cpo4dataE[1];
.global .align 1 .b8 _ZN34_INTERNAL_2f7a6910_4_k_cu_6f559aca4cuda3std6ranges3__45__cpo5cdataE[1];
.global .align 1 .b8 _ZN34_INTERNAL_2f7a6910_4_k_cu_6f559aca4cuda3std6ranges3__45__cpo4sizeE[1];
.global .align 1 .b8 _ZN34_INTERNAL_2f7a6910_4_k_cu_6f559aca4cuda3std6ranges3__45__cpo5ssizeE[1];
.global .align 1 .b8 _ZN34_INTERNAL_2f7a6910_4_k_cu_6f559aca4cuda3std6ranges3__45__cpo8distanceE[1];
.global .align 1 .b8 _ZN34_INTERNAL_2f7a6910_4_k_cu_6f559aca6thrust24THRUST_300001_SM_1000_NS8cuda_cub3parE[1];
.global .align 1 .b8 _ZN34_INTERNAL_2f7a6910_4_k_cu_6f559aca6thrust24THRUST_300001_SM_1000_NS8cuda_cub10par_nosyncE[1];
.global .align 1 .b8 _ZN34_INTERNAL_2f7a6910_4_k_cu_6f559aca6thrust24THRUST_300001_SM_1000_NS6system6detail10sequential3seqE[1];
.global .align 1 .b8 _ZN34_INTERNAL_2f7a6910_4_k_cu_6f559aca6thrust24THRUST_300001_SM_1000_NS6system3cpp3parE[1];
.global .align 1 .b8 _ZN34_INTERNAL_2f7a6910_4_k_cu_6f559aca6thrust24THRUST_300001_SM_1000_NS12placeholders2_1E[1];
.global .align 1 .b8 _ZN34_INTERNAL_2f7a6910_4_k_cu_6f559aca6thrust24THRUST_300001_SM_1000_NS12placeholders2_2E[1];
.global .align 1 .b8 _ZN34_INTERNAL_2f7a6910_4_k_cu_6f559aca6thrust24THRUST_300001_SM_1000_NS12placeholders2_3E[1];
.global .align 1 .b8 _ZN34_INTERNAL_2f7a6910_4_k_cu_6f559aca6thrust24THRUST_300001_SM_1000_NS12placeholders2_4E[1];
.global .align 1 .b8 _ZN34_INTERNAL_2f7a6910_4_k_cu_6f559aca6thrust24THRUST_300001_SM_1000_NS12placeholders2_5E[1];
.global .align 1 .b8 _ZN34_INTERNAL_2f7a6910_4_k_cu_6f559aca6thrust24THRUST_300001_SM_1000_NS12placeholders2_6E[1];
.global .align 1 .b8 _ZN34_INTERNAL_2f7a6910_4_k_cu_6f559aca6thrust24THRUST_300001_SM_1000_NS12placeholders2_7E[1];
.global .align 1 .b8 _ZN34_INTERNAL_2f7a6910_4_k_cu_6f559aca6thrust24THRUST_300001_SM_1000_NS12placeholders2_8E[1];
.global .align 1 .b8 _ZN34_INTERNAL_2f7a6910_4_k_cu_6f559aca6thrust24THRUST_300001_SM_1000_NS12placeholders2_9E[1];
.global .align 1 .b8 _ZN34_INTERNAL_2f7a6910_4_k_cu_6f559aca6thrust24THRUST_300001_SM_1000_NS12placeholders3_10E[1];
.global .align 1 .b8 _ZN34_INTERNAL_2f7a6910_4_k_cu_6f559aca6thrust24THRUST_300001_SM_1000_NS3seqE[1];
.global .align 1 .b8 _ZN34_INTERNAL_2f7a6910_4_k_cu_6f559aca6thrust24THRUST_300001_SM_1000_NS6deviceE[1];
.extern .shared .align 16 .b8 _ZN6thrust24THRUST_300001_SM_1000_NS8cuda_cub4core6detail5shmemE[];

.visible .entry _Z11kernel_swapPdiiii(
	.param .u64 .ptr .align 1 _Z11kernel_swapPdiiii_param_0,
	.param .u32 _Z11kernel_swapPdiiii_param_1,
	.param .u32 _Z11kernel_swapPdiiii_param_2,
	.param .u32 _Z11kernel_swapPdiiii_param_3,
	.param .u32 _Z11kernel_swapPdiiii_param_4
)
{
	.reg .pred 	%p<7>;
	.reg .b32 	%r<58>;
	.reg .b64 	%rd<23>;
	.reg .b64 	%fd<11>;

	ld.param.u64 	%rd2, [_Z11kernel_swapPdiiii_param_0];
	ld.param.u32 	%r19, [_Z11kernel_swapPdiiii_param_1];
	ld.param.u32 	%r20, [_Z11kernel_swapPdiiii_param_2];
	ld.param.u32 	%r21, [_Z11kernel_swapPdiiii_param_3];
	ld.param.u32 	%r22, [_Z11kernel_swapPdiiii_param_4];
	cvta.to.global.u64 	%rd1, %rd2;
	mov.u32 	%r23, %ctaid.x;
	mov.u32 	%r24, %ntid.x;
	mov.u32 	%r25, %tid.x;
	mad.lo.s32 	%r56, %r23, %r24, %r25;
	mov.u32 	%r26, %nctaid.x;
	mul.lo.s32 	%r2, %r24, %r26;
	setp.ge.s32 	%p1, %r56, %r20;
	@%p1 bra 	$L__BB0_6;
	add.s32 	%r27, %r56, %r2;
	max.s32 	%r28, %r20, %r27;
	setp.lt.s32 	%p2, %r27, %r20;
	selp.u32 	%r29, 1, 0, %p2;
	add.s32 	%r30, %r27, %r29;
	sub.s32 	%r31, %r28, %r30;
	div.u32 	%r32, %r31, %r2;
	add.s32 	%r3, %r32, %r29;
	and.b32  	%r33, %r3, 3;
	setp.eq.s32 	%p3, %r33, 3;
	@%p3 bra 	$L__BB0_4;
	mul.lo.s32 	%r34, %r19, %r56;
	add.s32 	%r54, %r22, %r34;
	mul.lo.s32 	%r5, %r2, %r19;
	add.s32 	%r53, %r21, %r34;
	add.s32 	%r35, %r3, 1;
	and.b32  	%r36, %r35, 3;
	neg.s32 	%r52, %r36;
$L__BB0_3:
	.pragma "nounroll";
	mul.wide.s32 	%rd3, %r53, 8;
	add.s64 	%rd4, %rd1, %rd3;
	ld.global.f64 	%fd1, [%rd4];
	mul.wide.s32 	%rd5, %r54, 8;
	add.s64 	%rd6, %rd1, %rd5;
	ld.global.f64 	%fd2, [%rd6];
	st.global.f64 	[%rd4], %fd2;
	st.global.f64 	[%rd6], %fd1;
	add.s32 	%r56, %r56, %r2;
	add.s32 	%r54, %r54, %r5;
	add.s32 	%r53, %r53, %r5;
	add.s32 	%r52, %r52, 1;
	setp.ne.s32 	%p4, %r52, 0;
	@%p4 bra 	$L__BB0_3;
$L__BB0_4:
	setp.lt.u32 	%p5, %r3, 3;
	@%p5 bra 	$L__BB0_6;
$L__BB0_5:
	mul.lo.s32 	%r37, %r56, %r19;
	add.s32 	%r38, %r37, %r21;
	mul.wide.s32 	%rd7, %r38, 8;
	add.s64 	%rd8, %rd1, %rd7;
	ld.global.f64 	%fd3, [%rd8];
	add.s32 	%r39, %r37, %r22;
	mul.wide.s32 	%rd9, %r39, 8;
	add.s64 	%rd10, %rd1, %rd9;
	ld.global.f64 	%fd4, [%rd10];
	st.global.f64 	[%rd8], %fd4;
	st.global.f64 	[%rd10], %fd3;
	add.s32 	%r40, %r56, %r2;
	mul.lo.s32 	%r41, %r40, %r19;
	add.s32 	%r42, %r41, %r21;
	mul.wide.s32 	%rd11, %r42, 8;
	add.s64 	%rd12, %rd1, %rd11;
	ld.global.f64 	%fd5, [%rd12];
	add.s32 	%r43, %r41, %r22;
	mul.wide.s32 	%rd13, %r43, 8;
	add.s64 	%rd14, %rd1, %rd13;
	ld.global.f64 	%fd6, [%rd14];
	st.global.f64 	[%rd12], %fd6;
	st.global.f64 	[%rd14], %fd5;
	add.s32 	%r44, %r40, %r2;
	mul.lo.s32 	%r45, %r44, %r19;
	add.s32 	%r46, %r45, %r21;
	mul.wide.s32 	%rd15, %r46, 8;
	add.s64 	%rd16, %rd1, %rd15;
	ld.global.f64 	%fd7, [%rd16];
	add.s32 	%r47, %r45, %r22;
	mul.wide.s32 	%rd17, %r47, 8;
	add.s64 	%rd18, %rd1, %rd17;
	ld.global.f64 	%fd8, [%rd18];
	st.global.f64 	[%rd16], %fd8;
	st.global.f64 	[%rd18], %fd7;
	add.s32 	%r48, %r44, %r2;
	mul.lo.s32 	%r49, %r48, %r19;
	add.s32 	%r50, %r49, %r21;
	mul.wide.s32 	%rd19, %r50, 8;
	add.s64 	%rd20, %rd1, %rd19;
	ld.global.f64 	%fd9, [%rd20];
	add.s32 	%r51, %r49, %r22;
	mul.wide.s32 	%rd21, %r51, 8;
	add.s64 	%rd22, %rd1, %rd21;
	ld.global.f64 	%fd10, [%rd22];
	st.global.f64 	[%rd20], %fd10;
	st.global.f64 	[%rd22], %fd9;
	add.s32 	%r56, %r48, %r2;
	setp.lt.s32 	%p6, %r56, %r20;
	@%p6 bra 	$L__BB0_5;
$L__BB0_6:
	ret;

}
	// .globl	_Z17kernel_gauss_stepPdiiii
.visible .entry _Z17kernel_gauss_stepPdiiii(
	.param .u64 .ptr .align 1 _Z17kernel_gauss_stepPdiiii_param_0,
	.param .u32 _Z17kernel_gauss_stepPdiiii_param_1,
	.param .u32 _Z17kernel_gauss_stepPdiiii_param_2,
	.param .u32 _Z17kernel_gauss_stepPdiiii_param_3,
	.param .u32 _Z17kernel_gauss_stepPdiiii_param_4
)
{
	.reg .pred 	%p<10>;
	.reg .b32 	%r<75>;
	.reg .b64 	%rd<35>;
	.reg .b64 	%fd<50>;

	ld.param.u64 	%rd5, [_Z17kernel_gauss_stepPdiiii_param_0];
	ld.param.u32 	%r20, [_Z17kernel_gauss_stepPdiiii_param_1];
	ld.param.u32 	%r21, [_Z17kernel_gauss_stepPdiiii_param_2];
	ld.param.u32 	%r22, [_Z17kernel_gauss_stepPdiiii_param_3];
	ld.param.u32 	%r23, [_Z17kernel_gauss_stepPdiiii_param_4];
	cvta.to.global.u64 	%rd1, %rd5;
	mov.u32 	%r1, %ntid.x;
	mov.u32 	%r24, %ctaid.x;
	mov.u32 	%r25, %tid.x;
	mov.u32 	%r2, %ntid.y;
	mov.u32 	%r26, %nctaid.y;
	mul.lo.s32 	%r3, %r2, %r26;
	mad.lo.s32 	%r27, %r1, %r24, %r25;
	add.s32 	%r28, %r27, %r22;
	add.s32 	%r72, %r28, 1;
	setp.ge.s32 	%p1, %r72, %r20;
	@%p1 bra 	$L__BB1_10;
	mov.u32 	%r29, %ctaid.y;
	mul.lo.s32 	%r30, %r2, %r29;
	mov.u32 	%r31, %tid.y;
	add.s32 	%r32, %r31, %r23;
	add.s32 	%r33, %r32, %r30;
	add.s32 	%r5, %r33, 1;
	mul.lo.s32 	%r6, %r23, %r20;
	add.s32 	%r34, %r6, %r22;
	mul.wide.s32 	%rd6, %r34, 8;
	add.s64 	%rd2, %rd1, %rd6;
	add.s32 	%r35, %r3, %r30;
	add.s32 	%r36, %r32, %r35;
	add.s32 	%r37, %r36, 1;
	max.s32 	%r38, %r21, %r37;
	not.b32 	%r39, %r35;
	add.s32 	%r40, %r38, %r39;
	sub.s32 	%r41, %r40, %r32;
	setp.ne.s32 	%p2, %r41, 0;
	selp.u32 	%r42, 1, 0, %p2;
	selp.s32 	%r43, -1, 0, %p2;
	add.s32 	%r44, %r41, %r43;
	div.u32 	%r45, %r44, %r3;
	add.s32 	%r7, %r45, %r42;
	mad.lo.s32 	%r8, %r20, %r33, %r20;
	add.s32 	%r46, %r8, %r22;
	mul.wide.s32 	%rd7, %r46, 8;
	add.s64 	%rd3, %rd1, %rd7;
	add.s32 	%r9, %r5, %r3;
	mul.lo.s32 	%r10, %r9, %r20;
	add.s32 	%r11, %r9, %r3;
	mul.lo.s32 	%r12, %r11, %r20;
	mov.u32 	%r47, %nctaid.x;
	mul.lo.s32 	%r13, %r1, %r47;
$L__BB1_2:
	setp.ge.s32 	%p3, %r5, %r21;
	@%p3 bra 	$L__BB1_9;
	and.b32  	%r48, %r7, 3;
	setp.eq.s32 	%p4, %r48, 3;
	add.s32 	%r49, %r72, %r6;
	mul.wide.s32 	%rd8, %r49, 8;
	add.s64 	%rd4, %rd1, %rd8;
	mov.u32 	%r73, %r5;
	@%p4 bra 	$L__BB1_7;
	setp.eq.s32 	%p5, %r48, 0;
	ld.global.f64 	%fd1, [%rd4];
	ld.global.f64 	%fd2, [%rd2];
	div.rn.f64 	%fd3, %fd1, %fd2;
	ld.global.f64 	%fd4, [%rd3];
	mul.f64 	%fd5, %fd3, %fd4;
	add.s32 	%r51, %r8, %r72;
	mul.wide.s32 	%rd9, %r51, 8;
	add.s64 	%rd10, %rd1, %rd9;
	ld.global.f64 	%fd6, [%rd10];
	sub.f64 	%fd7, %fd6, %fd5;
	st.global.f64 	[%rd10], %fd7;
	mov.u32 	%r73, %r9;
	@%p5 bra 	$L__BB1_7;
	setp.eq.s32 	%p6, %r48, 1;
	ld.global.f64 	%fd8, [%rd4];
	ld.global.f64 	%fd9, [%rd2];
	div.rn.f64 	%fd10, %fd8, %fd9;
	add.s32 	%r53, %r10, %r22;
	mul.wide.s32 	%rd11, %r53, 8;
	add.s64 	%rd12, %rd1, %rd11;
	ld.global.f64 	%fd11, [%rd12];
	mul.f64 	%fd12, %fd10, %fd11;
	add.s32 	%r54, %r10, %r72;
	mul.wide.s32 	%rd13, %r54, 8;
	add.s64 	%rd14, %rd1, %rd13;
	ld.global.f64 	%fd13, [%rd14];
	sub.f64 	%fd14, %fd13, %fd12;
	st.global.f64 	[%rd14], %fd14;
	mov.u32 	%r73, %r11;
	@%p6 bra 	$L__BB1_7;
	add.s32 	%r73, %r11, %r3;
	ld.global.f64 	%fd15, [%rd4];
	ld.global.f64 	%fd16, [%rd2];
	div.rn.f64 	%fd17, %fd15, %fd16;
	add.s32 	%r55, %r12, %r22;
	mul.wide.s32 	%rd15, %r55, 8;
	add.s64 	%rd16, %rd1, %rd15;
	ld.global.f64 	%fd18, [%rd16];
	mul.f64 	%fd19, %fd17, %fd18;
	add.s32 	%r56, %r12, %r72;
	mul.wide.s32 	%rd17, %r56, 8;
	add.s64 	%rd18, %rd1, %rd17;
	ld.global.f64 	%fd20, [%rd18];
	sub.f64 	%fd21, %fd20, %fd19;
	st.global.f64 	[%rd18], %fd21;
$L__BB1_7:
	setp.lt.u32 	%p7, %r7, 3;
	@%p7 bra 	$L__BB1_9;
$L__BB1_8:
	ld.global.f64 	%fd22, [%rd4];
	ld.global.f64 	%fd23, [%rd2];
	div.rn.f64 	%fd24, %fd22, %fd23;
	mul.lo.s32 	%r57, %r73, %r20;
	add.s32 	%r58, %r57, %r22;
	mul.wide.s32 	%rd19, %r58, 8;
	add.s64 	%rd20, %rd1, %rd19;
	ld.global.f64 	%fd25, [%rd20];
	mul.f64 	%fd26, %fd24, %fd25;
	add.s32 	%r59, %r57, %r72;
	mul.wide.s32 	%rd21, %r59, 8;
	add.s64 	%rd22, %rd1, %rd21;
	ld.global.f64 	%fd27, [%rd22];
	sub.f64 	%fd28, %fd27, %fd26;
	st.global.f64 	[%rd22], %fd28;
	add.s32 	%r60, %r73, %r3;
	ld.global.f64 	%fd29, [%rd4];
	ld.global.f64 	%fd30, [%rd2];
	div.rn.f64 	%fd31, %fd29, %fd30;
	mul.lo.s32 	%r61, %r60, %r20;
	add.s32 	%r62, %r61, %r22;
	mul.wide.s32 	%rd23, %r62, 8;
	add.s64 	%rd24, %rd1, %rd23;
	ld.global.f64 	%fd32, [%rd24];
	mul.f64 	%fd33, %fd31, %fd32;
	add.s32 	%r63, %r61, %r72;
	mul.wide.s32 	%rd25, %r63, 8;
	add.s64 	%rd26, %rd1, %rd25;
	ld.global.f64 	%fd34, [%rd26];
	sub.f64 	%fd35, %fd34, %fd33;
	st.global.f64 	[%rd26], %fd35;
	add.s32 	%r64, %r60, %r3;
	ld.global.f64 	%fd36, [%rd4];
	ld.global.f64 	%fd37, [%rd2];
	div.rn.f64 	%fd38, %fd36, %fd37;
	mul.lo.s32 	%r65, %r64, %r20;
	add.s32 	%r66, %r65, %r22;
	mul.wide.s32 	%rd27, %r66, 8;
	add.s64 	%rd28, %rd1, %rd27;
	ld.global.f64 	%fd39, [%rd28];
	mul.f64 	%fd40, %fd38, %fd39;
	add.s32 	%r67, %r65, %r72;
	mul.wide.s32 	%rd29, %r67, 8;
	add.s64 	%rd30, %rd1, %rd29;
	ld.global.f64 	%fd41, [%rd30];
	sub.f64 	%fd42, %fd41, %fd40;
	st.global.f64 	[%rd30], %fd42;
	add.s32 	%r68, %r64, %r3;
	ld.global.f64 	%fd43, [%rd4];
	ld.global.f64 	%fd44, [%rd2];
	div.rn.f64 	%fd45, %fd43, %fd44;
	mul.lo.s32 	%r69, %r68, %r20;
	add.s32 	%r70, %r69, %r22;
	mul.wide.s32 	%rd31, %r70, 8;
	add.s64 	%rd32, %rd1, %rd31;
	ld.global.f64 	%fd46, [%rd32];
	mul.f64 	%fd47, %fd45, %fd46;
	add.s32 	%r71, %r69, %r72;
	mul.wide.s32 	%rd33, %r71, 8;
	add.s64 	%rd34, %rd1, %rd33;
	ld.global.f64 	%fd48, [%rd34];
	sub.f64 	%fd49, %fd48, %fd47;
	st.global.f64 	[%rd34], %fd49;
	add.s32 	%r73, %r68, %r3;
	setp.lt.s32 	%p8, %r73, %r21;
	@%p8 bra 	$L__BB1_8;
$L__BB1_9:
	add.s32 	%r72, %r72, %r13;
	setp.lt.s32 	%p9, %r72, %r20;
	@%p9 bra 	$L__BB1_2;
$L__BB1_10:
	ret;

}
	// .globl	_ZN6thrust24THRUST_300001_SM_1000_NS8cuda_cub4core6detail13_kernel_agentINS1_8__reduce11ReduceAgentINS0_12zip_iteratorIN4cuda3std3__45tupleIJNS0_10device_ptrIdEENS0_17counting_iteratorIlNS0_11use_defaultESF_SF_EEEEEEEPNSB_IJdlEEESJ_iNS1_9__extrema9arg_max_fIdl10comparatorEEEEJSI_SK_iSO_EEEvDpT0_
.visible .entry _ZN6thrust24THRUST_300001_SM_1000_NS8cuda_cub4core6detail13_kernel_agentINS1_8__reduce11ReduceAgentINS0_12zip_iteratorIN4cuda3std3__45tupleIJNS0_10device_ptrIdEENS0_17counting_iteratorIlNS0_11use_defaultESF_SF_EEEEEEEPNSB_IJdlEEESJ_iNS1_9__extrema9arg_max_fIdl10comparatorEEEEJSI_SK_iSO_EEEvDpT0_(
	.param .align 8 .b8 _ZN6thrust24THRUST_300001_SM_1000_NS8cuda_cub4core6detail13_kernel_agentINS1_8__reduce11ReduceAgentINS0_12zip_iteratorIN4cuda3std3__45tupleIJNS0_10device_ptrIdEENS0_17counting_iteratorIlNS0_11use_defaultESF_SF_EEEEEEEPNSB_IJdlEEESJ_iNS1_9__extrema9arg_max_fIdl10comparatorEEEEJSI_SK_iSO_EEEvDpT0__param_0[16],
	.param .u64 .ptr .align 1 _ZN6thrust24THRUST_300001_SM_1000_NS8cuda_cub4core6detail13_kernel_agentINS1_8__reduce11ReduceAgentINS0_12zip_iteratorIN4cuda3std3__45tupleIJNS0_10device_ptrIdEENS0_17counting_iteratorIlNS0_11use_defaultESF_SF_EEEEEEEPNSB_IJdlEEESJ_iNS1_9__extrema9arg_max_fIdl10comparatorEEEEJSI_SK_iSO_EEEvDpT0__param_1,
	.param .u32 _ZN6thrust24THRUST_300001_SM_1000_NS8cuda_cub4core6detail13_kernel_agentINS1_8__reduce11ReduceAgentINS0_12zip_iteratorIN4cuda3std3__45tupleIJNS0_10device_ptrIdEENS0_17counting_iteratorIlNS0_11use_defaultESF_SF_EEEEEEEPNSB_IJdlEEESJ_iNS1_9__extrema9arg_max_fIdl10comparatorEEEEJSI_SK_iSO_EEEvDpT0__param_2,
	.param .align 1 .b8 _ZN6thrust24THRUST_300001_SM_1000_NS8cuda_cub4core6detail13_kernel_agentINS1_8__reduce11ReduceAgentINS0_12zip_iteratorIN4cuda3std3__45tupleIJNS0_10device_ptrIdEENS0_17counting_iteratorIlNS0_11use_defaultESF_SF_EEEEEEEPNSB_IJdlEEESJ_iNS1_9__extrema9arg_max_fIdl10comparatorEEEEJSI_SK_iSO_EEEvDpT0__param_3[1]
)
.maxntid 256
{
	.reg .pred 	%p<213>;
	.reg .b32 	%r<400>;
	.reg .b64 	%rd<368>;
	.reg .b64 	%fd<352>;

	ld.param.u64 	%rd198, [_ZN6thrust24THRUST_300001_SM_1000_NS8cuda_cub4core6detail13_kernel_agentINS1_8__reduce11ReduceAgentINS0_12zip_iteratorIN4cuda3std3__45tupleIJNS0_10device_ptrIdEENS0_17counting_iteratorIlNS0_11use_defaultESF_SF_EEEEEEEPNSB_IJdlEEESJ_iNS1_9__extrema9arg_max_fIdl10comparatorEEEEJSI_SK_iSO_EEEvDpT0__param_0+8];
	ld.param.u64 	%rd197, [_ZN6thrust24THRUST_300001_SM_1000_NS8cuda_cub4core6detail13_kernel_agentINS1_8__reduce11ReduceAgentINS0_12zip_iteratorIN4cuda3std3__45tupleIJNS0_10device_ptrIdEENS0_17counting_iteratorIlNS0_11use_defaultESF_SF_EEEEEEEPNSB_IJdlEEESJ_iNS1_9__extrema9arg_max_fIdl10comparatorEEEEJSI_SK_iSO_EEEvDpT0__param_0];
	ld.param.u32 	%r36, [_ZN6thrust24THRUST_300001_SM_1000_NS8cuda_cub4core6detail13_kernel_agentINS1_8__reduce11ReduceAgentINS0_12zip_iteratorIN4cuda3std3__45tupleIJNS0_10device_ptrIdEENS0_17counting_iteratorIlNS0_11use_defaultESF_SF_EEEEEEEPNSB_IJdlEEESJ_iNS1_9__extrema9arg_max_fIdl10comparatorEEEEJSI_SK_iSO_EEEvDpT0__param_2];
	setp.eq.s32 	%p1, %r36, 0;
	@%p1 bra 	$L__BB2_206;
	cvta.to.global.u64 	%rd1, %rd197;
	setp.gt.s32 	%p2, %r36, 1279;
	@%p2 bra 	$L__BB2_122;
	mov.u32 	%r1, %tid.x;
	setp.ge.s32 	%p96, %r1, %r36;
	mov.f64 	%fd298, 0d0000000000000000;
	mov.b64 	%rd309, 0;
	mov.u32 	%r391, %r1;
	@%p96 bra 	$L__BB2_4;
	cvt.u64.u32 	%rd265, %r1;
	mul.wide.u32 	%rd266, %r1, 8;
	add.s64 	%rd267, %rd1, %rd266;
	add.s64 	%rd309, %rd198, %rd265;
	ld.global.f64 	%fd298, [%rd267];
	add.s32 	%r391, %r1, 256;
$L__BB2_4:
	setp.ge.s32 	%p97, %r391, %r36;
	@%p97 bra 	$L__BB2_26;
	not.b32 	%r160, %r391;
	add.s32 	%r4, %r36, %r160;
	and.b32  	%r161, %r4, 768;
	setp.eq.s32 	%p98, %r161, 768;
	@%p98 bra 	$L__BB2_11;
	cvt.u64.u32 	%rd269, %r391;
	add.s64 	%rd300, %rd198, %rd269;
	mul.wide.u32 	%rd270, %r391, 8;
	add.s64 	%rd299, %rd1, %rd270;
	shr.u32 	%r162, %r4, 8;
	add.s32 	%r163, %r162, 1;
	and.b32  	%r164, %r163, 3;
	neg.s32 	%r389, %r164;
$L__BB2_7:
	.pragma "nounroll";
	mov.u64 	%rd9, %rd309;
	mov.f64 	%fd3, %fd298;
	ld.global.f64 	%fd4, [%rd299];
	abs.f64 	%fd5, %fd3;
	abs.f64 	%fd6, %fd4;
	setp.lt.f64 	%p99, %fd5, %fd6;
	mov.u64 	%rd309, %rd300;
	mov.f64 	%fd298, %fd4;
	@%p99 bra 	$L__BB2_10;
	setp.lt.f64 	%p100, %fd6, %fd5;
	mov.u64 	%rd309, %rd9;
	mov.f64 	%fd298, %fd3;
	@%p100 bra 	$L__BB2_10;
	setp.lt.s64 	%p101, %rd9, %rd300;
	min.s64 	%rd309, %rd9, %rd300;
	selp.f64 	%fd298, %fd3, %fd4, %p101;
$L__BB2_10:
	add.s32 	%r391, %r391, 256;
	add.s64 	%rd300, %rd300, 256;
	add.s64 	%rd299, %rd299, 2048;
	add.s32 	%r389, %r389, 1;
	setp.ne.s32 	%p102, %r389, 0;
	@%p102 bra 	$L__BB2_7;
$L__BB2_11:
	setp.lt.u32 	%p103, %r4, 768;
	@%p103 bra 	$L__BB2_26;
	add.s32 	%r392, %r391, 512;
$L__BB2_13:
	mov.u32 	%r12, %r392;
	add.s32 	%r165, %r12, -512;
	cvt.s64.s32 	%rd271, %r165;
	mul.wide.s32 	%rd272, %r165, 8;
	add.s64 	%rd17, %rd1, %rd272;
	add.s64 	%rd18, %rd198, %rd271;
	ld.global.f64 	%fd12, [%rd17];
	abs.f64 	%fd13, %fd298;
	abs.f64 	%fd14, %fd12;
	setp.lt.f64 	%p104, %fd13, %fd14;
	mov.u64 	%rd306, %rd18;
	mov.f64 	%fd295, %fd12;
	@%p104 bra 	$L__BB2_16;
	setp.lt.f64 	%p105, %fd14, %fd13;
	mov.u64 	%rd306, %rd309;
	mov.f64 	%fd295, %fd298;
	@%p105 bra 	$L__BB2_16;
	setp.lt.s64 	%p106, %rd309, %rd18;
	min.s64 	%rd306, %rd309, %rd18;
	selp.f64 	%fd295, %fd298, %fd12, %p106;
$L__BB2_16:
	add.s32 	%r166, %r12, -256;
	cvt.s64.s32 	%rd273, %r166;
	add.s64 	%rd21, %rd198, %rd273;
	ld.global.f64 	%fd17, [%rd17+2048];
	abs.f64 	%fd18, %fd295;
	abs.f64 	%fd19, %fd17;
	setp.lt.f64 	%p107, %fd18, %fd19;
	mov.u64 	%rd307, %rd21;
	mov.f64 	%fd296, %fd17;
	@%p107 bra 	$L__BB2_19;
	setp.lt.f64 	%p108, %fd19, %fd18;
	mov.u64 	%rd307, %rd306;
	mov.f64 	%fd296, %fd295;
	@%p108 bra 	$L__BB2_19;
	setp.lt.s64 	%p109, %rd306, %rd21;
	min.s64 	%rd307, %rd306, %rd21;
	selp.f64 	%fd296, %fd295, %fd17, %p109;
$L__BB2_19:
	cvt.s64.s32 	%rd274, %r12;
	add.s64 	%rd24, %rd198, %rd274;
	ld.global.f64 	%fd22, [%rd17+4096];
	abs.f64 	%fd23, %fd296;
	abs.f64 	%fd24, %fd22;
	setp.lt.f64 	%p110, %fd23, %fd24;
	mov.u64 	%rd308, %rd24;
	mov.f64 	%fd297, %fd22;
	@%p110 bra 	$L__BB2_22;
	setp.lt.f64 	%p111, %fd24, %fd23;
	mov.u64 	%rd308, %rd307;
	mov.f64 	%fd297, %fd296;
	@%p111 bra 	$L__BB2_22;
	setp.lt.s64 	%p112, %rd307, %rd24;
	min.s64 	%rd308, %rd307, %rd24;
	selp.f64 	%fd297, %fd296, %fd22, %p112;
$L__BB2_22:
	add.s32 	%r167, %r12, 256;
	cvt.s64.s32 	%rd275, %r167;
	add.s64 	%rd27, %rd198, %rd275;
	ld.global.f64 	%fd27, [%rd17+6144];
	abs.f64 	%fd28, %fd297;
	abs.f64 	%fd29, %fd27;
	setp.lt.f64 	%p113, %fd28, %fd29;
	mov.u64 	%rd309, %rd27;
	mov.f64 	%fd298, %fd27;
	@%p113 bra 	$L__BB2_25;
	setp.lt.f64 	%p114, %fd29, %fd28;
	mov.u64 	%rd309, %rd308;
	mov.f64 	%fd298, %fd297;
	@%p114 bra 	$L__BB2_25;
	setp.lt.s64 	%p115, %rd308, %rd27;
	min.s64 	%rd309, %rd308, %rd27;
	selp.f64 	%fd298, %fd297, %fd27, %p115;
$L__BB2_25:
	add.s32 	%r392, %r12, 1024;
	add.s32 	%r168, %r12, 512;
	setp.lt.s32 	%p116, %r168, %r36;
	@%p116 bra 	$L__BB2_13;
$L__BB2_26:
	setp.lt.s32 	%p117, %r36, 256;
	@%p117 bra 	$L__BB2_71;
	// begin inline asm
	mov.u32 %r282, %laneid;
	// end inline asm
	mov.b64 	%rd286, %fd298;
	mov.b64 	{%r284, %r289}, %rd286;
	mov.b32 	%r300, 1;
	mov.b32 	%r301, 31;
	mov.b32 	%r302, -1;
	// begin inline asm
	shfl.sync.down.b32 %r283, %r284, %r300, %r301, %r302;
	// end inline asm
	// begin inline asm
	shfl.sync.down.b32 %r288, %r289, %r300, %r301, %r302;
	// end inline asm
	mov.b64 	%rd287, {%r283, %r288};
	mov.b64 	%fd33, %rd287;
	mov.b64 	{%r294, %r299}, %rd309;
	// begin inline asm
	shfl.sync.down.b32 %r293, %r294, %r300, %r301, %r302;
	// end inline asm
	// begin inline asm
	shfl.sync.down.b32 %r298, %r299, %r300, %r301, %r302;
	// end inline asm
	mov.b64 	%rd31, {%r293, %r298};
	setp.gt.s32 	%p169, %r282, 30;
	mov.u64 	%rd311, %rd309;
	mov.f64 	%fd300, %fd298;
	@%p169 bra 	$L__BB2_31;
	abs.f64 	%fd34, %fd298;
	abs.f64 	%fd35, %fd33;
	setp.lt.f64 	%p170, %fd34, %fd35;
	mov.u64 	%rd311, %rd31;
	mov.f64 	%fd300, %fd33;
	@%p170 bra 	$L__BB2_31;
	setp.lt.f64 	%p171, %fd35, %fd34;
	mov.u64 	%rd311, %rd309;
	mov.f64 	%fd300, %fd298;
	@%p171 bra 	$L__BB2_31;
	setp.lt.s64 	%p172, %rd309, %rd31;
	min.s64 	%rd311, %rd309, %rd31;
	selp.f64 	%fd300, %fd298, %fd33, %p172;
$L__BB2_31:
	mov.b64 	%rd288, %fd300;
	mov.b64 	{%r304, %r309}, %rd288;
	mov.b32 	%r320, 2;
	mov.b32 	%r321, 31;
	mov.b32 	%r322, -1;
	// begin inline asm
	shfl.sync.down.b32 %r303, %r304, %r320, %r321, %r322;
	// end inline asm
	// begin inline asm
	shfl.sync.down.b32 %r308, %r309, %r320, %r321, %r322;
	// end inline asm
	mov.b64 	%rd289, {%r303, %r308};
	mov.b64 	%fd38, %rd289;
	mov.b64 	{%r314, %r319}, %rd311;
	// begin inline asm
	shfl.sync.down.b32 %r313, %r314, %r320, %r321, %r322;
	// end inline asm
	// begin inline asm
	shfl.sync.down.b32 %r318, %r319, %r320, %r321, %r322;
	// end inline asm
	mov.b64 	%rd34, {%r313, %r318};
	setp.gt.s32 	%p173, %r282, 29;
	mov.u64 	%rd312, %rd311;
	mov.f64 	%fd301, %fd300;
	@%p173 bra 	$L__BB2_35;
	abs.f64 	%fd39, %fd300;
	abs.f64 	%fd40, %fd38;
	setp.lt.f64 	%p174, %fd39, %fd40;
	mov.u64 	%rd312, %rd34;
	mov.f64 	%fd301, %fd38;
	@%p174 bra 	$L__BB2_35;
	setp.lt.f64 	%p175, %fd40, %fd39;
	mov.u64 	%rd312, %rd311;
	mov.f64 	%fd301, %fd300;
	@%p175 bra 	$L__BB2_35;
	setp.lt.s64 	%p176, %rd311, %rd34;
	min.s64 	%rd312, %rd311, %rd34;
	selp.f64 	%fd301, %fd300, %fd38, %p176;
$L__BB2_35:
	mov.b64 	%rd290, %fd301;
	mov.b64 	{%r324, %r329}, %rd290;
	mov.b32 	%r340, 4;
	mov.b32 	%r341, 31;
	mov.b32 	%r342, -1;
	// begin inline asm
	shfl.sync.down.b32 %r323, %r324, %r340, %r341, %r342;
	// end inline asm
	// begin inline asm
	shfl.sync.down.b32 %r328, %r329, %r340, %r341, %r342;
	// end inline asm
	mov.b64 	%rd291, {%r323, %r328};
	mov.b64 	%fd43, %rd291;
	mov.b64 	{%r334, %r339}, %rd312;
	// begin inline asm
	shfl.sync.down.b32 %r333, %r334, %r340, %r341, %r342;
	// end inline asm
	// begin inline asm
	shfl.sync.down.b32 %r338, %r339, %r340, %r341, %r342;
	// end inline asm
	mov.b64 	%rd37, {%r333, %r338};
	setp.gt.s32 	%p177, %r282, 27;
	mov.u64 	%rd313, %rd312;
	mov.f64 	%fd302, %fd301;
	@%p177 bra 	$L__BB2_39;
	abs.f64 	%fd44, %fd301;
	abs.f64 	%fd45, %fd43;
	setp.lt.f64 	%p178, %fd44, %fd45;
	mov.u64 	%rd313, %rd37;
	mov.f64 	%fd302, %fd43;
	@%p178 bra 	$L__BB2_39;
	setp.lt.f64 	%p179, %fd45, %fd44;
	mov.u64 	%rd313, %rd312;
	mov.f64 	%fd302, %fd301;
	@%p179 bra 	$L__BB2_39;
	setp.lt.s64 	%p180, %rd312, %rd37;
	min.s64 	%rd313, %rd312, %rd37;
	selp.f64 	%fd302, %fd301, %fd43, %p180;
$L__BB2_39:
	mov.b64 	%rd292, %fd302;
	mov.b64 	{%r344, %r349}, %rd292;
	mov.b32 	%r360, 8;
	mov.b32 	%r361, 31;
	mov.b32 	%r362, -1;
	// begin inline asm
	shfl.sync.down.b32 %r343, %r344, %r360, %r361, %r362;
	// end inline asm
	// begin inline asm
	shfl.sync.down.b32 %r348, %r349, %r360, %r361, %r362;
	// end inline asm
	mov.b64 	%rd293, {%r343, %r348};
	mov.b64 	%fd48, %rd293;
	mov.b64 	{%r354, %r359}, %rd313;
	// begin inline asm
	shfl.sync.down.b32 %r353, %r354, %r360, %r361, %r362;
	// end inline asm
	// begin inline asm
	shfl.sync.down.b32 %r358, %r359, %r360, %r361, %r362;
	// end inline asm
	mov.b64 	%rd40, {%r353, %r358};
	setp.gt.s32 	%p181, %r282, 23;
	mov.u64 	%rd314, %rd313;
	mov.f64 	%fd303, %fd302;
	@%p181 bra 	$L__BB2_43;
	abs.f64 	%fd49, %fd302;
	abs.f64 	%fd50, %fd48;
	setp.lt.f64 	%p182, %fd49, %fd50;
	mov.u64 	%rd314, %rd40;
	mov.f64 	%fd303, %fd48;
	@%p182 bra 	$L__BB2_43;
	setp.lt.f64 	%p183, %fd50, %fd49;
	mov.u64 	%rd314, %rd313;
	mov.f64 	%fd303, %fd302;
	@%p183 bra 	$L__BB2_43;
	setp.lt.s64 	%p184, %rd313, %rd40;
	min.s64 	%rd314, %rd313, %rd40;
	selp.f64 	%fd303, %fd302, %fd48, %p184;
$L__BB2_43:
	mov.b64 	%rd294, %fd303;
	mov.b64 	{%r364, %r369}, %rd294;
	mov.b32 	%r380, 16;
	mov.b32 	%r381, 31;
	mov.b32 	%r382, -1;
	// begin inline asm
	shfl.sync.down.b32 %r363, %r364, %r380, %r381, %r382;
	// end inline asm
	// begin inline asm
	shfl.sync.down.b32 %r368, %r369, %r380, %r381, %r382;
	// end inline asm
	mov.b64 	%rd295, {%r363, %r368};
	mov.b64 	%fd53, %rd295;
	mov.b64 	{%r374, %r379}, %rd314;
	// begin inline asm
	shfl.sync.down.b32 %r373, %r374, %r380, %r381, %r382;
	// end inline asm
	// begin inline asm
	shfl.sync.down.b32 %r378, %r379, %r380, %r381, %r382;
	// end inline asm
	mov.b64 	%rd43, {%r373, %r378};
	setp.gt.s32 	%p185, %r282, 15;
	mov.u64 	%rd367, %rd314;
	mov.f64 	%fd351, %fd303;
	@%p185 bra 	$L__BB2_47;
	abs.f64 	%fd54, %fd303;
	abs.f64 	%fd55, %fd53;
	setp.lt.f64 	%p186, %fd54, %fd55;
	mov.u64 	%rd367, %rd43;
	mov.f64 	%fd351, %fd53;
	@%p186 bra 	$L__BB2_47;
	setp.lt.f64 	%p187, %fd55, %fd54;
	mov.u64 	%rd367, %rd314;
	mov.f64 	%fd351, %fd303;
	@%p187 bra 	$L__BB2_47;
	setp.lt.s64 	%p188, %rd314, %rd43;
	min.s64 	%rd367, %rd314, %rd43;
	selp.f64 	%fd351, %fd303, %fd53, %p188;
$L__BB2_47:
	setp.ne.s32 	%p189, %r282, 0;
	@%p189 bra 	$L__BB2_49;
	shr.u32 	%r383, %r1, 1;
	and.b32  	%r384, %r383, 496;
	mov.u32 	%r385, _ZN6thrust24THRUST_300001_SM_1000_NS8cuda_cub4core6detail5shmemE;
	add.s32 	%r386, %r385, %r384;
	st.shared.f64 	[%r386+8], %fd351;
	st.shared.u64 	[%r386+16], %rd367;
$L__BB2_49:
	bar.sync 	0;
	setp.ne.s32 	%p190, %r1, 0;
	@%p190 bra 	$L__BB2_204;
	ld.shared.f64 	%fd58, [_ZN6thrust24THRUST_300001_SM_1000_NS8cuda_cub4core6detail5shmemE+24];
	ld.shared.u64 	%rd46, [_ZN6thrust24THRUST_300001_SM_1000_NS8cuda_cub4core6detail5shmemE+32];
	abs.f64 	%fd59, %fd351;
	abs.f64 	%fd60, %fd58;
	setp.lt.f64 	%p191, %fd59, %fd60;
	mov.u64 	%rd316, %rd46;
	mov.f64 	%fd305, %fd58;
	@%p191 bra 	$L__BB2_53;
	setp.lt.f64 	%p192, %fd60, %fd59;
	mov.u64 	%rd316, %rd367;
	mov.f64 	%fd305, %fd351;
	@%p192 bra 	$L__BB2_53;
	setp.lt.s64 	%p193, %rd367, %rd46;
	min.s64 	%rd316, %rd367, %rd46;
	selp.f64 	%fd305, %fd351, %fd58, %p193;
$L__BB2_53:
	ld.shared.f64 	%fd63, [_ZN6thrust24THRUST_300001_SM_1000_NS8cuda_cub4core6detail5shmemE+40];
	ld.shared.u64 	%rd49, [_ZN6thrust24THRUST_300001_SM_1000_NS8cuda_cub4core6detail5shmemE+48];
	abs.f64 	%fd64, %fd305;
	abs.f64 	%fd65, %fd63;
	setp.lt.f64 	%p194, %fd64, %fd65;
	mov.u64 	%rd317, %rd49;
	mov.f64 	%fd306, %fd63;
	@%p194 bra 	$L__BB2_56;
	setp.lt.f64 	%p195, %fd65, %fd64;
	mov.u64 	%rd317, %rd316;
	mov.f64 	%fd306, %fd305;
	@%p195 bra 	$L__BB2_56;
	setp.lt.s64 	%p196, %rd316, %rd49;
	min.s64 	%rd317, %rd316, %rd49;
	selp.f64 	%fd306, %fd305, %fd63, %p196;
$L__BB2_56:
	ld.shared.f64 	%fd68, [_ZN6thrust24THRUST_300001_SM_1000_NS8cuda_cub4core6detail5shmemE+56];
	ld.shared.u64 	%rd52, [_ZN6thrust24THRUST_300001_SM_1000_NS8cuda_cub4core6detail5shmemE+64];
	abs.f64 	%fd69, %fd306;
	abs.f64 	%fd70, %fd68;
	setp.lt.f64 	%p197, %fd69, %fd70;
	mov.u64 	%rd318, %rd52;
	mov.f64 	%fd307, %fd68;
	@%p197 bra 	$L__BB2_59;
	setp.lt.f64 	%p198, %fd70, %fd69;
	mov.u64 	%rd318, %rd317;
	mov.f64 	%fd307, %fd306;
	@%p198 bra 	$L__BB2_59;
	setp.lt.s64 	%p199, %rd317, %rd52;
	min.s64 	%rd318, %rd317, %rd52;
	selp.f64 	%fd307, %fd306, %fd68, %p199;
$L__BB2_59:
	ld.shared.f64 	%fd73, [_ZN6thrust24THRUST_300001_SM_1000_NS8cuda_cub4core6detail5shmemE+72];
	ld.shared.u64 	%rd55, [_ZN6thrust24THRUST_300001_SM_1000_NS8cuda_cub4core6detail5shmemE+80];
	abs.f64 	%fd74, %fd307;
	abs.f64 	%fd75, %fd73;
	setp.lt.f64 	%p200, %fd74, %fd75;
	mov.u64 	%rd319, %rd55;
	mov.f64 	%fd308, %fd73;
	@%p200 bra 	$L__BB2_62;
	setp.lt.f64 	%p201, %fd75, %fd74;
	mov.u64 	%rd319, %rd318;
	mov.f64 	%fd308, %fd307;
	@%p201 bra 	$L__BB2_62;
	setp.lt.s64 	%p202, %rd318, %rd55;
	min.s64 	%rd319, %rd318, %rd55;
	selp.f64 	%fd308, %fd307, %fd73, %p202;
$L__BB2_62:
	ld.shared.f64 	%fd78, [_ZN6thrust24THRUST_300001_SM_1000_NS8cuda_cub4core6detail5shmemE+88];
	ld.shared.u64 	%rd58, [_ZN6thrust24THRUST_300001_SM_1000_NS8cuda_cub4core6detail5shmemE+96];
	abs.f64 	%fd79, %fd308;
	abs.f64 	%fd80, %fd78;
	setp.lt.f64 	%p203, %fd79, %fd80;
	mov.u64 	%rd320, %rd58;
	mov.f64 	%fd309, %fd78;
	@%p203 bra 	$L__BB2_65;
	setp.lt.f64 	%p204, %fd80, %fd79;
	mov.u64 	%rd320, %rd319;
	mov.f64 	%fd309, %fd308;
	@%p204 bra 	$L__BB2_65;
	setp.lt.s64 	%p205, %rd319, %rd58;
	min.s64 	%rd320, %rd319, %rd58;
	selp.f64 	%fd309, %fd308, %fd78, %p205;
$L__BB2_65:
	ld.shared.f64 	%fd83, [_ZN6thrust24THRUST_300001_SM_1000_NS8cuda_cub4core6detail5shmemE+104];
	ld.shared.u64 	%rd61, [_ZN6thrust24THRUST_300001_SM_1000_NS8cuda_cub4core6detail5shmemE+112];
	abs.f64 	%fd84, %fd309;
	abs.f64 	%fd85, %fd83;
	setp.lt.f64 	%p206, %fd84, %fd85;
	mov.u64 	%rd321, %rd61;
	mov.f64 	%fd310, %fd83;
	@%p206 bra 	$L__BB2_68;
	setp.lt.f64 	%p207, %fd85, %fd84;
	mov.u64 	%rd321, %rd320;
	mov.f64 	%fd310, %fd309;
	@%p207 bra 	$L__BB2_68;
	setp.lt.s64 	%p208, %rd320, %rd61;
	min.s64 	%rd321, %rd320, %rd61;
	selp.f64 	%fd310, %fd309, %fd83, %p208;
$L__BB2_68:
	ld.shared.f64 	%fd88, [_ZN6thrust24THRUST_300001_SM_1000_NS8cuda_cub4core6detail5shmemE+120];
	ld.shared.u64 	%rd64, [_ZN6thrust24THRUST_300001_SM_1000_NS8cuda_cub4core6detail5shmemE+128];
	abs.f64 	%fd89, %fd310;
	abs.f64 	%fd90, %fd88;
	setp.lt.f64 	%p209, %fd89, %fd90;
	mov.u64 	%rd367, %rd64;
	mov.f64 	%fd351, %fd88;
	@%p209 bra 	$L__BB2_204;
	setp.lt.f64 	%p210, %fd90, %fd89;
	mov.u64 	%rd367, %rd321;
	mov.f64 	%fd351, %fd310;
	@%p210 bra 	$L__BB2_204;
	setp.lt.s64 	%p211, %rd321, %rd64;
	min.s64 	%rd367, %rd321, %rd64;
	selp.f64 	%fd351, %fd310, %fd88, %p211;
	bra.uni 	$L__BB2_204;
$L__BB2_71:
	// begin inline asm
	mov.u32 %r169, %laneid;
	// end inline asm
	and.b32  	%r190, %r1, 992;
	add.s32 	%r191, %r190, 32;
	setp.gt.s32 	%p118, %r191, %r36;
	not.b32 	%r192, %r190;
	add.s32 	%r193, %r36, %r192;
	selp.b32 	%r188, %r193, 31, %p118;
	mov.b64 	%rd276, %fd298;
	mov.b64 	{%r171, %r176}, %rd276;
	mov.b32 	%r187, 1;
	mov.b32 	%r189, -1;
	// begin inline asm
	shfl.sync.down.b32 %r170, %r171, %r187, %r188, %r189;
	// end inline asm
	// begin inline asm
	shfl.sync.down.b32 %r175, %r176, %r187, %r188, %r189;
	// end inline asm
	mov.b64 	%rd277, {%r170, %r175};
	mov.b64 	%fd92, %rd277;
	mov.b64 	{%r181, %r186}, %rd309;
	// begin inline asm
	shfl.sync.down.b32 %r180, %r181, %r187, %r188, %r189;
	// end inline asm
	// begin inline asm
	shfl.sync.down.b32 %r185, %r186, %r187, %r188, %r189;
	// end inline asm
	mov.b64 	%rd66, {%r180, %r185};
	setp.ge.s32 	%p119, %r169, %r188;
	mov.u64 	%rd322, %rd309;
	mov.f64 	%fd311, %fd298;
	@%p119 bra 	$L__BB2_75;
	abs.f64 	%fd93, %fd298;
	abs.f64 	%fd94, %fd92;
	setp.lt.f64 	%p120, %fd93, %fd94;
	mov.u64 	%rd322, %rd66;
	mov.f64 	%fd311, %fd92;
	@%p120 bra 	$L__BB2_75;
	setp.lt.f64 	%p121, %fd94, %fd93;
	mov.u64 	%rd322, %rd309;
	mov.f64 	%fd311, %fd298;
	@%p121 bra 	$L__BB2_75;
	setp.lt.s64 	%p122, %rd309, %rd66;
	min.s64 	%rd322, %rd309, %rd66;
	selp.f64 	%fd311, %fd298, %fd92, %p122;
$L__BB2_75:
	mov.b64 	%rd278, %fd311;
	mov.b64 	{%r195, %r200}, %rd278;
	mov.b32 	%r211, 2;
	mov.b32 	%r213, -1;
	// begin inline asm
	shfl.sync.down.b32 %r194, %r195, %r211, %r188, %r213;
	// end inline asm
	// begin inline asm
	shfl.sync.down.b32 %r199, %r200, %r211, %r188, %r213;
	// end inline asm
	mov.b64 	%rd279, {%r194, %r199};
	mov.b64 	%fd97, %rd279;
	mov.b64 	{%r205, %r210}, %rd322;
	// begin inline asm
	shfl.sync.down.b32 %r204, %r205, %r211, %r188, %r213;
	// end inline asm
	// begin inline asm
	shfl.sync.down.b32 %r209, %r210, %r211, %r188, %r213;
	// end inline asm
	mov.b64 	%rd69, {%r204, %r209};
	add.s32 	%r214, %r169, 2;
	setp.gt.s32 	%p123, %r214, %r188;
	mov.u64 	%rd323, %rd322;
	mov.f64 	%fd312, %fd311;
	@%p123 bra 	$L__BB2_79;
	abs.f64 	%fd98, %fd311;
	abs.f64 	%fd99, %fd97;
	setp.lt.f64 	%p124, %fd98, %fd99;
	mov.u64 	%rd323, %rd69;
	mov.f64 	%fd312, %fd97;
	@%p124 bra 	$L__BB2_79;
	setp.lt.f64 	%p125, %fd99, %fd98;
	mov.u64 	%rd323, %rd322;
	mov.f64 	%fd312, %fd311;
	@%p125 bra 	$L__BB2_79;
	setp.lt.s64 	%p126, %rd322, %rd69;
	min.s64 	%rd323, %rd322, %rd69;
	selp.f64 	%fd312, %fd311, %fd97, %p126;
$L__BB2_79:
	mov.b64 	%rd280, %fd312;
	mov.b64 	{%r216, %r221}, %rd280;
	mov.b32 	%r232, 4;
	mov.b32 	%r234, -1;
	// begin inline asm
	shfl.sync.down.b32 %r215, %r216, %r232, %r188, %r234;
	// end inline asm
	// begin inline asm
	shfl.sync.down.b32 %r220, %r221, %r232, %r188, %r234;
	// end inline asm
	mov.b64 	%rd281, {%r215, %r220};
	mov.b64 	%fd102, %rd281;
	mov.b64 	{%r226, %r231}, %rd323;
	// begin inline asm
	shfl.sync.down.b32 %r225, %r226, %r232, %r188, %r234;
	// end inline asm
	// begin inline asm
	shfl.sync.down.b32 %r230, %r231, %r232, %r188, %r234;
	// end inline asm
	mov.b64 	%rd72, {%r225, %r230};
	add.s32 	%r235, %r169, 4;
	setp.gt.s32 	%p127, %r235, %r188;
	mov.u64 	%rd324, %rd323;
	mov.f64 	%fd313, %fd312;
	@%p127 bra 	$L__BB2_83;
	abs.f64 	%fd103, %fd312;
	abs.f64 	%fd104, %fd102;
	setp.lt.f64 	%p128, %fd103, %fd104;
	mov.u64 	%rd324, %rd72;
	mov.f64 	%fd313, %fd102;
	@%p128 bra 	$L__BB2_83;
	setp.lt.f64 	%p129, %fd104, %fd103;
	mov.u64 	%rd324, %rd323;
	mov.f64 	%fd313, %fd312;
	@%p129 bra 	$L__BB2_83;
	setp.lt.s64 	%p130, %rd323, %rd72;
	min.s64 	%rd324, %rd323, %rd72;
	selp.f64 	%fd313, %fd312, %fd102, %p130;
$L__BB2_83:
	mov.b64 	%rd282, %fd313;
	mov.b64 	{%r237, %r242}, %rd282;
	mov.b32 	%r253, 8;
	mov.b32 	%r255, -1;
	// begin inline asm
	shfl.sync.down.b32 %r236, %r237, %r253, %r188, %r255;
	// end inline asm
	// begin inline asm
	shfl.sync.down.b32 %r241, %r242, %r253, %r188, %r255;
	// end inline asm
	mov.b64 	%rd283, {%r236, %r241};
	mov.b64 	%fd107, %rd283;
	mov.b64 	{%r247, %r252}, %rd324;
	// begin inline asm
	shfl.sync.down.b32 %r246, %r247, %r253, %r188, %r255;
	// end inline asm
	// begin inline asm
	shfl.sync.down.b32 %r251, %r252, %r253, %r188, %r255;
	// end inline asm
	mov.b64 	%rd75, {%r246, %r251};
	add.s32 	%r256, %r169, 8;
	setp.gt.s32 	%p131, %r256, %r188;
	mov.u64 	%rd325, %rd324;
	mov.f64 	%fd314, %fd313;
	@%p131 bra 	$L__BB2_87;
	abs.f64 	%fd108, %fd313;
	abs.f64 	%fd109, %fd107;
	setp.lt.f64 	%p132, %fd108, %fd109;
	mov.u64 	%rd325, %rd75;
	mov.f64 	%fd314, %fd107;
	@%p132 bra 	$L__BB2_87;
	setp.lt.f64 	%p133, %fd109, %fd108;
	mov.u64 	%rd325, %rd324;
	mov.f64 	%fd314, %fd313;
	@%p133 bra 	$L__BB2_87;
	setp.lt.s64 	%p134, %rd324, %rd75;
	min.s64 	%rd325, %rd324, %rd75;
	selp.f64 	%fd314, %fd313, %fd107, %p134;
$L__BB2_87:
	mov.b64 	%rd284, %fd314;
	mov.b64 	{%r258, %r263}, %rd284;
	mov.b32 	%r274, 16;
	mov.b32 	%r276, -1;
	// begin inline asm
	shfl.sync.down.b32 %r257, %r258, %r274, %r188, %r276;
	// end inline asm
	// begin inline asm
	shfl.sync.down.b32 %r262, %r263, %r274, %r188, %r276;
	// end inline asm
	mov.b64 	%rd285, {%r257, %r262};
	mov.b64 	%fd112, %rd285;
	mov.b64 	{%r268, %r273}, %rd325;
	// begin inline asm
	shfl.sync.down.b32 %r267, %r268, %r274, %r188, %r276;
	// end inline asm
	// begin inline asm
	shfl.sync.down.b32 %r272, %r273, %r274, %r188, %r276;
	// end inline asm
	mov.b64 	%rd78, {%r267, %r272};
	add.s32 	%r277, %r169, 16;
	setp.gt.s32 	%p135, %r277, %r188;
	mov.u64 	%rd367, %rd325;
	mov.f64 	%fd351, %fd314;
	@%p135 bra 	$L__BB2_91;
	abs.f64 	%fd113, %fd314;
	abs.f64 	%fd114, %fd112;
	setp.lt.f64 	%p136, %fd113, %fd114;
	mov.u64 	%rd367, %rd78;
	mov.f64 	%fd351, %fd112;
	@%p136 bra 	$L__BB2_91;
	setp.lt.f64 	%p137, %fd114, %fd113;
	mov.u64 	%rd367, %rd325;
	mov.f64 	%fd351, %fd314;
	@%p137 bra 	$L__BB2_91;
	setp.lt.s64 	%p138, %rd325, %rd78;
	min.s64 	%rd367, %rd325, %rd78;
	selp.f64 	%fd351, %fd314, %fd112, %p138;
$L__BB2_91:
	setp.ne.s32 	%p139, %r169, 0;
	@%p139 bra 	$L__BB2_93;
	shr.u32 	%r278, %r1, 1;
	and.b32  	%r279, %r278, 496;
	mov.u32 	%r280, _ZN6thrust24THRUST_300001_SM_1000_NS8cuda_cub4core6detail5shmemE;
	add.s32 	%r281, %r280, %r279;
	st.shared.f64 	[%r281+8], %fd351;
	st.shared.u64 	[%r281+16], %rd367;
$L__BB2_93:
	bar.sync 	0;
	setp.ne.s32 	%p140, %r1, 0;
	@%p140 bra 	$L__BB2_204;
	setp.lt.s32 	%p141, %r36, 33;
	mov.f64 	%fd316, %fd351;
	mov.u64 	%rd327, %rd367;
	@%p141 bra 	$L__BB2_98;
	ld.shared.f64 	%fd117, [_ZN6thrust24THRUST_300001_SM_1000_NS8cuda_cub4core6detail5shmemE+24];
	ld.shared.u64 	%rd81, [_ZN6thrust24THRUST_300001_SM_1000_NS8cuda_cub4core6detail5shmemE+32];
	abs.f64 	%fd118, %fd351;
	abs.f64 	%fd119, %fd117;
	setp.lt.f64 	%p142, %fd118, %fd119;
	mov.f64 	%fd316, %fd117;
	mov.u64 	%rd327, %rd81;
	@%p142 bra 	$L__BB2_98;
	setp.lt.f64 	%p143, %fd119, %fd118;
	mov.f64 	%fd316, %fd351;
	mov.u64 	%rd327, %rd367;
	@%p143 bra 	$L__BB2_98;
	setp.lt.s64 	%p144, %rd367, %rd81;
	min.s64 	%rd327, %rd367, %rd81;
	selp.f64 	%fd316, %fd351, %fd117, %p144;
$L__BB2_98:
	setp.lt.s32 	%p145, %r36, 65;
	mov.f64 	%fd317, %fd316;
	mov.u64 	%rd328, %rd327;
	@%p145 bra 	$L__BB2_102;
	ld.shared.f64 	%fd122, [_ZN6thrust24THRUST_300001_SM_1000_NS8cuda_cub4core6detail5shmemE+40];
	ld.shared.u64 	%rd84, [_ZN6thrust24THRUST_300001_SM_1000_NS8cuda_cub4core6detail5shmemE+48];
	abs.f64 	%fd123, %fd316;
	abs.f64 	%fd124, %fd122;
	setp.lt.f64 	%p146, %fd123, %fd124;
	mov.f64 	%fd317, %fd122;
	mov.u64 	%rd328, %rd84;
	@%p146 bra 	$L__BB2_102;
	setp.lt.f64 	%p147, %fd124, %fd123;
	mov.f64 	%fd317, %fd316;
	mov.u64 	%rd328, %rd327;
	@%p147 bra 	$L__BB2_102;
	setp.lt.s64 	%p148, %rd327, %rd84;
	min.s64 	%rd328, %rd327, %rd84;
	selp.f64 	%fd317, %fd316, %fd122, %p148;
$L__BB2_102:
	setp.lt.s32 	%p149, %r36, 97;
	mov.f64 	%fd318, %fd317;
	mov.u64 	%rd329, %rd328;
	@%p149 bra 	$L__BB2_106;
	ld.shared.f64 	%fd127, [_ZN6thrust24THRUST_300001_SM_1000_NS8cuda_cub4core6detail5shmemE+56];
	ld.shared.u64 	%rd87, [_ZN6thrust24THRUST_300001_SM_1000_NS8cuda_cub4core6detail5shmemE+64];
	abs.f64 	%fd128, %fd317;
	abs.f64 	%fd129, %fd127;
	setp.lt.f64 	%p150, %fd128, %fd129;
	mov.f64 	%fd318, %fd127;
	mov.u64 	%rd329, %rd87;
	@%p150 bra 	$L__BB2_106;
	setp.lt.f64 	%p151, %fd129, %fd128;
	mov.f64 	%fd318, %fd317;
	mov.u64 	%rd329, %rd328;
	@%p151 bra 	$L__BB2_106;
	setp.lt.s64 	%p152, %rd328, %rd87;
	min.s64 	%rd329, %rd328, %rd87;
	selp.f64 	%fd318, %fd317, %fd127, %p152;
$L__BB2_106:
	setp.lt.s32 	%p153, %r36, 129;
	mov.f64 	%fd319, %fd318;
	mov.u64 	%rd330, %rd329;
	@%p153 bra 	$L__BB2_110;
	ld.shared.f64 	%fd132, [_ZN6thrust24THRUST_300001_SM_1000_NS8cuda_cub4core6detail5shmemE+72];
	ld.shared.u64 	%rd90, [_ZN6thrust24THRUST_300001_SM_1000_NS8cuda_cub4core6detail5shmemE+80];
	abs.f64 	%fd133, %fd318;
	abs.f64 	%fd134, %fd132;
	setp.lt.f64 	%p154, %fd133, %fd134;
	mov.f64 	%fd319, %fd132;
	mov.u64 	%rd330, %rd90;
	@%p154 bra 	$L__BB2_110;
	setp.lt.f64 	%p155, %fd134, %fd133;
	mov.f64 	%fd319, %fd318;
	mov.u64 	%rd330, %rd329;
	@%p155 bra 	$L__BB2_110;
	setp.lt.s64 	%p156, %rd329, %rd90;
	min.s64 	%rd330, %rd329, %rd90;
	selp.f64 	%fd319, %fd318, %fd132, %p156;
$L__BB2_110:
	setp.lt.s32 	%p157, %r36, 161;
	mov.f64 	%fd320, %fd319;
	mov.u64 	%rd331, %rd330;
	@%p157 bra 	$L__BB2_114;
	ld.shared.f64 	%fd137, [_ZN6thrust24THRUST_300001_SM_1000_NS8cuda_cub4core6detail5shmemE+88];
	ld.shared.u64 	%rd93, [_ZN6thrust24THRUST_300001_SM_1000_NS8cuda_cub4core6detail5shmemE+96];
	abs.f64 	%fd138, %fd319;
	abs.f64 	%fd139, %fd137;
	setp.lt.f64 	%p158, %fd138, %fd139;
	mov.f64 	%fd320, %fd137;
	mov.u64 	%rd331, %rd93;
	@%p158 bra 	$L__BB2_114;
	setp.lt.f64 	%p159, %fd139, %fd138;
	mov.f64 	%fd320, %fd319;
	mov.u64 	%rd331, %rd330;
	@%p159 bra 	$L__BB2_114;
	setp.lt.s64 	%p160, %rd330, %rd93;
	min.s64 	%rd331, %rd330, %rd93;
	selp.f64 	%fd320, %fd319, %fd137, %p160;
$L__BB2_114:
	setp.lt.s32 	%p161, %r36, 193;
	mov.f64 	%fd321, %fd320;
	mov.u64 	%rd332, %rd331;
	@%p161 bra 	$L__BB2_118;
	ld.shared.f64 	%fd142, [_ZN6thrust24THRUST_300001_SM_1000_NS8cuda_cub4core6detail5shmemE+104];
	ld.shared.u64 	%rd96, [_ZN6thrust24THRUST_300001_SM_1000_NS8cuda_cub4core6detail5shmemE+112];
	abs.f64 	%fd143, %fd320;
	abs.f64 	%fd144, %fd142;
	setp.lt.f64 	%p162, %fd143, %fd144;
	mov.f64 	%fd321, %fd142;
	mov.u64 	%rd332, %rd96;
	@%p162 bra 	$L__BB2_118;
	setp.lt.f64 	%p163, %fd144, %fd143;
	mov.f64 	%fd321, %fd320;
	mov.u64 	%rd332, %rd331;
	@%p163 bra 	$L__BB2_118;
	setp.lt.s64 	%p164, %rd331, %rd96;
	min.s64 	%rd332, %rd331, %rd96;
	selp.f64 	%fd321, %fd320, %fd142, %p164;
$L__BB2_118:
	setp.lt.s32 	%p165, %r36, 225;
	mov.u64 	%rd367, %rd332;
	mov.f64 	%fd351, %fd321;
	@%p165 bra 	$L__BB2_204;
	ld.shared.f64 	%fd147, [_ZN6thrust24THRUST_300001_SM_1000_NS8cuda_cub4core6detail5shmemE+120];
	ld.shared.u64 	%rd99, [_ZN6thrust24THRUST_300001_SM_1000_NS8cuda_cub4core6detail5shmemE+128];
	abs.f64 	%fd148, %fd321;
	abs.f64 	%fd149, %fd147;
	setp.lt.f64 	%p166, %fd148, %fd149;
	mov.u64 	%rd367, %rd99;
	mov.f64 	%fd351, %fd147;
	@%p166 bra 	$L__BB2_204;
	setp.lt.f64 	%p167, %fd149, %fd148;
	mov.u64 	%rd367, %rd332;
	mov.f64 	%fd351, %fd321;
	@%p167 bra 	$L__BB2_204;
	setp.lt.s64 	%p168, %rd332, %rd99;
	min.s64 	%rd367, %rd332, %rd99;
	selp.f64 	%fd351, %fd321, %fd147, %p168;
	bra.uni 	$L__BB2_204;
$L__BB2_122:
	mov.u32 	%r17, %tid.x;
	cvt.u64.u32 	%rd200, %r17;
	cvta.to.global.u64 	%rd201, %rd197;
	mul.wide.u32 	%rd202, %r17, 8;
	add.s64 	%rd203, %rd201, %rd202;
	ld.global.f64 	%fd274, [%rd203];
	add.s32 	%r37, %r17, 256;
	cvt.u64.u32 	%rd204, %r37;
	ld.global.f64 	%fd275, [%rd203+2048];
	add.s32 	%r38, %r17, 512;
	cvt.u64.u32 	%rd205, %r38;
	ld.global.f64 	%fd276, [%rd203+4096];
	add.s32 	%r39, %r17, 768;
	cvt.u64.u32 	%rd206, %r39;
	ld.global.f64 	%fd277, [%rd203+6144];
	or.b32  	%r40, %r17, 1024;
	cvt.u64.u32 	%rd101, %r40;
	add.s64 	%rd354, %rd198, %rd101;
	ld.global.f64 	%fd338, [%rd203+8192];
	abs.f64 	%fd278, %fd274;
	abs.f64 	%fd279, %fd275;
	setp.geu.f64 	%p3, %fd278, %fd279;
	selp.f64 	%fd280, %fd274, %fd275, %p3;
	selp.b64 	%rd207, %rd200, %rd204, %p3;
	abs.f64 	%fd281, %fd280;
	abs.f64 	%fd282, %fd276;
	setp.geu.f64 	%p4, %fd281, %fd282;
	selp.f64 	%fd283, %fd280, %fd276, %p4;
	selp.b64 	%rd208, %rd207, %rd205, %p4;
	abs.f64 	%fd284, %fd283;
	abs.f64 	%fd285, %fd277;
	setp.geu.f64 	%p5, %fd284, %fd285;
	selp.f64 	%fd152, %fd283, %fd277, %p5;
	selp.b64 	%rd104, %rd208, %rd206, %p5;
	abs.f64 	%fd153, %fd152;
	abs.f64 	%fd154, %fd338;
	setp.lt.f64 	%p6, %fd153, %fd154;
	@%p6 bra 	$L__BB2_124;
	setp.lt.f64 	%p7, %fd154, %fd153;
	setp.lt.u64 	%p8, %rd104, %rd101;
	or.pred  	%p9, %p7, %p8;
	selp.f64 	%fd338, %fd152, %fd338, %p9;
	add.s64 	%rd211, %rd198, %rd104;
	selp.b64 	%rd354, %rd211, %rd354, %p9;
$L__BB2_124:
	setp.lt.u32 	%p10, %r36, 2560;
	mov.b32 	%r394, 1280;
	@%p10 bra 	$L__BB2_137;
	mov.b32 	%r393, 1280;
	mov.f64 	%fd323, %fd338;
$L__BB2_126:
	cvt.u64.u32 	%rd212, %r393;
	add.s64 	%rd213, %rd200, %rd212;
	mul.wide.u32 	%rd214, %r393, 8;
	cvta.to.global.u64 	%rd215, %rd197;
	add.s64 	%rd217, %rd215, %rd202;
	add.s64 	%rd218, %rd217, %rd214;
	add.s64 	%rd335, %rd213, %rd198;
	ld.global.f64 	%fd324, [%rd218];
	ld.global.f64 	%fd325, [%rd218+2048];
	ld.global.f64 	%fd326, [%rd218+4096];
	ld.global.f64 	%fd327, [%rd218+6144];
	ld.global.f64 	%fd338, [%rd218+8192];
	abs.f64 	%fd163, %fd323;
	abs.f64 	%fd164, %fd324;
	setp.lt.f64 	%p11, %fd163, %fd164;
	@%p11 bra 	$L__BB2_128;
	setp.lt.f64 	%p12, %fd164, %fd163;
	setp.lt.s64 	%p13, %rd354, %rd335;
	or.pred  	%p14, %p12, %p13;
	selp.f64 	%fd324, %fd323, %fd324, %p14;
	selp.b64 	%rd335, %rd354, %rd335, %p14;
$L__BB2_128:
	cvt.u64.u32 	%rd219, %r393;
	add.s64 	%rd220, %rd200, %rd219;
	add.s64 	%rd221, %rd220, %rd198;
	add.s64 	%rd336, %rd221, 256;
	abs.f64 	%fd167, %fd324;
	abs.f64 	%fd168, %fd325;
	setp.lt.f64 	%p15, %fd167, %fd168;
	@%p15 bra 	$L__BB2_130;
	setp.lt.f64 	%p16, %fd168, %fd167;
	add.s64 	%rd226, %rd221, 256;
	setp.lt.s64 	%p17, %rd335, %rd226;
	or.pred  	%p18, %p16, %p17;
	selp.f64 	%fd325, %fd324, %fd325, %p18;
	selp.b64 	%rd336, %rd335, %rd226, %p18;
$L__BB2_130:
	add.s64 	%rd337, %rd221, 512;
	abs.f64 	%fd171, %fd325;
	abs.f64 	%fd172, %fd326;
	setp.lt.f64 	%p19, %fd171, %fd172;
	@%p19 bra 	$L__BB2_132;
	setp.lt.f64 	%p20, %fd172, %fd171;
	add.s64 	%rd234, %rd221, 512;
	setp.lt.s64 	%p21, %rd336, %rd234;
	or.pred  	%p22, %p20, %p21;
	selp.f64 	%fd326, %fd325, %fd326, %p22;
	selp.b64 	%rd337, %rd336, %rd234, %p22;
$L__BB2_132:
	add.s64 	%rd338, %rd221, 768;
	abs.f64 	%fd175, %fd326;
	abs.f64 	%fd176, %fd327;
	setp.lt.f64 	%p23, %fd175, %fd176;
	@%p23 bra 	$L__BB2_134;
	setp.lt.f64 	%p24, %fd176, %fd175;
	setp.lt.s64 	%p25, %rd337, %rd338;
	or.pred  	%p26, %p24, %p25;
	selp.f64 	%fd327, %fd326, %fd327, %p26;
	selp.b64 	%rd338, %rd337, %rd338, %p26;
$L__BB2_134:
	add.s64 	%rd354, %rd221, 1024;
	abs.f64 	%fd179, %fd327;
	abs.f64 	%fd180, %fd338;
	setp.lt.f64 	%p27, %fd179, %fd180;
	@%p27 bra 	$L__BB2_136;
	setp.lt.f64 	%p28, %fd180, %fd179;
	setp.lt.s64 	%p29, %rd338, %rd354;
	or.pred  	%p30, %p28, %p29;
	selp.f64 	%fd338, %fd327, %fd338, %p30;
	selp.b64 	%rd354, %rd338, %rd354, %p30;
$L__BB2_136:
	add.s32 	%r394, %r393, 1280;
	add.s32 	%r43, %r393, 2560;
	setp.le.s32 	%p31, %r43, %r36;
	mov.u32 	%r393, %r394;
	mov.f64 	%fd323, %fd338;
	@%p31 bra 	$L__BB2_126;
$L__BB2_137:
	setp.le.s32 	%p32, %r36, %r394;
	@%p32 bra 	$L__BB2_160;
	sub.s32 	%r21, %r36, %r394;
	setp.ge.s32 	%p33, %r17, %r21;
	@%p33 bra 	$L__BB2_160;
	cvta.to.global.u64 	%rd127, %rd197;
	not.b32 	%r44, %r17;
	add.s32 	%r45, %r36, %r44;
	sub.s32 	%r22, %r45, %r394;
	and.b32  	%r46, %r22, 768;
	setp.eq.s32 	%p34, %r46, 768;
	mov.u32 	%r397, %r17;
	@%p34 bra 	$L__BB2_145;
	add.s32 	%r47, %r17, %r394;
	cvt.u64.u32 	%rd242, %r47;
	add.s64 	%rd342, %rd198, %rd242;
	mul.wide.u32 	%rd243, %r47, 8;
	add.s64 	%rd341, %rd127, %rd243;
	shr.u32 	%r48, %r22, 8;
	add.s32 	%r49, %r48, 1;
	and.b32  	%r50, %r49, 3;
	neg.s32 	%r395, %r50;
	mov.u32 	%r397, %r17;
$L__BB2_141:
	.pragma "nounroll";
	mov.u64 	%rd132, %rd354;
	mov.f64 	%fd184, %fd338;
	ld.global.f64 	%fd185, [%rd341];
	abs.f64 	%fd186, %fd184;
	abs.f64 	%fd187, %fd185;
	setp.lt.f64 	%p35, %fd186, %fd187;
	mov.f64 	%fd338, %fd185;
	mov.u64 	%rd354, %rd342;
	@%p35 bra 	$L__BB2_144;
	setp.lt.f64 	%p36, %fd187, %fd186;
	mov.f64 	%fd338, %fd184;
	mov.u64 	%rd354, %rd132;
	@%p36 bra 	$L__BB2_144;
	setp.lt.s64 	%p37, %rd132, %rd342;
	selp.f64 	%fd338, %fd184, %fd185, %p37;
	min.s64 	%rd354, %rd132, %rd342;
$L__BB2_144:
	add.s32 	%r397, %r397, 256;
	add.s64 	%rd342, %rd342, 256;
	add.s64 	%rd341, %rd341, 2048;
	add.s32 	%r395, %r395, 1;
	setp.ne.s32 	%p38, %r395, 0;
	@%p38 bra 	$L__BB2_141;
$L__BB2_145:
	setp.lt.u32 	%p39, %r22, 768;
	@%p39 bra 	$L__BB2_160;
	add.s32 	%r398, %r397, %r394;
	cvt.u64.u32 	%rd244, %r398;
	add.s64 	%rd349, %rd198, %rd244;
	cvt.u64.u32 	%rd245, %r397;
	cvt.u64.u32 	%rd246, %r394;
	add.s64 	%rd247, %rd245, %rd246;
	shl.b64 	%rd248, %rd247, 3;
	add.s64 	%rd249, %rd248, %rd127;
	add.s64 	%rd348, %rd249, 6144;
	mul.wide.u32 	%rd250, %r398, 8;
	add.s64 	%rd347, %rd127, %rd250;
	add.s32 	%r399, %r397, 512;
$L__BB2_147:
	mov.u32 	%r32, %r399;
	ld.global.f64 	%fd193, [%rd347];
	abs.f64 	%fd194, %fd338;
	abs.f64 	%fd195, %fd193;
	setp.lt.f64 	%p40, %fd194, %fd195;
	mov.f64 	%fd335, %fd193;
	mov.u64 	%rd351, %rd349;
	@%p40 bra 	$L__BB2_150;
	setp.lt.f64 	%p41, %fd195, %fd194;
	mov.f64 	%fd335, %fd338;
	mov.u64 	%rd351, %rd354;
	@%p41 bra 	$L__BB2_150;
	setp.lt.s64 	%p42, %rd354, %rd349;
	selp.f64 	%fd335, %fd338, %fd193, %p42;
	min.s64 	%rd351, %rd354, %rd349;
$L__BB2_150:
	add.s32 	%r51, %r398, 256;
	cvt.u64.u32 	%rd251, %r51;
	add.s64 	%rd148, %rd198, %rd251;
	ld.global.f64 	%fd198, [%rd348+-4096];
	abs.f64 	%fd199, %fd335;
	abs.f64 	%fd200, %fd198;
	setp.lt.f64 	%p43, %fd199, %fd200;
	mov.f64 	%fd336, %fd198;
	mov.u64 	%rd352, %rd148;
	@%p43 bra 	$L__BB2_153;
	setp.lt.f64 	%p44, %fd200, %fd199;
	mov.f64 	%fd336, %fd335;
	mov.u64 	%rd352, %rd351;
	@%p44 bra 	$L__BB2_153;
	setp.lt.s64 	%p45, %rd351, %rd148;
	selp.f64 	%fd336, %fd335, %fd198, %p45;
	min.s64 	%rd352, %rd351, %rd148;
$L__BB2_153:
	add.s32 	%r52, %r398, 512;
	cvt.u64.u32 	%rd252, %r52;
	add.s64 	%rd151, %rd198, %rd252;
	ld.global.f64 	%fd203, [%rd348+-2048];
	abs.f64 	%fd204, %fd336;
	abs.f64 	%fd205, %fd203;
	setp.lt.f64 	%p46, %fd204, %fd205;
	mov.f64 	%fd337, %fd203;
	mov.u64 	%rd353, %rd151;
	@%p46 bra 	$L__BB2_156;
	setp.lt.f64 	%p47, %fd205, %fd204;
	mov.f64 	%fd337, %fd336;
	mov.u64 	%rd353, %rd352;
	@%p47 bra 	$L__BB2_156;
	setp.lt.s64 	%p48, %rd352, %rd151;
	selp.f64 	%fd337, %fd336, %fd203, %p48;
	min.s64 	%rd353, %rd352, %rd151;
$L__BB2_156:
	add.s32 	%r53, %r398, 768;
	cvt.u64.u32 	%rd253, %r53;
	add.s64 	%rd154, %rd198, %rd253;
	ld.global.f64 	%fd208, [%rd348];
	abs.f64 	%fd209, %fd337;
	abs.f64 	%fd210, %fd208;
	setp.lt.f64 	%p49, %fd209, %fd210;
	mov.f64 	%fd338, %fd208;
	mov.u64 	%rd354, %rd154;
	@%p49 bra 	$L__BB2_159;
	setp.lt.f64 	%p50, %fd210, %fd209;
	mov.f64 	%fd338, %fd337;
	mov.u64 	%rd354, %rd353;
	@%p50 bra 	$L__BB2_159;
	setp.lt.s64 	%p51, %rd353, %rd154;
	selp.f64 	%fd338, %fd337, %fd208, %p51;
	min.s64 	%rd354, %rd353, %rd154;
$L__BB2_159:
	add.s64 	%rd349, %rd349, 1024;
	add.s64 	%rd348, %rd348, 8192;
	add.s64 	%rd347, %rd347, 8192;
	add.s32 	%r399, %r32, 1024;
	add.s32 	%r54, %r32, 512;
	add.s32 	%r398, %r398, 1024;
	setp.lt.s32 	%p52, %r54, %r21;
	@%p52 bra 	$L__BB2_147;
$L__BB2_160:
	// begin inline asm
	mov.u32 %r55, %laneid;
	// end inline asm
	mov.b64 	%rd254, %fd338;
	mov.b64 	{%r57, %r62}, %rd254;
	mov.b32 	%r73, 1;
	mov.b32 	%r74, 31;
	mov.b32 	%r75, -1;
	// begin inline asm
	shfl.sync.down.b32 %r56, %r57, %r73, %r74, %r75;
	// end inline asm
	// begin inline asm
	shfl.sync.down.b32 %r61, %r62, %r73, %r74, %r75;
	// end inline asm
	mov.b64 	%rd255, {%r56, %r61};
	mov.b64 	%fd214, %rd255;
	mov.b64 	{%r67, %r72}, %rd354;
	// begin inline asm
	shfl.sync.down.b32 %r66, %r67, %r73, %r74, %r75;
	// end inline asm
	// begin inline asm
	shfl.sync.down.b32 %r71, %r72, %r73, %r74, %r75;
	// end inline asm
	mov.b64 	%rd161, {%r66, %r71};
	setp.gt.s32 	%p53, %r55, 30;
	mov.f64 	%fd340, %fd338;
	mov.u64 	%rd356, %rd354;
	@%p53 bra 	$L__BB2_164;
	abs.f64 	%fd215, %fd338;
	abs.f64 	%fd216, %fd214;
	setp.lt.f64 	%p54, %fd215, %fd216;
	mov.f64 	%fd340, %fd214;
	mov.u64 	%rd356, %rd161;
	@%p54 bra 	$L__BB2_164;
	setp.lt.f64 	%p55, %fd216, %fd215;
	mov.f64 	%fd340, %fd338;
	mov.u64 	%rd356, %rd354;
	@%p55 bra 	$L__BB2_164;
	setp.lt.s64 	%p56, %rd354, %rd161;
	selp.f64 	%fd340, %fd338, %fd214, %p56;
	min.s64 	%rd356, %rd354, %rd161;
$L__BB2_164:
	mov.b64 	%rd256, %fd340;
	mov.b64 	{%r77, %r82}, %rd256;
	mov.b32 	%r93, 2;
	mov.b32 	%r94, 31;
	mov.b32 	%r95, -1;
	// begin inline asm
	shfl.sync.down.b32 %r76, %r77, %r93, %r94, %r95;
	// end inline asm
	// begin inline asm
	shfl.sync.down.b32 %r81, %r82, %r93, %r94, %r95;
	// end inline asm
	mov.b64 	%rd257, {%r76, %r81};
	mov.b64 	%fd219, %rd257;
	mov.b64 	{%r87, %r92}, %rd356;
	// begin inline asm
	shfl.sync.down.b32 %r86, %r87, %r93, %r94, %r95;
	// end inline asm
	// begin inline asm
	shfl.sync.down.b32 %r91, %r92, %r93, %r94, %r95;
	// end inline asm
	mov.b64 	%rd164, {%r86, %r91};
	setp.gt.s32 	%p57, %r55, 29;
	mov.f64 	%fd341, %fd340;
	mov.u64 	%rd357, %rd356;
	@%p57 bra 	$L__BB2_168;
	abs.f64 	%fd220, %fd340;
	abs.f64 	%fd221, %fd219;
	setp.lt.f64 	%p58, %fd220, %fd221;
	mov.f64 	%fd341, %fd219;
	mov.u64 	%rd357, %rd164;
	@%p58 bra 	$L__BB2_168;
	setp.lt.f64 	%p59, %fd221, %fd220;
	mov.f64 	%fd341, %fd340;
	mov.u64 	%rd357, %rd356;
	@%p59 bra 	$L__BB2_168;
	setp.lt.s64 	%p60, %rd356, %rd164;
	selp.f64 	%fd341, %fd340, %fd219, %p60;
	min.s64 	%rd357, %rd356, %rd164;
$L__BB2_168:
	mov.b64 	%rd258, %fd341;
	mov.b64 	{%r97, %r102}, %rd258;
	mov.b32 	%r113, 4;
	mov.b32 	%r114, 31;
	mov.b32 	%r115, -1;
	// begin inline asm
	shfl.sync.down.b32 %r96, %r97, %r113, %r114, %r115;
	// end inline asm
	// begin inline asm
	shfl.sync.down.b32 %r101, %r102, %r113, %r114, %r115;
	// end inline asm
	mov.b64 	%rd259, {%r96, %r101};
	mov.b64 	%fd224, %rd259;
	mov.b64 	{%r107, %r112}, %rd357;
	// begin inline asm
	shfl.sync.down.b32 %r106, %r107, %r113, %r114, %r115;
	// end inline asm
	// begin inline asm
	shfl.sync.down.b32 %r111, %r112, %r113, %r114, %r115;
	// end inline asm
	mov.b64 	%rd167, {%r106, %r111};
	setp.gt.s32 	%p61, %r55, 27;
	mov.f64 	%fd342, %fd341;
	mov.u64 	%rd358, %rd357;
	@%p61 bra 	$L__BB2_172;
	abs.f64 	%fd225, %fd341;
	abs.f64 	%fd226, %fd224;
	setp.lt.f64 	%p62, %fd225, %fd226;
	mov.f64 	%fd342, %fd224;
	mov.u64 	%rd358, %rd167;
	@%p62 bra 	$L__BB2_172;
	setp.lt.f64 	%p63, %fd226, %fd225;
	mov.f64 	%fd342, %fd341;
	mov.u64 	%rd358, %rd357;
	@%p63 bra 	$L__BB2_172;
	setp.lt.s64 	%p64, %rd357, %rd167;
	selp.f64 	%fd342, %fd341, %fd224, %p64;
	min.s64 	%rd358, %rd357, %rd167;
$L__BB2_172:
	mov.b64 	%rd260, %fd342;
	mov.b64 	{%r117, %r122}, %rd260;
	mov.b32 	%r133, 8;
	mov.b32 	%r134, 31;
	mov.b32 	%r135, -1;
	// begin inline asm
	shfl.sync.down.b32 %r116, %r117, %r133, %r134, %r135;
	// end inline asm
	// begin inline asm
	shfl.sync.down.b32 %r121, %r122, %r133, %r134, %r135;
	// end inline asm
	mov.b64 	%rd261, {%r116, %r121};
	mov.b64 	%fd229, %rd261;
	mov.b64 	{%r127, %r132}, %rd358;
	// begin inline asm
	shfl.sync.down.b32 %r126, %r127, %r133, %r134, %r135;
	// end inline asm
	// begin inline asm
	shfl.sync.down.b32 %r131, %r132, %r133, %r134, %r135;
	// end inline asm
	mov.b64 	%rd170, {%r126, %r131};
	setp.gt.s32 	%p65, %r55, 23;
	mov.f64 	%fd343, %fd342;
	mov.u64 	%rd359, %rd358;
	@%p65 bra 	$L__BB2_176;
	abs.f64 	%fd230, %fd342;
	abs.f64 	%fd231, %fd229;
	setp.lt.f64 	%p66, %fd230, %fd231;
	mov.f64 	%fd343, %fd229;
	mov.u64 	%rd359, %rd170;
	@%p66 bra 	$L__BB2_176;
	setp.lt.f64 	%p67, %fd231, %fd230;
	mov.f64 	%fd343, %fd342;
	mov.u64 	%rd359, %rd358;
	@%p67 bra 	$L__BB2_176;
	setp.lt.s64 	%p68, %rd358, %rd170;
	selp.f64 	%fd343, %fd342, %fd229, %p68;
	min.s64 	%rd359, %rd358, %rd170;
$L__BB2_176:
	mov.b64 	%rd262, %fd343;
	mov.b64 	{%r137, %r142}, %rd262;
	mov.b32 	%r153, 16;
	mov.b32 	%r154, 31;
	mov.b32 	%r155, -1;
	// begin inline asm
	shfl.sync.down.b32 %r136, %r137, %r153, %r154, %r155;
	// end inline asm
	// begin inline asm
	shfl.sync.down.b32 %r141, %r142, %r153, %r154, %r155;
	// end inline asm
	mov.b64 	%rd263, {%r136, %r141};
	mov.b64 	%fd234, %rd263;
	mov.b64 	{%r147, %r152}, %rd359;
	// begin inline asm
	shfl.sync.down.b32 %r146, %r147, %r153, %r154, %r155;
	// end inline asm
	// begin inline asm
	shfl.sync.down.b32 %r151, %r152, %r153, %r154, %r155;
	// end inline asm
	mov.b64 	%rd173, {%r146, %r151};
	setp.gt.s32 	%p69, %r55, 15;
	mov.f64 	%fd351, %fd343;
	mov.u64 	%rd367, %rd359;
	@%p69 bra 	$L__BB2_180;
	abs.f64 	%fd235, %fd343;
	abs.f64 	%fd236, %fd234;
	setp.lt.f64 	%p70, %fd235, %fd236;
	mov.f64 	%fd351, %fd234;
	mov.u64 	%rd367, %rd173;
	@%p70 bra 	$L__BB2_180;
	setp.lt.f64 	%p71, %fd236, %fd235;
	mov.f64 	%fd351, %fd343;
	mov.u64 	%rd367, %rd359;
	@%p71 bra 	$L__BB2_180;
	setp.lt.s64 	%p72, %rd359, %rd173;
	selp.f64 	%fd351, %fd343, %fd234, %p72;
	min.s64 	%rd367, %rd359, %rd173;
$L__BB2_180:
	setp.ne.s32 	%p73, %r55, 0;
	@%p73 bra 	$L__BB2_182;
	shr.u32 	%r156, %r17, 1;
	and.b32  	%r157, %r156, 496;
	mov.u32 	%r158, _ZN6thrust24THRUST_300001_SM_1000_NS8cuda_cub4core6detail5shmemE;
	add.s32 	%r159, %r158, %r157;
	st.shared.f64 	[%r159+8], %fd351;
	st.shared.u64 	[%r159+16], %rd367;
$L__BB2_182:
	bar.sync 	0;
	setp.ne.s32 	%p74, %r17, 0;
	@%p74 bra 	$L__BB2_204;
	ld.shared.f64 	%fd239, [_ZN6thrust24THRUST_300001_SM_1000_NS8cuda_cub4core6detail5shmemE+24];
	ld.shared.u64 	%rd176, [_ZN6thrust24THRUST_300001_SM_1000_NS8cuda_cub4core6detail5shmemE+32];
	abs.f64 	%fd240, %fd351;
	abs.f64 	%fd241, %fd239;
	setp.lt.f64 	%p75, %fd240, %fd241;
	mov.f64 	%fd345, %fd239;
	mov.u64 	%rd361, %rd176;
	@%p75 bra 	$L__BB2_186;
	setp.lt.f64 	%p76, %fd241, %fd240;
	mov.f64 	%fd345, %fd351;
	mov.u64 	%rd361, %rd367;
	@%p76 bra 	$L__BB2_186;
	setp.lt.s64 	%p77, %rd367, %rd176;
	selp.f64 	%fd345, %fd351, %fd239, %p77;
	min.s64 	%rd361, %rd367, %rd176;
$L__BB2_186:
	ld.shared.f64 	%fd244, [_ZN6thrust24THRUST_300001_SM_1000_NS8cuda_cub4core6detail5shmemE+40];
	ld.shared.u64 	%rd179, [_ZN6thrust24THRUST_300001_SM_1000_NS8cuda_cub4core6detail5shmemE+48];
	abs.f64 	%fd245, %fd345;
	abs.f64 	%fd246, %fd244;
	setp.lt.f64 	%p78, %fd245, %fd246;
	mov.f64 	%fd346, %fd244;
	mov.u64 	%rd362, %rd179;
	@%p78 bra 	$L__BB2_189;
	setp.lt.f64 	%p79, %fd246, %fd245;
	mov.f64 	%fd346, %fd345;
	mov.u64 	%rd362, %rd361;
	@%p79 bra 	$L__BB2_189;
	setp.lt.s64 	%p80, %rd361, %rd179;
	selp.f64 	%fd346, %fd345, %fd244, %p80;
	min.s64 	%rd362, %rd361, %rd179;
$L__BB2_189:
	ld.shared.f64 	%fd249, [_ZN6thrust24THRUST_300001_SM_1000_NS8cuda_cub4core6detail5shmemE+56];
	ld.shared.u64 	%rd182, [_ZN6thrust24THRUST_300001_SM_1000_NS8cuda_cub4core6detail5shmemE+64];
	abs.f64 	%fd250, %fd346;
	abs.f64 	%fd251, %fd249;
	setp.lt.f64 	%p81, %fd250, %fd251;
	mov.f64 	%fd347, %fd249;
	mov.u64 	%rd363, %rd182;
	@%p81 bra 	$L__BB2_192;
	setp.lt.f64 	%p82, %fd251, %fd250;
	mov.f64 	%fd347, %fd346;
	mov.u64 	%rd363, %rd362;
	@%p82 bra 	$L__BB2_192;
	setp.lt.s64 	%p83, %rd362, %rd182;
	selp.f64 	%fd347, %fd346, %fd249, %p83;
	min.s64 	%rd363, %rd362, %rd182;
$L__BB2_192:
	ld.shared.f64 	%fd254, [_ZN6thrust24THRUST_300001_SM_1000_NS8cuda_cub4core6detail5shmemE+72];
	ld.shared.u64 	%rd185, [_ZN6thrust24THRUST_300001_SM_1000_NS8cuda_cub4core6detail5shmemE+80];
	abs.f64 	%fd255, %fd347;
	abs.f64 	%fd256, %fd254;
	setp.lt.f64 	%p84, %fd255, %fd256;
	mov.f64 	%fd348, %fd254;
	mov.u64 	%rd364, %rd185;
	@%p84 bra 	$L__BB2_195;
	setp.lt.f64 	%p85, %fd256, %fd255;
	mov.f64 	%fd348, %fd347;
	mov.u64 	%rd364, %rd363;
	@%p85 bra 	$L__BB2_195;
	setp.lt.s64 	%p86, %rd363, %rd185;
	selp.f64 	%fd348, %fd347, %fd254, %p86;
	min.s64 	%rd364, %rd363, %rd185;
$L__BB2_195:
	ld.shared.f64 	%fd259, [_ZN6thrust24THRUST_300001_SM_1000_NS8cuda_cub4core6detail5shmemE+88];
	ld.shared.u64 	%rd188, [_ZN6thrust24THRUST_300001_SM_1000_NS8cuda_cub4core6detail5shmemE+96];
	abs.f64 	%fd260, %fd348;
	abs.f64 	%fd261, %fd259;
	setp.lt.f64 	%p87, %fd260, %fd261;
	mov.f64 	%fd349, %fd259;
	mov.u64 	%rd365, %rd188;
	@%p87 bra 	$L__BB2_198;
	setp.lt.f64 	%p88, %fd261, %fd260;
	mov.f64 	%fd349, %fd348;
	mov.u64 	%rd365, %rd364;
	@%p88 bra 	$L__BB2_198;
	setp.lt.s64 	%p89, %rd364, %rd188;
	selp.f64 	%fd349, %fd348, %fd259, %p89;
	min.s64 	%rd365, %rd364, %rd188;
$L__BB2_198:
	ld.shared.f64 	%fd264, [_ZN6thrust24THRUST_300001_SM_1000_NS8cuda_cub4core6detail5shmemE+104];
	ld.shared.u64 	%rd191, [_ZN6thrust24THRUST_300001_SM_1000_NS8cuda_cub4core6detail5shmemE+112];
	abs.f64 	%fd265, %fd349;
	abs.f64 	%fd266, %fd264;
	setp.lt.f64 	%p90, %fd265, %fd266;
	mov.f64 	%fd350, %fd264;
	mov.u64 	%rd366, %rd191;
	@%p90 bra 	$L__BB2_201;
	setp.lt.f64 	%p91, %fd266, %fd265;
	mov.f64 	%fd350, %fd349;
	mov.u64 	%rd366, %rd365;
	@%p91 bra 	$L__BB2_201;
	setp.lt.s64 	%p92, %rd365, %rd191;
	selp.f64 	%fd350, %fd349, %fd264, %p92;
	min.s64 	%rd366, %rd365, %rd191;
$L__BB2_201:
	ld.shared.f64 	%fd269, [_ZN6thrust24THRUST_300001_SM_1000_NS8cuda_cub4core6detail5shmemE+120];
	ld.shared.u64 	%rd194, [_ZN6thrust24THRUST_300001_SM_1000_NS8cuda_cub4core6detail5shmemE+128];
	abs.f64 	%fd270, %fd350;
	abs.f64 	%fd271, %fd269;
	setp.lt.f64 	%p93, %fd270, %fd271;
	mov.u64 	%rd367, %rd194;
	mov.f64 	%fd351, %fd269;
	@%p93 bra 	$L__BB2_204;
	setp.lt.f64 	%p94, %fd271, %fd270;
	mov.u64 	%rd367, %rd366;
	mov.f64 	%fd351, %fd350;
	@%p94 bra 	$L__BB2_204;
	setp.lt.s64 	%p95, %rd366, %rd194;
	selp.f64 	%fd351, %fd350, %fd269, %p95;
	min.s64 	%rd367, %rd366, %rd194;
$L__BB2_204:
	mov.u32 	%r387, %tid.x;
	setp.ne.s32 	%p212, %r387, 0;
	@%p212 bra 	$L__BB2_206;
	ld.param.u64 	%rd297, [_ZN6thrust24THRUST_300001_SM_1000_NS8cuda_cub4core6detail13_kernel_agentINS1_8__reduce11ReduceAgentINS0_12zip_iteratorIN4cuda3std3__45tupleIJNS0_10device_ptrIdEENS0_17counting_iteratorIlNS0_11use_defaultESF_SF_EEEEEEEPNSB_IJdlEEESJ_iNS1_9__extrema9arg_max_fIdl10comparatorEEEEJSI_SK_iSO_EEEvDpT0__param_1];
	cvta.to.global.u64 	%rd296, %rd297;
	st.global.f64 	[%rd296], %fd351;
	st.global.u64 	[%rd296+8], %rd367;
$L__BB2_206:
	ret;

}
	// .globl	_ZN6thrust24THRUST_300001_SM_1000_NS8cuda_cub4core6detail13_kernel_agentINS1_8__reduce11ReduceAgentINS0_12zip_iteratorIN4cuda3std3__45tupleIJNS0_10device_ptrIdEENS0_17counting_iteratorIlNS0_11use_defaultESF_SF_EEEEEEEPNSB_IJdlEEESJ_iNS1_9__extrema9arg_max_fIdl10comparatorEEEEJSI_SK_iN3cub18CUB_300001_SM_100013GridEvenShareIiEENSR_9GridQueueIjEESO_EEEvDpT0_
.visible .entry _ZN6thrust24THRUST_300001_SM_1000_NS8cuda_cub4core6detail13_kernel_agentINS1_8__reduce11ReduceAgentINS0_12zip_iteratorIN4cuda3std3__45tupleIJNS0_10device_ptrIdEENS0_17counting_iteratorIlNS0_11use_defaultESF_SF_EEEEEEEPNSB_IJdlEEESJ_iNS1_9__extrema9arg_max_fIdl10comparatorEEEEJSI_SK_iN3cub18CUB_300001_SM_100013GridEvenShareIiEENSR_9GridQueueIjEESO_EEEvDpT0_(
	.param .align 8 .b8 _ZN6thrust24THRUST_300001_SM_1000_NS8cuda_cub4core6detail13_kernel_agentINS1_8__reduce11ReduceAgentINS0_12zip_iteratorIN4cuda3std3__45tupleIJNS0_10device_ptrIdEENS0_17counting_iteratorIlNS0_11use_defaultESF_SF_EEEEEEEPNSB_IJdlEEESJ_iNS1_9__extrema9arg_max_fIdl10comparatorEEEEJSI_SK_iN3cub18CUB_300001_SM_100013GridEvenShareIiEENSR_9GridQueueIjEESO_EEEvDpT0__param_0[16],
	.param .u64 .ptr .align 1 _ZN6thrust24THRUST_300001_SM_1000_NS8cuda_cub4core6detail13_kernel_agentINS1_8__reduce11ReduceAgentINS0_12zip_iteratorIN4cuda3std3__45tupleIJNS0_10device_ptrIdEENS0_17counting_iteratorIlNS0_11use_defaultESF_SF_EEEEEEEPNSB_IJdlEEESJ_iNS1_9__extrema9arg_max_fIdl10comparatorEEEEJSI_SK_iN3cub18CUB_300001_SM_100013GridEvenShareIiEENSR_9GridQueueIjEESO_EEEvDpT0__param_1,
	.param .u32 _ZN6thrust24THRUST_300001_SM_1000_NS8cuda_cub4core6detail13_kernel_agentINS1_8__reduce11ReduceAgentINS0_12zip_iteratorIN4cuda3std3__45tupleIJNS0_10device_ptrIdEENS0_17counting_iteratorIlNS0_11use_defaultESF_SF_EEEEEEEPNSB_IJdlEEESJ_iNS1_9__extrema9arg_max_fIdl10comparatorEEEEJSI_SK_iN3cub18CUB_300001_SM_100013GridEvenShareIiEENSR_9GridQueueIjEESO_EEEvDpT0__param_2,
	.param .align 4 .b8 _ZN6thrust24THRUST_300001_SM_1000_NS8cuda_cub4core6detail13_kernel_agentINS1_8__reduce11ReduceAgentINS0_12zip_iteratorIN4cuda3std3__45tupleIJNS0_10device_ptrIdEENS0_17counting_iteratorIlNS0_11use_defaultESF_SF_EEEEEEEPNSB_IJdlEEESJ_iNS1_9__extrema9arg_max_fIdl10comparatorEEEEJSI_SK_iN3cub18CUB_300001_SM_100013GridEvenShareIiEENSR_9GridQueueIjEESO_EEEvDpT0__param_3[40],
	.param .align 8 .b8 _ZN6thrust24THRUST_300001_SM_1000_NS8cuda_cub4core6detail13_kernel_agentINS1_8__reduce11ReduceAgentINS0_12zip_iteratorIN4cuda3std3__45tupleIJNS0_10device_ptrIdEENS0_17counting_iteratorIlNS0_11use_defaultESF_SF_EEEEEEEPNSB_IJdlEEESJ_iNS1_9__extrema9arg_max_fIdl10comparatorEEEEJSI_SK_iN3cub18CUB_300001_SM_100013GridEvenShareIiEENSR_9GridQueueIjEESO_EEEvDpT0__param_4[8],
	.param .align 1 .b8 _ZN6thrust24THRUST_300001_SM_1000_NS8cuda_cub4core6detail13_kernel_agentINS1_8__reduce11ReduceAgentINS0_12zip_iteratorIN4cuda3std3__45tupleIJNS0_10device_ptrIdEENS0_17counting_iteratorIlNS0_11use_defaultESF_SF_EEEEEEEPNSB_IJdlEEESJ_iNS1_9__extrema9arg_max_fIdl10comparatorEEEEJSI_SK_iN3cub18CUB_300001_SM_100013GridEvenShareIiEENSR_9GridQueueIjEESO_EEEvDpT0__param_5[1]
)
.maxntid 256
{
	.reg .pred 	%p<215>;
	.reg .b32 	%r<437>;
	.reg .b64 	%rd<318>;
	.reg .b64 	%fd<352>;

	ld.param.u64 	%rd3, [_ZN6thrust24THRUST_300001_SM_1000_NS8cuda_cub4core6detail13_kernel_agentINS1_8__reduce11ReduceAgentINS0_12zip_iteratorIN4cuda3std3__45tupleIJNS0_10device_ptrIdEENS0_17counting_iteratorIlNS0_11use_defaultESF_SF_EEEEEEEPNSB_IJdlEEESJ_iNS1_9__extrema9arg_max_fIdl10comparatorEEEEJSI_SK_iN3cub18CUB_300001_SM_100013GridEvenShareIiEENSR_9GridQueueIjEESO_EEEvDpT0__param_0+8];
	ld.param.u64 	%rd181, [_ZN6thrust24THRUST_300001_SM_1000_NS8cuda_cub4core6detail13_kernel_agentINS1_8__reduce11ReduceAgentINS0_12zip_iteratorIN4cuda3std3__45tupleIJNS0_10device_ptrIdEENS0_17counting_iteratorIlNS0_11use_defaultESF_SF_EEEEEEEPNSB_IJdlEEESJ_iNS1_9__extrema9arg_max_fIdl10comparatorEEEEJSI_SK_iN3cub18CUB_300001_SM_100013GridEvenShareIiEENSR_9GridQueueIjEESO_EEEvDpT0__param_0];
	ld.param.u64 	%rd182, [_ZN6thrust24THRUST_300001_SM_1000_NS8cuda_cub4core6detail13_kernel_agentINS1_8__reduce11ReduceAgentINS0_12zip_iteratorIN4cuda3std3__45tupleIJNS0_10device_ptrIdEENS0_17counting_iteratorIlNS0_11use_defaultESF_SF_EEEEEEEPNSB_IJdlEEESJ_iNS1_9__extrema9arg_max_fIdl10comparatorEEEEJSI_SK_iN3cub18CUB_300001_SM_100013GridEvenShareIiEENSR_9GridQueueIjEESO_EEEvDpT0__param_4];
	ld.param.u32 	%r66, [_ZN6thrust24THRUST_300001_SM_1000_NS8cuda_cub4core6detail13_kernel_agentINS1_8__reduce11ReduceAgentINS0_12zip_iteratorIN4cuda3std3__45tupleIJNS0_10device_ptrIdEENS0_17counting_iteratorIlNS0_11use_defaultESF_SF_EEEEEEEPNSB_IJdlEEESJ_iNS1_9__extrema9arg_max_fIdl10comparatorEEEEJSI_SK_iN3cub18CUB_300001_SM_100013GridEvenShareIiEENSR_9GridQueueIjEESO_EEEvDpT0__param_2];
	cvta.to.global.u64 	%rd1, %rd182;
	cvta.to.global.u64 	%rd2, %rd181;
	mov.u32 	%r1, %ctaid.x;
	mul.lo.s32 	%r2, %r1, 1280;
	mov.u32 	%r67, %nctaid.x;
	mul.lo.s32 	%r3, %r67, 1280;
	add.s32 	%r68, %r2, 1280;
	setp.le.s32 	%p1, %r68, %r66;
	@%p1 bra 	$L__BB3_121;
	sub.s32 	%r4, %r66, %r2;
	mov.u32 	%r5, %tid.x;
	setp.ge.s32 	%p98, %r5, %r4;
	mov.f64 	%fd298, 0d0000000000000000;
	mov.b64 	%rd264, 0;
	mov.u32 	%r420, %r5;
	@%p98 bra 	$L__BB3_3;
	add.s32 	%r190, %r2, %r5;
	cvt.s64.s32 	%rd219, %r190;
	mul.wide.s32 	%rd220, %r190, 8;
	add.s64 	%rd221, %rd2, %rd220;
	add.s64 	%rd264, %rd3, %rd219;
	ld.global.f64 	%fd298, [%rd221];
	add.s32 	%r420, %r5, 256;
$L__BB3_3:
	setp.ge.s32 	%p99, %r420, %r4;
	@%p99 bra 	$L__BB3_25;
	not.b32 	%r191, %r420;
	add.s32 	%r192, %r66, %r191;
	sub.s32 	%r8, %r192, %r2;
	and.b32  	%r193, %r8, 768;
	setp.eq.s32 	%p100, %r193, 768;
	@%p100 bra 	$L__BB3_10;
	add.s32 	%r418, %r420, %r2;
	shr.u32 	%r194, %r8, 8;
	add.s32 	%r195, %r194, 1;
	and.b32  	%r196, %r195, 3;
	neg.s32 	%r417, %r196;
$L__BB3_6:
	.pragma "nounroll";
	mov.u64 	%rd6, %rd264;
	mov.f64 	%fd3, %fd298;
	cvt.s64.s32 	%rd223, %r418;
	add.s64 	%rd7, %rd3, %rd223;
	mul.wide.s32 	%rd224, %r418, 8;
	add.s64 	%rd225, %rd2, %rd224;
	ld.global.f64 	%fd4, [%rd225];
	abs.f64 	%fd5, %fd3;
	abs.f64 	%fd6, %fd4;
	setp.lt.f64 	%p101, %fd5, %fd6;
	mov.u64 	%rd264, %rd7;
	mov.f64 	%fd298, %fd4;
	@%p101 bra 	$L__BB3_9;
	setp.lt.f64 	%p102, %fd6, %fd5;
	mov.u64 	%rd264, %rd6;
	mov.f64 	%fd298, %fd3;
	@%p102 bra 	$L__BB3_9;
	setp.lt.s64 	%p103, %rd6, %rd7;
	min.s64 	%rd264, %rd6, %rd7;
	selp.f64 	%fd298, %fd3, %fd4, %p103;
$L__BB3_9:
	add.s32 	%r420, %r420, 256;
	add.s32 	%r418, %r418, 256;
	add.s32 	%r417, %r417, 1;
	setp.ne.s32 	%p104, %r417, 0;
	@%p104 bra 	$L__BB3_6;
$L__BB3_10:
	setp.lt.u32 	%p105, %r8, 768;
	@%p105 bra 	$L__BB3_25;
	add.s32 	%r421, %r420, %r2;
	add.s32 	%r424, %r421, 256;
	add.s32 	%r423, %r421, 512;
	add.s32 	%r422, %r421, 768;
	add.s64 	%rd12, %rd2, 4096;
$L__BB3_12:
	cvt.s64.s32 	%rd226, %r424;
	add.s64 	%rd14, %rd3, %rd226;
	cvt.s64.s32 	%rd227, %r423;
	add.s64 	%rd15, %rd3, %rd227;
	cvt.s64.s32 	%rd228, %r422;
	add.s64 	%rd16, %rd3, %rd228;
	cvt.s64.s32 	%rd229, %r421;
	mul.wide.s32 	%rd230, %r421, 8;
	add.s64 	%rd17, %rd12, %rd230;
	add.s64 	%rd18, %rd3, %rd229;
	ld.global.f64 	%fd12, [%rd17+-4096];
	abs.f64 	%fd13, %fd298;
	abs.f64 	%fd14, %fd12;
	setp.lt.f64 	%p106, %fd13, %fd14;
	mov.u64 	%rd261, %rd18;
	mov.f64 	%fd295, %fd12;
	@%p106 bra 	$L__BB3_15;
	setp.lt.f64 	%p107, %fd14, %fd13;
	mov.u64 	%rd261, %rd264;
	mov.f64 	%fd295, %fd298;
	@%p107 bra 	$L__BB3_15;
	setp.lt.s64 	%p108, %rd264, %rd18;
	min.s64 	%rd261, %rd264, %rd18;
	selp.f64 	%fd295, %fd298, %fd12, %p108;
$L__BB3_15:
	ld.global.f64 	%fd17, [%rd17+-2048];
	abs.f64 	%fd18, %fd295;
	abs.f64 	%fd19, %fd17;
	setp.lt.f64 	%p109, %fd18, %fd19;
	mov.u64 	%rd262, %rd14;
	mov.f64 	%fd296, %fd17;
	@%p109 bra 	$L__BB3_18;
	setp.lt.f64 	%p110, %fd19, %fd18;
	mov.u64 	%rd262, %rd261;
	mov.f64 	%fd296, %fd295;
	@%p110 bra 	$L__BB3_18;
	setp.lt.s64 	%p111, %rd261, %rd14;
	min.s64 	%rd262, %rd261, %rd14;
	selp.f64 	%fd296, %fd295, %fd17, %p111;
$L__BB3_18:
	ld.global.f64 	%fd22, [%rd17];
	abs.f64 	%fd23, %fd296;
	abs.f64 	%fd24, %fd22;
	setp.lt.f64 	%p112, %fd23, %fd24;
	mov.u64 	%rd263, %rd15;
	mov.f64 	%fd297, %fd22;
	@%p112 bra 	$L__BB3_21;
	setp.lt.f64 	%p113, %fd24, %fd23;
	mov.u64 	%rd263, %rd262;
	mov.f64 	%fd297, %fd296;
	@%p113 bra 	$L__BB3_21;
	setp.lt.s64 	%p114, %rd262, %rd15;
	min.s64 	%rd263, %rd262, %rd15;
	selp.f64 	%fd297, %fd296, %fd22, %p114;
$L__BB3_21:
	ld.global.f64 	%fd27, [%rd17+2048];
	abs.f64 	%fd28, %fd297;
	abs.f64 	%fd29, %fd27;
	setp.lt.f64 	%p115, %fd28, %fd29;
	mov.u64 	%rd264, %rd16;
	mov.f64 	%fd298, %fd27;
	@%p115 bra 	$L__BB3_24;
	setp.lt.f64 	%p116, %fd29, %fd28;
	mov.u64 	%rd264, %rd263;
	mov.f64 	%fd298, %fd297;
	@%p116 bra 	$L__BB3_24;
	setp.lt.s64 	%p117, %rd263, %rd16;
	min.s64 	%rd264, %rd263, %rd16;
	selp.f64 	%fd298, %fd297, %fd27, %p117;
$L__BB3_24:
	add.s32 	%r420, %r420, 1024;
	add.s32 	%r424, %r424, 1024;
	add.s32 	%r423, %r423, 1024;
	add.s32 	%r422, %r422, 1024;
	add.s32 	%r421, %r421, 1024;
	setp.lt.s32 	%p118, %r420, %r4;
	@%p118 bra 	$L__BB3_12;
$L__BB3_25:
	setp.lt.s32 	%p119, %r4, 256;
	@%p119 bra 	$L__BB3_70;
	// begin inline asm
	mov.u32 %r310, %laneid;
	// end inline asm
	mov.b64 	%rd241, %fd298;
	mov.b64 	{%r312, %r317}, %rd241;
	mov.b32 	%r328, 1;
	mov.b32 	%r329, 31;
	mov.b32 	%r330, -1;
	// begin inline asm
	shfl.sync.down.b32 %r311, %r312, %r328, %r329, %r330;
	// end inline asm
	// begin inline asm
	shfl.sync.down.b32 %r316, %r317, %r328, %r329, %r330;
	// end inline asm
	mov.b64 	%rd242, {%r311, %r316};
	mov.b64 	%fd33, %rd242;
	mov.b64 	{%r322, %r327}, %rd264;
	// begin inline asm
	shfl.sync.down.b32 %r321, %r322, %r328, %r329, %r330;
	// end inline asm
	// begin inline asm
	shfl.sync.down.b32 %r326, %r327, %r328, %r329, %r330;
	// end inline asm
	mov.b64 	%rd28, {%r321, %r326};
	setp.gt.s32 	%p171, %r310, 30;
	mov.u64 	%rd266, %rd264;
	mov.f64 	%fd300, %fd298;
	@%p171 bra 	$L__BB3_30;
	abs.f64 	%fd34, %fd298;
	abs.f64 	%fd35, %fd33;
	setp.lt.f64 	%p172, %fd34, %fd35;
	mov.u64 	%rd266, %rd28;
	mov.f64 	%fd300, %fd33;
	@%p172 bra 	$L__BB3_30;
	setp.lt.f64 	%p173, %fd35, %fd34;
	mov.u64 	%rd266, %rd264;
	mov.f64 	%fd300, %fd298;
	@%p173 bra 	$L__BB3_30;
	setp.lt.s64 	%p174, %rd264, %rd28;
	min.s64 	%rd266, %rd264, %rd28;
	selp.f64 	%fd300, %fd298, %fd33, %p174;
$L__BB3_30:
	mov.b64 	%rd243, %fd300;
	mov.b64 	{%r332, %r337}, %rd243;
	mov.b32 	%r348, 2;
	mov.b32 	%r349, 31;
	mov.b32 	%r350, -1;
	// begin inline asm
	shfl.sync.down.b32 %r331, %r332, %r348, %r349, %r350;
	// end inline asm
	// begin inline asm
	shfl.sync.down.b32 %r336, %r337, %r348, %r349, %r350;
	// end inline asm
	mov.b64 	%rd244, {%r331, %r336};
	mov.b64 	%fd38, %rd244;
	mov.b64 	{%r342, %r347}, %rd266;
	// begin inline asm
	shfl.sync.down.b32 %r341, %r342, %r348, %r349, %r350;
	// end inline asm
	// begin inline asm
	shfl.sync.down.b32 %r346, %r347, %r348, %r349, %r350;
	// end inline asm
	mov.b64 	%rd31, {%r341, %r346};
	setp.gt.s32 	%p175, %r310, 29;
	mov.u64 	%rd267, %rd266;
	mov.f64 	%fd301, %fd300;
	@%p175 bra 	$L__BB3_34;
	abs.f64 	%fd39, %fd300;
	abs.f64 	%fd40, %fd38;
	setp.lt.f64 	%p176, %fd39, %fd40;
	mov.u64 	%rd267, %rd31;
	mov.f64 	%fd301, %fd38;
	@%p176 bra 	$L__BB3_34;
	setp.lt.f64 	%p177, %fd40, %fd39;
	mov.u64 	%rd267, %rd266;
	mov.f64 	%fd301, %fd300;
	@%p177 bra 	$L__BB3_34;
	setp.lt.s64 	%p178, %rd266, %rd31;
	min.s64 	%rd267, %rd266, %rd31;
	selp.f64 	%fd301, %fd300, %fd38, %p178;
$L__BB3_34:
	mov.b64 	%rd245, %fd301;
	mov.b64 	{%r352, %r357}, %rd245;
	mov.b32 	%r368, 4;
	mov.b32 	%r369, 31;
	mov.b32 	%r370, -1;
	// begin inline asm
	shfl.sync.down.b32 %r351, %r352, %r368, %r369, %r370;
	// end inline asm
	// begin inline asm
	shfl.sync.down.b32 %r356, %r357, %r368, %r369, %r370;
	// end inline asm
	mov.b64 	%rd246, {%r351, %r356};
	mov.b64 	%fd43, %rd246;
	mov.b64 	{%r362, %r367}, %rd267;
	// begin inline asm
	shfl.sync.down.b32 %r361, %r362, %r368, %r369, %r370;
	// end inline asm
	// begin inline asm
	shfl.sync.down.b32 %r366, %r367, %r368, %r369, %r370;
	// end inline asm
	mov.b64 	%rd34, {%r361, %r366};
	setp.gt.s32 	%p179, %r310, 27;
	mov.u64 	%rd268, %rd267;
	mov.f64 	%fd302, %fd301;
	@%p179 bra 	$L__BB3_38;
	abs.f64 	%fd44, %fd301;
	abs.f64 	%fd45, %fd43;
	setp.lt.f64 	%p180, %fd44, %fd45;
	mov.u64 	%rd268, %rd34;
	mov.f64 	%fd302, %fd43;
	@%p180 bra 	$L__BB3_38;
	setp.lt.f64 	%p181, %fd45, %fd44;
	mov.u64 	%rd268, %rd267;
	mov.f64 	%fd302, %fd301;
	@%p181 bra 	$L__BB3_38;
	setp.lt.s64 	%p182, %rd267, %rd34;
	min.s64 	%rd268, %rd267, %rd34;
	selp.f64 	%fd302, %fd301, %fd43, %p182;
$L__BB3_38:
	mov.b64 	%rd247, %fd302;
	mov.b64 	{%r372, %r377}, %rd247;
	mov.b32 	%r388, 8;
	mov.b32 	%r389, 31;
	mov.b32 	%r390, -1;
	// begin inline asm
	shfl.sync.down.b32 %r371, %r372, %r388, %r389, %r390;
	// end inline asm
	// begin inline asm
	shfl.sync.down.b32 %r376, %r377, %r388, %r389, %r390;
	// end inline asm
	mov.b64 	%rd248, {%r371, %r376};
	mov.b64 	%fd48, %rd248;
	mov.b64 	{%r382, %r387}, %rd268;
	// begin inline asm
	shfl.sync.down.b32 %r381, %r382, %r388, %r389, %r390;
	// end inline asm
	// begin inline asm
	shfl.sync.down.b32 %r386, %r387, %r388, %r389, %r390;
	// end inline asm
	mov.b64 	%rd37, {%r381, %r386};
	setp.gt.s32 	%p183, %r310, 23;
	mov.u64 	%rd269, %rd268;
	mov.f64 	%fd303, %fd302;
	@%p183 bra 	$L__BB3_42;
	abs.f64 	%fd49, %fd302;
	abs.f64 	%fd50, %fd48;
	setp.lt.f64 	%p184, %fd49, %fd50;
	mov.u64 	%rd269, %rd37;
	mov.f64 	%fd303, %fd48;
	@%p184 bra 	$L__BB3_42;
	setp.lt.f64 	%p185, %fd50, %fd49;
	mov.u64 	%rd269, %rd268;
	mov.f64 	%fd303, %fd302;
	@%p185 bra 	$L__BB3_42;
	setp.lt.s64 	%p186, %rd268, %rd37;
	min.s64 	%rd269, %rd268, %rd37;
	selp.f64 	%fd303, %fd302, %fd48, %p186;
$L__BB3_42:
	mov.b64 	%rd249, %fd303;
	mov.b64 	{%r392, %r397}, %rd249;
	mov.b32 	%r408, 16;
	mov.b32 	%r409, 31;
	mov.b32 	%r410, -1;
	// begin inline asm
	shfl.sync.down.b32 %r391, %r392, %r408, %r409, %r410;
	// end inline asm
	// begin inline asm
	shfl.sync.down.b32 %r396, %r397, %r408, %r409, %r410;
	// end inline asm
	mov.b64 	%rd250, {%r391, %r396};
	mov.b64 	%fd53, %rd250;
	mov.b64 	{%r402, %r407}, %rd269;
	// begin inline asm
	shfl.sync.down.b32 %r401, %r402, %r408, %r409, %r410;
	// end inline asm
	// begin inline asm
	shfl.sync.down.b32 %r406, %r407, %r408, %r409, %r410;
	// end inline asm
	mov.b64 	%rd40, {%r401, %r406};
	setp.gt.s32 	%p187, %r310, 15;
	mov.u64 	%rd317, %rd269;
	mov.f64 	%fd351, %fd303;
	@%p187 bra 	$L__BB3_46;
	abs.f64 	%fd54, %fd303;
	abs.f64 	%fd55, %fd53;
	setp.lt.f64 	%p188, %fd54, %fd55;
	mov.u64 	%rd317, %rd40;
	mov.f64 	%fd351, %fd53;
	@%p188 bra 	$L__BB3_46;
	setp.lt.f64 	%p189, %fd55, %fd54;
	mov.u64 	%rd317, %rd269;
	mov.f64 	%fd351, %fd303;
	@%p189 bra 	$L__BB3_46;
	setp.lt.s64 	%p190, %rd269, %rd40;
	min.s64 	%rd317, %rd269, %rd40;
	selp.f64 	%fd351, %fd303, %fd53, %p190;
$L__BB3_46:
	setp.ne.s32 	%p191, %r310, 0;
	@%p191 bra 	$L__BB3_48;
	shr.u32 	%r411, %r5, 1;
	and.b32  	%r412, %r411, 496;
	mov.u32 	%r413, _ZN6thrust24THRUST_300001_SM_1000_NS8cuda_cub4core6detail5shmemE;
	add.s32 	%r414, %r413, %r412;
	st.shared.f64 	[%r414+8], %fd351;
	st.shared.u64 	[%r414+16], %rd317;
$L__BB3_48:
	bar.sync 	0;
	setp.ne.s32 	%p192, %r5, 0;
	@%p192 bra 	$L__BB3_208;
	ld.shared.f64 	%fd58, [_ZN6thrust24THRUST_300001_SM_1000_NS8cuda_cub4core6detail5shmemE+24];
	ld.shared.u64 	%rd43, [_ZN6thrust24THRUST_300001_SM_1000_NS8cuda_cub4core6detail5shmemE+32];
	abs.f64 	%fd59, %fd351;
	abs.f64 	%fd60, %fd58;
	setp.lt.f64 	%p193, %fd59, %fd60;
	mov.u64 	%rd271, %rd43;
	mov.f64 	%fd305, %fd58;
	@%p193 bra 	$L__BB3_52;
	setp.lt.f64 	%p194, %fd60, %fd59;
	mov.u64 	%rd271, %rd317;
	mov.f64 	%fd305, %fd351;
	@%p194 bra 	$L__BB3_52;
	setp.lt.s64 	%p195, %rd317, %rd43;
	min.s64 	%rd271, %rd317, %rd43;
	selp.f64 	%fd305, %fd351, %fd58, %p195;
$L__BB3_52:
	ld.shared.f64 	%fd63, [_ZN6thrust24THRUST_300001_SM_1000_NS8cuda_cub4core6detail5shmemE+40];
	ld.shared.u64 	%rd46, [_ZN6thrust24THRUST_300001_SM_1000_NS8cuda_cub4core6detail5shmemE+48];
	abs.f64 	%fd64, %fd305;
	abs.f64 	%fd65, %fd63;
	setp.lt.f64 	%p196, %fd64, %fd65;
	mov.u64 	%rd272, %rd46;
	mov.f64 	%fd306, %fd63;
	@%p196 bra 	$L__BB3_55;
	setp.lt.f64 	%p197, %fd65, %fd64;
	mov.u64 	%rd272, %rd271;
	mov.f64 	%fd306, %fd305;
	@%p197 bra 	$L__BB3_55;
	setp.lt.s64 	%p198, %rd271, %rd46;
	min.s64 	%rd272, %rd271, %rd46;
	selp.f64 	%fd306, %fd305, %fd63, %p198;
$L__BB3_55:
	ld.shared.f64 	%fd68, [_ZN6thrust24THRUST_300001_SM_1000_NS8cuda_cub4core6detail5shmemE+56];
	ld.shared.u64 	%rd49, [_ZN6thrust24THRUST_300001_SM_1000_NS8cuda_cub4core6detail5shmemE+64];
	abs.f64 	%fd69, %fd306;
	abs.f64 	%fd70, %fd68;
	setp.lt.f64 	%p199, %fd69, %fd70;
	mov.u64 	%rd273, %rd49;
	mov.f64 	%fd307, %fd68;
	@%p199 bra 	$L__BB3_58;
	setp.lt.f64 	%p200, %fd70, %fd69;
	mov.u64 	%rd273, %rd272;
	mov.f64 	%fd307, %fd306;
	@%p200 bra 	$L__BB3_58;
	setp.lt.s64 	%p201, %rd272, %rd49;
	min.s64 	%rd273, %rd272, %rd49;
	selp.f64 	%fd307, %fd306, %fd68, %p201;
$L__BB3_58:
	ld.shared.f64 	%fd73, [_ZN6thrust24THRUST_300001_SM_1000_NS8cuda_cub4core6detail5shmemE+72];
	ld.shared.u64 	%rd52, [_ZN6thrust24THRUST_300001_SM_1000_NS8cuda_cub4core6detail5shmemE+80];
	abs.f64 	%fd74, %fd307;
	abs.f64 	%fd75, %fd73;
	setp.lt.f64 	%p202, %fd74, %fd75;
	mov.u64 	%rd274, %rd52;
	mov.f64 	%fd308, %fd73;
	@%p202 bra 	$L__BB3_61;
	setp.lt.f64 	%p203, %fd75, %fd74;
	mov.u64 	%rd274, %rd273;
	mov.f64 	%fd308, %fd307;
	@%p203 bra 	$L__BB3_61;
	setp.lt.s64 	%p204, %rd273, %rd52;
	min.s64 	%rd274, %rd273, %rd52;
	selp.f64 	%fd308, %fd307, %fd73, %p204;
$L__BB3_61:
	ld.shared.f64 	%fd78, [_ZN6thrust24THRUST_300001_SM_1000_NS8cuda_cub4core6detail5shmemE+88];
	ld.shared.u64 	%rd55, [_ZN6thrust24THRUST_300001_SM_1000_NS8cuda_cub4core6detail5shmemE+96];
	abs.f64 	%fd79, %fd308;
	abs.f64 	%fd80, %fd78;
	setp.lt.f64 	%p205, %fd79, %fd80;
	mov.u64 	%rd275, %rd55;
	mov.f64 	%fd309, %fd78;
	@%p205 bra 	$L__BB3_64;
	setp.lt.f64 	%p206, %fd80, %fd79;
	mov.u64 	%rd275, %rd274;
	mov.f64 	%fd309, %fd308;
	@%p206 bra 	$L__BB3_64;
	setp.lt.s64 	%p207, %rd274, %rd55;
	min.s64 	%rd275, %rd274, %rd55;
	selp.f64 	%fd309, %fd308, %fd78, %p207;
$L__BB3_64:
	ld.shared.f64 	%fd83, [_ZN6thrust24THRUST_300001_SM_1000_NS8cuda_cub4core6detail5shmemE+104];
	ld.shared.u64 	%rd58, [_ZN6thrust24THRUST_300001_SM_1000_NS8cuda_cub4core6detail5shmemE+112];
	abs.f64 	%fd84, %fd309;
	abs.f64 	%fd85, %fd83;
	setp.lt.f64 	%p208, %fd84, %fd85;
	mov.u64 	%rd276, %rd58;
	mov.f64 	%fd310, %fd83;
	@%p208 bra 	$L__BB3_67;
	setp.lt.f64 	%p209, %fd85, %fd84;
	mov.u64 	%rd276, %rd275;
	mov.f64 	%fd310, %fd309;
	@%p209 bra 	$L__BB3_67;
	setp.lt.s64 	%p210, %rd275, %rd58;
	min.s64 	%rd276, %rd275, %rd58;
	selp.f64 	%fd310, %fd309, %fd83, %p210;
$L__BB3_67:
	ld.shared.f64 	%fd88, [_ZN6thrust24THRUST_300001_SM_1000_NS8cuda_cub4core6detail5shmemE+120];
	ld.shared.u64 	%rd61, [_ZN6thrust24THRUST_300001_SM_1000_NS8cuda_cub4core6detail5shmemE+128];
	abs.f64 	%fd89, %fd310;
	abs.f64 	%fd90, %fd88;
	setp.lt.f64 	%p211, %fd89, %fd90;
	mov.u64 	%rd317, %rd61;
	mov.f64 	%fd351, %fd88;
	@%p211 bra 	$L__BB3_208;
	setp.lt.f64 	%p212, %fd90, %fd89;
	mov.u64 	%rd317, %rd276;
	mov.f64 	%fd351, %fd310;
	@%p212 bra 	$L__BB3_208;
	setp.lt.s64 	%p213, %rd276, %rd61;
	min.s64 	%rd317, %rd276, %rd61;
	selp.f64 	%fd351, %fd310, %fd88, %p213;
	bra.uni 	$L__BB3_208;
$L__BB3_70:
	// begin inline asm
	mov.u32 %r197, %laneid;
	// end inline asm
	and.b32  	%r218, %r5, 992;
	add.s32 	%r219, %r218, 32;
	setp.gt.s32 	%p120, %r219, %r4;
	not.b32 	%r220, %r218;
	add.s32 	%r221, %r4, %r220;
	selp.b32 	%r216, %r221, 31, %p120;
	mov.b64 	%rd231, %fd298;
	mov.b64 	{%r199, %r204}, %rd231;
	mov.b32 	%r215, 1;
	mov.b32 	%r217, -1;
	// begin inline asm
	shfl.sync.down.b32 %r198, %r199, %r215, %r216, %r217;
	// end inline asm
	// begin inline asm
	shfl.sync.down.b32 %r203, %r204, %r215, %r216, %r217;
	// end inline asm
	mov.b64 	%rd232, {%r198, %r203};
	mov.b64 	%fd92, %rd232;
	mov.b64 	{%r209, %r214}, %rd264;
	// begin inline asm
	shfl.sync.down.b32 %r208, %r209, %r215, %r216, %r217;
	// end inline asm
	// begin inline asm
	shfl.sync.down.b32 %r213, %r214, %r215, %r216, %r217;
	// end inline asm
	mov.b64 	%rd63, {%r208, %r213};
	setp.ge.s32 	%p121, %r197, %r216;
	mov.u64 	%rd277, %rd264;
	mov.f64 	%fd311, %fd298;
	@%p121 bra 	$L__BB3_74;
	abs.f64 	%fd93, %fd298;
	abs.f64 	%fd94, %fd92;
	setp.lt.f64 	%p122, %fd93, %fd94;
	mov.u64 	%rd277, %rd63;
	mov.f64 	%fd311, %fd92;
	@%p122 bra 	$L__BB3_74;
	setp.lt.f64 	%p123, %fd94, %fd93;
	mov.u64 	%rd277, %rd264;
	mov.f64 	%fd311, %fd298;
	@%p123 bra 	$L__BB3_74;
	setp.lt.s64 	%p124, %rd264, %rd63;
	min.s64 	%rd277, %rd264, %rd63;
	selp.f64 	%fd311, %fd298, %fd92, %p124;
$L__BB3_74:
	mov.b64 	%rd233, %fd311;
	mov.b64 	{%r223, %r228}, %rd233;
	mov.b32 	%r239, 2;
	mov.b32 	%r241, -1;
	// begin inline asm
	shfl.sync.down.b32 %r222, %r223, %r239, %r216, %r241;
	// end inline asm
	// begin inline asm
	shfl.sync.down.b32 %r227, %r228, %r239, %r216, %r241;
	// end inline asm
	mov.b64 	%rd234, {%r222, %r227};
	mov.b64 	%fd97, %rd234;
	mov.b64 	{%r233, %r238}, %rd277;
	// begin inline asm
	shfl.sync.down.b32 %r232, %r233, %r239, %r216, %r241;
	// end inline asm
	// begin inline asm
	shfl.sync.down.b32 %r237, %r238, %r239, %r216, %r241;
	// end inline asm
	mov.b64 	%rd66, {%r232, %r237};
	add.s32 	%r242, %r197, 2;
	setp.gt.s32 	%p125, %r242, %r216;
	mov.u64 	%rd278, %rd277;
	mov.f64 	%fd312, %fd311;
	@%p125 bra 	$L__BB3_78;
	abs.f64 	%fd98, %fd311;
	abs.f64 	%fd99, %fd97;
	setp.lt.f64 	%p126, %fd98, %fd99;
	mov.u64 	%rd278, %rd66;
	mov.f64 	%fd312, %fd97;
	@%p126 bra 	$L__BB3_78;
	setp.lt.f64 	%p127, %fd99, %fd98;
	mov.u64 	%rd278, %rd277;
	mov.f64 	%fd312, %fd311;
	@%p127 bra 	$L__BB3_78;
	setp.lt.s64 	%p128, %rd277, %rd66;
	min.s64 	%rd278, %rd277, %rd66;
	selp.f64 	%fd312, %fd311, %fd97, %p128;
$L__BB3_78:
	mov.b64 	%rd235, %fd312;
	mov.b64 	{%r244, %r249}, %rd235;
	mov.b32 	%r260, 4;
	mov.b32 	%r262, -1;
	// begin inline asm
	shfl.sync.down.b32 %r243, %r244, %r260, %r216, %r262;
	// end inline asm
	// begin inline asm
	shfl.sync.down.b32 %r248, %r249, %r260, %r216, %r262;
	// end inline asm
	mov.b64 	%rd236, {%r243, %r248};
	mov.b64 	%fd102, %rd236;
	mov.b64 	{%r254, %r259}, %rd278;
	// begin inline asm
	shfl.sync.down.b32 %r253, %r254, %r260, %r216, %r262;
	// end inline asm
	// begin inline asm
	shfl.sync.down.b32 %r258, %r259, %r260, %r216, %r262;
	// end inline asm
	mov.b64 	%rd69, {%r253, %r258};
	add.s32 	%r263, %r197, 4;
	setp.gt.s32 	%p129, %r263, %r216;
	mov.u64 	%rd279, %rd278;
	mov.f64 	%fd313, %fd312;
	@%p129 bra 	$L__BB3_82;
	abs.f64 	%fd103, %fd312;
	abs.f64 	%fd104, %fd102;
	setp.lt.f64 	%p130, %fd103, %fd104;
	mov.u64 	%rd279, %rd69;
	mov.f64 	%fd313, %fd102;
	@%p130 bra 	$L__BB3_82;
	setp.lt.f64 	%p131, %fd104, %fd103;
	mov.u64 	%rd279, %rd278;
	mov.f64 	%fd313, %fd312;
	@%p131 bra 	$L__BB3_82;
	setp.lt.s64 	%p132, %rd278, %rd69;
	min.s64 	%rd279, %rd278, %rd69;
	selp.f64 	%fd313, %fd312, %fd102, %p132;
$L__BB3_82:
	mov.b64 	%rd237, %fd313;
	mov.b64 	{%r265, %r270}, %rd237;
	mov.b32 	%r281, 8;
	mov.b32 	%r283, -1;
	// begin inline asm
	shfl.sync.down.b32 %r264, %r265, %r281, %r216, %r283;
	// end inline asm
	// begin inline asm
	shfl.sync.down.b32 %r269, %r270, %r281, %r216, %r283;
	// end inline asm
	mov.b64 	%rd238, {%r264, %r269};
	mov.b64 	%fd107, %rd238;
	mov.b64 	{%r275, %r280}, %rd279;
	// begin inline asm
	shfl.sync.down.b32 %r274, %r275, %r281, %r216, %r283;
	// end inline asm
	// begin inline asm
	shfl.sync.down.b32 %r279, %r280, %r281, %r216, %r283;
	// end inline asm
	mov.b64 	%rd72, {%r274, %r279};
	add.s32 	%r284, %r197, 8;
	setp.gt.s32 	%p133, %r284, %r216;
	mov.u64 	%rd280, %rd279;
	mov.f64 	%fd314, %fd313;
	@%p133 bra 	$L__BB3_86;
	abs.f64 	%fd108, %fd313;
	abs.f64 	%fd109, %fd107;
	setp.lt.f64 	%p134, %fd108, %fd109;
	mov.u64 	%rd280, %rd72;
	mov.f64 	%fd314, %fd107;
	@%p134 bra 	$L__BB3_86;
	setp.lt.f64 	%p135, %fd109, %fd108;
	mov.u64 	%rd280, %rd279;
	mov.f64 	%fd314, %fd313;
	@%p135 bra 	$L__BB3_86;
	setp.lt.s64 	%p136, %rd279, %rd72;
	min.s64 	%rd280, %rd279, %rd72;
	selp.f64 	%fd314, %fd313, %fd107, %p136;
$L__BB3_86:
	mov.b64 	%rd239, %fd314;
	mov.b64 	{%r286, %r291}, %rd239;
	mov.b32 	%r302, 16;
	mov.b32 	%r304, -1;
	// begin inline asm
	shfl.sync.down.b32 %r285, %r286, %r302, %r216, %r304;
	// end inline asm
	// begin inline asm
	shfl.sync.down.b32 %r290, %r291, %r302, %r216, %r304;
	// end inline asm
	mov.b64 	%rd240, {%r285, %r290};
	mov.b64 	%fd112, %rd240;
	mov.b64 	{%r296, %r301}, %rd280;
	// begin inline asm
	shfl.sync.down.b32 %r295, %r296, %r302, %r216, %r304;
	// end inline asm
	// begin inline asm
	shfl.sync.down.b32 %r300, %r301, %r302, %r216, %r304;
	// end inline asm
	mov.b64 	%rd75, {%r295, %r300};
	add.s32 	%r305, %r197, 16;
	setp.gt.s32 	%p137, %r305, %r216;
	mov.u64 	%rd317, %rd280;
	mov.f64 	%fd351, %fd314;
	@%p137 bra 	$L__BB3_90;
	abs.f64 	%fd113, %fd314;
	abs.f64 	%fd114, %fd112;
	setp.lt.f64 	%p138, %fd113, %fd114;
	mov.u64 	%rd317, %rd75;
	mov.f64 	%fd351, %fd112;
	@%p138 bra 	$L__BB3_90;
	setp.lt.f64 	%p139, %fd114, %fd113;
	mov.u64 	%rd317, %rd280;
	mov.f64 	%fd351, %fd314;
	@%p139 bra 	$L__BB3_90;
	setp.lt.s64 	%p140, %rd280, %rd75;
	min.s64 	%rd317, %rd280, %rd75;
	selp.f64 	%fd351, %fd314, %fd112, %p140;
$L__BB3_90:
	setp.ne.s32 	%p141, %r197, 0;
	@%p141 bra 	$L__BB3_92;
	shr.u32 	%r306, %r5, 1;
	and.b32  	%r307, %r306, 496;
	mov.u32 	%r308, _ZN6thrust24THRUST_300001_SM_1000_NS8cuda_cub4core6detail5shmemE;
	add.s32 	%r309, %r308, %r307;
	st.shared.f64 	[%r309+8], %fd351;
	st.shared.u64 	[%r309+16], %rd317;
$L__BB3_92:
	bar.sync 	0;
	setp.ne.s32 	%p142, %r5, 0;
	@%p142 bra 	$L__BB3_208;
	setp.lt.s32 	%p143, %r4, 33;
	mov.f64 	%fd316, %fd351;
	mov.u64 	%rd282, %rd317;
	@%p143 bra 	$L__BB3_97;
	ld.shared.f64 	%fd117, [_ZN6thrust24THRUST_300001_SM_1000_NS8cuda_cub4core6detail5shmemE+24];
	ld.shared.u64 	%rd78, [_ZN6thrust24THRUST_300001_SM_1000_NS8cuda_cub4core6detail5shmemE+32];
	abs.f64 	%fd118, %fd351;
	abs.f64 	%fd119, %fd117;
	setp.lt.f64 	%p144, %fd118, %fd119;
	mov.f64 	%fd316, %fd117;
	mov.u64 	%rd282, %rd78;
	@%p144 bra 	$L__BB3_97;
	setp.lt.f64 	%p145, %fd119, %fd118;
	mov.f64 	%fd316, %fd351;
	mov.u64 	%rd282, %rd317;
	@%p145 bra 	$L__BB3_97;
	setp.lt.s64 	%p146, %rd317, %rd78;
	min.s64 	%rd282, %rd317, %rd78;
	selp.f64 	%fd316, %fd351, %fd117, %p146;
$L__BB3_97:
	setp.lt.s32 	%p147, %r4, 65;
	mov.f64 	%fd317, %fd316;
	mov.u64 	%rd283, %rd282;
	@%p147 bra 	$L__BB3_101;
	ld.shared.f64 	%fd122, [_ZN6thrust24THRUST_300001_SM_1000_NS8cuda_cub4core6detail5shmemE+40];
	ld.shared.u64 	%rd81, [_ZN6thrust24THRUST_300001_SM_1000_NS8cuda_cub4core6detail5shmemE+48];
	abs.f64 	%fd123, %fd316;
	abs.f64 	%fd124, %fd122;
	setp.lt.f64 	%p148, %fd123, %fd124;
	mov.f64 	%fd317, %fd122;
	mov.u64 	%rd283, %rd81;
	@%p148 bra 	$L__BB3_101;
	setp.lt.f64 	%p149, %fd124, %fd123;
	mov.f64 	%fd317, %fd316;
	mov.u64 	%rd283, %rd282;
	@%p149 bra 	$L__BB3_101;
	setp.lt.s64 	%p150, %rd282, %rd81;
	selp.f64 	%fd317, %fd316, %fd122, %p150;
	min.s64 	%rd283, %rd282, %rd81;
$L__BB3_101:
	setp.lt.s32 	%p151, %r4, 97;
	mov.f64 	%fd318, %fd317;
	mov.u64 	%rd284, %rd283;
	@%p151 bra 	$L__BB3_105;
	ld.shared.f64 	%fd127, [_ZN6thrust24THRUST_300001_SM_1000_NS8cuda_cub4core6detail5shmemE+56];
	ld.shared.u64 	%rd84, [_ZN6thrust24THRUST_300001_SM_1000_NS8cuda_cub4core6detail5shmemE+64];
	abs.f64 	%fd128, %fd317;
	abs.f64 	%fd129, %fd127;
	setp.lt.f64 	%p152, %fd128, %fd129;
	mov.f64 	%fd318, %fd127;
	mov.u64 	%rd284, %rd84;
	@%p152 bra 	$L__BB3_105;
	setp.lt.f64 	%p153, %fd129, %fd128;
	mov.f64 	%fd318, %fd317;
	mov.u64 	%rd284, %rd283;
	@%p153 bra 	$L__BB3_105;
	setp.lt.s64 	%p154, %rd283, %rd84;
	selp.f64 	%fd318, %fd317, %fd127, %p154;
	min.s64 	%rd284, %rd283, %rd84;
$L__BB3_105:
	setp.lt.s32 	%p155, %r4, 129;
	mov.f64 	%fd319, %fd318;
	mov.u64 	%rd285, %rd284;
	@%p155 bra 	$L__BB3_109;
	ld.shared.f64 	%fd132, [_ZN6thrust24THRUST_300001_SM_1000_NS8cuda_cub4core6detail5shmemE+72];
	ld.shared.u64 	%rd87, [_ZN6thrust24THRUST_300001_SM_1000_NS8cuda_cub4core6detail5shmemE+80];
	abs.f64 	%fd133, %fd318;
	abs.f64 	%fd134, %fd132;
	setp.lt.f64 	%p156, %fd133, %fd134;
	mov.f64 	%fd319, %fd132;
	mov.u64 	%rd285, %rd87;
	@%p156 bra 	$L__BB3_109;
	setp.lt.f64 	%p157, %fd134, %fd133;
	mov.f64 	%fd319, %fd318;
	mov.u64 	%rd285, %rd284;
	@%p157 bra 	$L__BB3_109;
	setp.lt.s64 	%p158, %rd284, %rd87;
	selp.f64 	%fd319, %fd318, %fd132, %p158;
	min.s64 	%rd285, %rd284, %rd87;
$L__BB3_109:
	setp.lt.s32 	%p159, %r4, 161;
	mov.f64 	%fd320, %fd319;
	mov.u64 	%rd286, %rd285;
	@%p159 bra 	$L__BB3_113;
	ld.shared.f64 	%fd137, [_ZN6thrust24THRUST_300001_SM_1000_NS8cuda_cub4core6detail5shmemE+88];
	ld.shared.u64 	%rd90, [_ZN6thrust24THRUST_300001_SM_1000_NS8cuda_cub4core6detail5shmemE+96];
	abs.f64 	%fd138, %fd319;
	abs.f64 	%fd139, %fd137;
	setp.lt.f64 	%p160, %fd138, %fd139;
	mov.f64 	%fd320, %fd137;
	mov.u64 	%rd286, %rd90;
	@%p160 bra 	$L__BB3_113;
	setp.lt.f64 	%p161, %fd139, %fd138;
	mov.f64 	%fd320, %fd319;
	mov.u64 	%rd286, %rd285;
	@%p161 bra 	$L__BB3_113;
	setp.lt.s64 	%p162, %rd285, %rd90;
	selp.f64 	%fd320, %fd319, %fd137, %p162;
	min.s64 	%rd286, %rd285, %rd90;
$L__BB3_113:
	setp.lt.s32 	%p163, %r4, 193;
	mov.f64 	%fd321, %fd320;
	mov.u64 	%rd287, %rd286;
	@%p163 bra 	$L__BB3_117;
	ld.shared.f64 	%fd142, [_ZN6thrust24THRUST_300001_SM_1000_NS8cuda_cub4core6detail5shmemE+104];
	ld.shared.u64 	%rd93, [_ZN6thrust24THRUST_300001_SM_1000_NS8cuda_cub4core6detail5shmemE+112];
	abs.f64 	%fd143, %fd320;
	abs.f64 	%fd144, %fd142;
	setp.lt.f64 	%p164, %fd143, %fd144;
	mov.f64 	%fd321, %fd142;
	mov.u64 	%rd287, %rd93;
	@%p164 bra 	$L__BB3_117;
	setp.lt.f64 	%p165, %fd144, %fd143;
	mov.f64 	%fd321, %fd320;
	mov.u64 	%rd287, %rd286;
	@%p165 bra 	$L__BB3_117;
	setp.lt.s64 	%p166, %rd286, %rd93;
	selp.f64 	%fd321, %fd320, %fd142, %p166;
	min.s64 	%rd287, %rd286, %rd93;
$L__BB3_117:
	setp.lt.s32 	%p167, %r4, 225;
	mov.u64 	%rd317, %rd287;
	mov.f64 	%fd351, %fd321;
	@%p167 bra 	$L__BB3_208;
	ld.shared.f64 	%fd147, [_ZN6thrust24THRUST_300001_SM_1000_NS8cuda_cub4core6detail5shmemE+120];
	ld.shared.u64 	%rd96, [_ZN6thrust24THRUST_300001_SM_1000_NS8cuda_cub4core6detail5shmemE+128];
	abs.f64 	%fd148, %fd321;
	abs.f64 	%fd149, %fd147;
	setp.lt.f64 	%p168, %fd148, %fd149;
	mov.u64 	%rd317, %rd96;
	mov.f64 	%fd351, %fd147;
	@%p168 bra 	$L__BB3_208;
	setp.lt.f64 	%p169, %fd149, %fd148;
	mov.u64 	%rd317, %rd287;
	mov.f64 	%fd351, %fd321;
	@%p169 bra 	$L__BB3_208;
	setp.lt.s64 	%p170, %rd287, %rd96;
	selp.f64 	%fd351, %fd321, %fd147, %p170;
	min.s64 	%rd317, %rd287, %rd96;
	bra.uni 	$L__BB3_208;
$L__BB3_121:
	mov.u32 	%r35, %tid.x;
	cvt.s64.s32 	%rd183, %r2;
	add.s64 	%rd98, %rd3, %rd183;
	cvt.u64.u32 	%rd99, %r35;
	add.s64 	%rd184, %rd99, %rd183;
	shl.b64 	%rd185, %rd184, 3;
	add.s64 	%rd186, %rd2, %rd185;
	ld.global.f64 	%fd274, [%rd186];
	add.s32 	%r69, %r35, 256;
	cvt.u64.u32 	%rd187, %r69;
	ld.global.f64 	%fd275, [%rd186+2048];
	add.s32 	%r70, %r35, 512;
	cvt.u64.u32 	%rd188, %r70;
	ld.global.f64 	%fd276, [%rd186+4096];
	add.s32 	%r71, %r35, 768;
	cvt.u64.u32 	%rd189, %r71;
	ld.global.f64 	%fd277, [%rd186+6144];
	or.b32  	%r72, %r35, 1024;
	cvt.u64.u32 	%rd100, %r72;
	add.s64 	%rd305, %rd98, %rd100;
	ld.global.f64 	%fd339, [%rd186+8192];
	abs.f64 	%fd278, %fd274;
	abs.f64 	%fd279, %fd275;
	setp.geu.f64 	%p2, %fd278, %fd279;
	selp.f64 	%fd280, %fd274, %fd275, %p2;
	selp.b64 	%rd190, %rd99, %rd187, %p2;
	abs.f64 	%fd281, %fd280;
	abs.f64 	%fd282, %fd276;
	setp.geu.f64 	%p3, %fd281, %fd282;
	selp.f64 	%fd283, %fd280, %fd276, %p3;
	selp.b64 	%rd191, %rd190, %rd188, %p3;
	abs.f64 	%fd284, %fd283;
	abs.f64 	%fd285, %fd277;
	setp.geu.f64 	%p4, %fd284, %fd285;
	selp.f64 	%fd152, %fd283, %fd277, %p4;
	selp.b64 	%rd102, %rd191, %rd189, %p4;
	abs.f64 	%fd153, %fd152;
	abs.f64 	%fd154, %fd339;
	setp.lt.f64 	%p5, %fd153, %fd154;
	@%p5 bra 	$L__BB3_123;
	setp.lt.f64 	%p6, %fd154, %fd153;
	setp.lt.u64 	%p7, %rd102, %rd100;
	or.pred  	%p8, %p6, %p7;
	selp.f64 	%fd339, %fd152, %fd339, %p8;
	add.s64 	%rd194, %rd98, %rd102;
	selp.b64 	%rd305, %rd194, %rd305, %p8;
$L__BB3_123:
	setp.le.s32 	%p9, %r66, %r3;
	@%p9 bra 	$L__BB3_164;
	setp.ne.s32 	%p10, %r35, 0;
	@%p10 bra 	$L__BB3_126;
	atom.global.add.u32 	%r73, [%rd1+4], 1280;
	add.s32 	%r74, %r73, %r3;
	st.shared.u32 	[_ZN6thrust24THRUST_300001_SM_1000_NS8cuda_cub4core6detail5shmemE+152], %r74;
$L__BB3_126:
	bar.sync 	0;
	ld.shared.u32 	%r427, [_ZN6thrust24THRUST_300001_SM_1000_NS8cuda_cub4core6detail5shmemE+152];
	add.s32 	%r75, %r427, 1280;
	setp.gt.s32 	%p11, %r75, %r66;
	@%p11 bra 	$L__BB3_141;
	mov.f64 	%fd323, %fd339;
	mov.u64 	%rd289, %rd305;
$L__BB3_128:
	cvt.s64.s32 	%rd195, %r427;
	add.s64 	%rd196, %rd99, %rd195;
	shl.b64 	%rd197, %rd196, 3;
	add.s64 	%rd198, %rd2, %rd197;
	add.s64 	%rd290, %rd196, %rd3;
	ld.global.f64 	%fd324, [%rd198];
	add.s64 	%rd291, %rd290, 256;
	ld.global.f64 	%fd325, [%rd198+2048];
	add.s64 	%rd292, %rd290, 512;
	ld.global.f64 	%fd326, [%rd198+4096];
	add.s64 	%rd293, %rd290, 768;
	ld.global.f64 	%fd327, [%rd198+6144];
	add.s64 	%rd305, %rd290, 1024;
	ld.global.f64 	%fd339, [%rd198+8192];
	abs.f64 	%fd163, %fd323;
	abs.f64 	%fd164, %fd324;
	setp.lt.f64 	%p12, %fd163, %fd164;
	@%p12 bra 	$L__BB3_130;
	setp.lt.f64 	%p13, %fd164, %fd163;
	setp.lt.s64 	%p14, %rd289, %rd290;
	or.pred  	%p15, %p13, %p14;
	selp.f64 	%fd324, %fd323, %fd324, %p15;
	selp.b64 	%rd290, %rd289, %rd290, %p15;
$L__BB3_130:
	abs.f64 	%fd167, %fd324;
	abs.f64 	%fd168, %fd325;
	setp.lt.f64 	%p16, %fd167, %fd168;
	@%p16 bra 	$L__BB3_132;
	setp.lt.f64 	%p17, %fd168, %fd167;
	setp.lt.s64 	%p18, %rd290, %rd291;
	or.pred  	%p19, %p17, %p18;
	selp.f64 	%fd325, %fd324, %fd325, %p19;
	selp.b64 	%rd291, %rd290, %rd291, %p19;
$L__BB3_132:
	abs.f64 	%fd171, %fd325;
	abs.f64 	%fd172, %fd326;
	setp.lt.f64 	%p20, %fd171, %fd172;
	@%p20 bra 	$L__BB3_134;
	setp.lt.f64 	%p21, %fd172, %fd171;
	setp.lt.s64 	%p22, %rd291, %rd292;
	or.pred  	%p23, %p21, %p22;
	selp.f64 	%fd326, %fd325, %fd326, %p23;
	selp.b64 	%rd292, %rd291, %rd292, %p23;
$L__BB3_134:
	abs.f64 	%fd175, %fd326;
	abs.f64 	%fd176, %fd327;
	setp.lt.f64 	%p24, %fd175, %fd176;
	@%p24 bra 	$L__BB3_136;
	setp.lt.f64 	%p25, %fd176, %fd175;
	setp.lt.s64 	%p26, %rd292, %rd293;
	or.pred  	%p27, %p25, %p26;
	selp.f64 	%fd327, %fd326, %fd327, %p27;
	selp.b64 	%rd293, %rd292, %rd293, %p27;
$L__BB3_136:
	abs.f64 	%fd179, %fd327;
	abs.f64 	%fd180, %fd339;
	setp.lt.f64 	%p28, %fd179, %fd180;
	@%p28 bra 	$L__BB3_138;
	setp.lt.f64 	%p29, %fd180, %fd179;
	setp.lt.s64 	%p30, %rd293, %rd305;
	or.pred  	%p31, %p29, %p30;
	selp.f64 	%fd339, %fd327, %fd339, %p31;
	selp.b64 	%rd305, %rd293, %rd305, %p31;
$L__BB3_138:
	setp.ne.s32 	%p32, %r35, 0;
	bar.sync 	0;
	@%p32 bra 	$L__BB3_140;
	atom.global.add.u32 	%r76, [%rd1+4], 1280;
	add.s32 	%r77, %r76, %r3;
	st.shared.u32 	[_ZN6thrust24THRUST_300001_SM_1000_NS8cuda_cub4core6detail5shmemE+152], %r77;
$L__BB3_140:
	bar.sync 	0;
	ld.shared.u32 	%r427, [_ZN6thrust24THRUST_300001_SM_1000_NS8cuda_cub4core6detail5shmemE+152];
	add.s32 	%r78, %r427, 1280;
	setp.le.s32 	%p33, %r78, %r66;
	mov.f64 	%fd323, %fd339;
	mov.u64 	%rd289, %rd305;
	@%p33 bra 	$L__BB3_128;
$L__BB3_141:
	setp.le.s32 	%p34, %r66, %r427;
	@%p34 bra 	$L__BB3_164;
	sub.s32 	%r40, %r66, %r427;
	setp.ge.s32 	%p35, %r35, %r40;
	@%p35 bra 	$L__BB3_164;
	not.b32 	%r79, %r35;
	add.s32 	%r80, %r66, %r79;
	sub.s32 	%r41, %r80, %r427;
	and.b32  	%r81, %r41, 768;
	setp.eq.s32 	%p36, %r81, 768;
	mov.u32 	%r431, %r35;
	@%p36 bra 	$L__BB3_149;
	add.s32 	%r429, %r35, %r427;
	shr.u32 	%r82, %r41, 8;
	add.s32 	%r83, %r82, 1;
	and.b32  	%r84, %r83, 3;
	neg.s32 	%r428, %r84;
	mov.u32 	%r431, %r35;
$L__BB3_145:
	.pragma "nounroll";
	mov.u64 	%rd122, %rd305;
	mov.f64 	%fd184, %fd339;
	cvt.s64.s32 	%rd200, %r429;
	add.s64 	%rd123, %rd3, %rd200;
	mul.wide.s32 	%rd201, %r429, 8;
	add.s64 	%rd202, %rd2, %rd201;
	ld.global.f64 	%fd185, [%rd202];
	abs.f64 	%fd186, %fd184;
	abs.f64 	%fd187, %fd185;
	setp.lt.f64 	%p37, %fd186, %fd187;
	mov.f64 	%fd339, %fd185;
	mov.u64 	%rd305, %rd123;
	@%p37 bra 	$L__BB3_148;
	setp.lt.f64 	%p38, %fd187, %fd186;
	mov.f64 	%fd339, %fd184;
	mov.u64 	%rd305, %rd122;
	@%p38 bra 	$L__BB3_148;
	setp.lt.s64 	%p39, %rd122, %rd123;
	selp.f64 	%fd339, %fd184, %fd185, %p39;
	min.s64 	%rd305, %rd122, %rd123;
$L__BB3_148:
	add.s32 	%r431, %r431, 256;
	add.s32 	%r429, %r429, 256;
	add.s32 	%r428, %r428, 1;
	setp.ne.s32 	%p40, %r428, 0;
	@%p40 bra 	$L__BB3_145;
$L__BB3_149:
	setp.lt.u32 	%p41, %r41, 768;
	@%p41 bra 	$L__BB3_164;
	add.s32 	%r432, %r431, %r427;
	add.s32 	%r435, %r432, 256;
	add.s32 	%r434, %r432, 512;
	add.s32 	%r433, %r432, 768;
	add.s64 	%rd128, %rd2, 4096;
$L__BB3_151:
	cvt.s64.s32 	%rd203, %r435;
	add.s64 	%rd130, %rd3, %rd203;
	cvt.s64.s32 	%rd204, %r434;
	add.s64 	%rd131, %rd3, %rd204;
	cvt.s64.s32 	%rd205, %r433;
	add.s64 	%rd132, %rd3, %rd205;
	cvt.s64.s32 	%rd206, %r432;
	mul.wide.s32 	%rd207, %r432, 8;
	add.s64 	%rd133, %rd128, %rd207;
	add.s64 	%rd134, %rd3, %rd206;
	ld.global.f64 	%fd193, [%rd133+-4096];
	abs.f64 	%fd194, %fd339;
	abs.f64 	%fd195, %fd193;
	setp.lt.f64 	%p42, %fd194, %fd195;
	mov.f64 	%fd335, %fd193;
	mov.u64 	%rd301, %rd134;
	@%p42 bra 	$L__BB3_154;
	setp.lt.f64 	%p43, %fd195, %fd194;
	mov.f64 	%fd335, %fd339;
	mov.u64 	%rd301, %rd305;
	@%p43 bra 	$L__BB3_154;
	setp.lt.s64 	%p44, %rd305, %rd134;
	selp.f64 	%fd335, %fd339, %fd193, %p44;
	min.s64 	%rd301, %rd305, %rd134;
$L__BB3_154:
	ld.global.f64 	%fd198, [%rd133+-2048];
	abs.f64 	%fd199, %fd335;
	abs.f64 	%fd200, %fd198;
	setp.lt.f64 	%p45, %fd199, %fd200;
	mov.f64 	%fd336, %fd198;
	mov.u64 	%rd302, %rd130;
	@%p45 bra 	$L__BB3_157;
	setp.lt.f64 	%p46, %fd200, %fd199;
	mov.f64 	%fd336, %fd335;
	mov.u64 	%rd302, %rd301;
	@%p46 bra 	$L__BB3_157;
	setp.lt.s64 	%p47, %rd301, %rd130;
	selp.f64 	%fd336, %fd335, %fd198, %p47;
	min.s64 	%rd302, %rd301, %rd130;
$L__BB3_157:
	ld.global.f64 	%fd203, [%rd133];
	abs.f64 	%fd204, %fd336;
	abs.f64 	%fd205, %fd203;
	setp.lt.f64 	%p48, %fd204, %fd205;
	mov.f64 	%fd337, %fd203;
	mov.u64 	%rd303, %rd131;
	@%p48 bra 	$L__BB3_160;
	setp.lt.f64 	%p49, %fd205, %fd204;
	mov.f64 	%fd337, %fd336;
	mov.u64 	%rd303, %rd302;
	@%p49 bra 	$L__BB3_160;
	setp.lt.s64 	%p50, %rd302, %rd131;
	selp.f64 	%fd337, %fd336, %fd203, %p50;
	min.s64 	%rd303, %rd302, %rd131;
$L__BB3_160:
	ld.global.f64 	%fd208, [%rd133+2048];
	abs.f64 	%fd209, %fd337;
	abs.f64 	%fd210, %fd208;
	setp.lt.f64 	%p51, %fd209, %fd210;
	mov.f64 	%fd339, %fd208;
	mov.u64 	%rd305, %rd132;
	@%p51 bra 	$L__BB3_163;
	setp.lt.f64 	%p52, %fd210, %fd209;
	mov.f64 	%fd339, %fd337;
	mov.u64 	%rd305, %rd303;
	@%p52 bra 	$L__BB3_163;
	setp.lt.s64 	%p53, %rd303, %rd132;
	selp.f64 	%fd339, %fd337, %fd208, %p53;
	min.s64 	%rd305, %rd303, %rd132;
$L__BB3_163:
	add.s32 	%r431, %r431, 1024;
	add.s32 	%r435, %r435, 1024;
	add.s32 	%r434, %r434, 1024;
	add.s32 	%r433, %r433, 1024;
	add.s32 	%r432, %r432, 1024;
	setp.lt.s32 	%p54, %r431, %r40;
	@%p54 bra 	$L__BB3_151;
$L__BB3_164:
	// begin inline asm
	mov.u32 %r85, %laneid;
	// end inline asm
	mov.b64 	%rd208, %fd339;
	mov.b64 	{%r87, %r92}, %rd208;
	mov.b32 	%r103, 1;
	mov.b32 	%r104, 31;
	mov.b32 	%r105, -1;
	// begin inline asm
	shfl.sync.down.b32 %r86, %r87, %r103, %r104, %r105;
	// end inline asm
	// begin inline asm
	shfl.sync.down.b32 %r91, %r92, %r103, %r104, %r105;
	// end inline asm
	mov.b64 	%rd209, {%r86, %r91};
	mov.b64 	%fd214, %rd209;
	mov.b64 	{%r97, %r102}, %rd305;
	// begin inline asm
	shfl.sync.down.b32 %r96, %r97, %r103, %r104, %r105;
	// end inline asm
	// begin inline asm
	shfl.sync.down.b32 %r101, %r102, %r103, %r104, %r105;
	// end inline asm
	mov.b64 	%rd144, {%r96, %r101};
	setp.gt.s32 	%p55, %r85, 30;
	mov.f64 	%fd340, %fd339;
	mov.u64 	%rd306, %rd305;
	@%p55 bra 	$L__BB3_168;
	abs.f64 	%fd215, %fd339;
	abs.f64 	%fd216, %fd214;
	setp.lt.f64 	%p56, %fd215, %fd216;
	mov.f64 	%fd340, %fd214;
	mov.u64 	%rd306, %rd144;
	@%p56 bra 	$L__BB3_168;
	setp.lt.f64 	%p57, %fd216, %fd215;
	mov.f64 	%fd340, %fd339;
	mov.u64 	%rd306, %rd305;
	@%p57 bra 	$L__BB3_168;
	setp.lt.s64 	%p58, %rd305, %rd144;
	selp.f64 	%fd340, %fd339, %fd214, %p58;
	min.s64 	%rd306, %rd305, %rd144;
$L__BB3_168:
	mov.b64 	%rd210, %fd340;
	mov.b64 	{%r107, %r112}, %rd210;
	mov.b32 	%r123, 2;
	mov.b32 	%r124, 31;
	mov.b32 	%r125, -1;
	// begin inline asm
	shfl.sync.down.b32 %r106, %r107, %r123, %r124, %r125;
	// end inline asm
	// begin inline asm
	shfl.sync.down.b32 %r111, %r112, %r123, %r124, %r125;
	// end inline asm
	mov.b64 	%rd211, {%r106, %r111};
	mov.b64 	%fd219, %rd211;
	mov.b64 	{%r117, %r122}, %rd306;
	// begin inline asm
	shfl.sync.down.b32 %r116, %r117, %r123, %r124, %r125;
	// end inline asm
	// begin inline asm
	shfl.sync.down.b32 %r121, %r122, %r123, %r124, %r125;
	// end inline asm
	mov.b64 	%rd147, {%r116, %r121};
	setp.gt.s32 	%p59, %r85, 29;
	mov.f64 	%fd341, %fd340;
	mov.u64 	%rd307, %rd306;
	@%p59 bra 	$L__BB3_172;
	abs.f64 	%fd220, %fd340;
	abs.f64 	%fd221, %fd219;
	setp.lt.f64 	%p60, %fd220, %fd221;
	mov.f64 	%fd341, %fd219;
	mov.u64 	%rd307, %rd147;
	@%p60 bra 	$L__BB3_172;
	setp.lt.f64 	%p61, %fd221, %fd220;
	mov.f64 	%fd341, %fd340;
	mov.u64 	%rd307, %rd306;
	@%p61 bra 	$L__BB3_172;
	setp.lt.s64 	%p62, %rd306, %rd147;
	selp.f64 	%fd341, %fd340, %fd219, %p62;
	min.s64 	%rd307, %rd306, %rd147;
$L__BB3_172:
	mov.b64 	%rd212, %fd341;
	mov.b64 	{%r127, %r132}, %rd212;
	mov.b32 	%r143, 4;
	mov.b32 	%r144, 31;
	mov.b32 	%r145, -1;
	// begin inline asm
	shfl.sync.down.b32 %r126, %r127, %r143, %r144, %r145;
	// end inline asm
	// begin inline asm
	shfl.sync.down.b32 %r131, %r132, %r143, %r144, %r145;
	// end inline asm
	mov.b64 	%rd213, {%r126, %r131};
	mov.b64 	%fd224, %rd213;
	mov.b64 	{%r137, %r142}, %rd307;
	// begin inline asm
	shfl.sync.down.b32 %r136, %r137, %r143, %r144, %r145;
	// end inline asm
	// begin inline asm
	shfl.sync.down.b32 %r141, %r142, %r143, %r144, %r145;
	// end inline asm
	mov.b64 	%rd150, {%r136, %r141};
	setp.gt.s32 	%p63, %r85, 27;
	mov.f64 	%fd342, %fd341;
	mov.u64 	%rd308, %rd307;
	@%p63 bra 	$L__BB3_176;
	abs.f64 	%fd225, %fd341;
	abs.f64 	%fd226, %fd224;
	setp.lt.f64 	%p64, %fd225, %fd226;
	mov.f64 	%fd342, %fd224;
	mov.u64 	%rd308, %rd150;
	@%p64 bra 	$L__BB3_176;
	setp.lt.f64 	%p65, %fd226, %fd225;
	mov.f64 	%fd342, %fd341;
	mov.u64 	%rd308, %rd307;
	@%p65 bra 	$L__BB3_176;
	setp.lt.s64 	%p66, %rd307, %rd150;
	selp.f64 	%fd342, %fd341, %fd224, %p66;
	min.s64 	%rd308, %rd307, %rd150;
$L__BB3_176:
	mov.b64 	%rd214, %fd342;
	mov.b64 	{%r147, %r152}, %rd214;
	mov.b32 	%r163, 8;
	mov.b32 	%r164, 31;
	mov.b32 	%r165, -1;
	// begin inline asm
	shfl.sync.down.b32 %r146, %r147, %r163, %r164, %r165;
	// end inline asm
	// begin inline asm
	shfl.sync.down.b32 %r151, %r152, %r163, %r164, %r165;
	// end inline asm
	mov.b64 	%rd215, {%r146, %r151};
	mov.b64 	%fd229, %rd215;
	mov.b64 	{%r157, %r162}, %rd308;
	// begin inline asm
	shfl.sync.down.b32 %r156, %r157, %r163, %r164, %r165;
	// end inline asm
	// begin inline asm
	shfl.sync.down.b32 %r161, %r162, %r163, %r164, %r165;
	// end inline asm
	mov.b64 	%rd153, {%r156, %r161};
	setp.gt.s32 	%p67, %r85, 23;
	mov.f64 	%fd343, %fd342;
	mov.u64 	%rd309, %rd308;
	@%p67 bra 	$L__BB3_180;
	abs.f64 	%fd230, %fd342;
	abs.f64 	%fd231, %fd229;
	setp.lt.f64 	%p68, %fd230, %fd231;
	mov.f64 	%fd343, %fd229;
	mov.u64 	%rd309, %rd153;
	@%p68 bra 	$L__BB3_180;
	setp.lt.f64 	%p69, %fd231, %fd230;
	mov.f64 	%fd343, %fd342;
	mov.u64 	%rd309, %rd308;
	@%p69 bra 	$L__BB3_180;
	setp.lt.s64 	%p70, %rd308, %rd153;
	selp.f64 	%fd343, %fd342, %fd229, %p70;
	min.s64 	%rd309, %rd308, %rd153;
$L__BB3_180:
	mov.b64 	%rd216, %fd343;
	mov.b64 	{%r167, %r172}, %rd216;
	mov.b32 	%r183, 16;
	mov.b32 	%r184, 31;
	mov.b32 	%r185, -1;
	// begin inline asm
	shfl.sync.down.b32 %r166, %r167, %r183, %r184, %r185;
	// end inline asm
	// begin inline asm
	shfl.sync.down.b32 %r171, %r172, %r183, %r184, %r185;
	// end inline asm
	mov.b64 	%rd217, {%r166, %r171};
	mov.b64 	%fd234, %rd217;
	mov.b64 	{%r177, %r182}, %rd309;
	// begin inline asm
	shfl.sync.down.b32 %r176, %r177, %r183, %r184, %r185;
	// end inline asm
	// begin inline asm
	shfl.sync.down.b32 %r181, %r182, %r183, %r184, %r185;
	// end inline asm
	mov.b64 	%rd156, {%r176, %r181};
	setp.gt.s32 	%p71, %r85, 15;
	mov.f64 	%fd351, %fd343;
	mov.u64 	%rd317, %rd309;
	@%p71 bra 	$L__BB3_184;
	abs.f64 	%fd235, %fd343;
	abs.f64 	%fd236, %fd234;
	setp.lt.f64 	%p72, %fd235, %fd236;
	mov.f64 	%fd351, %fd234;
	mov.u64 	%rd317, %rd156;
	@%p72 bra 	$L__BB3_184;
	setp.lt.f64 	%p73, %fd236, %fd235;
	mov.f64 	%fd351, %fd343;
	mov.u64 	%rd317, %rd309;
	@%p73 bra 	$L__BB3_184;
	setp.lt.s64 	%p74, %rd309, %rd156;
	selp.f64 	%fd351, %fd343, %fd234, %p74;
	min.s64 	%rd317, %rd309, %rd156;
$L__BB3_184:
	setp.ne.s32 	%p75, %r85, 0;
	@%p75 bra 	$L__BB3_186;
	shr.u32 	%r186, %r35, 1;
	and.b32  	%r187, %r186, 496;
	mov.u32 	%r188, _ZN6thrust24THRUST_300001_SM_1000_NS8cuda_cub4core6detail5shmemE;
	add.s32 	%r189, %r188, %r187;
	st.shared.f64 	[%r189+8], %fd351;
	st.shared.u64 	[%r189+16], %rd317;
$L__BB3_186:
	bar.sync 	0;
	setp.ne.s32 	%p76, %r35, 0;
	@%p76 bra 	$L__BB3_208;
	ld.shared.f64 	%fd239, [_ZN6thrust24THRUST_300001_SM_1000_NS8cuda_cub4core6detail5shmemE+24];
	ld.shared.u64 	%rd159, [_ZN6thrust24THRUST_300001_SM_1000_NS8cuda_cub4core6detail5shmemE+32];
	abs.f64 	%fd240, %fd351;
	abs.f64 	%fd241, %fd239;
	setp.lt.f64 	%p77, %fd240, %fd241;
	mov.f64 	%fd345, %fd239;
	mov.u64 	%rd311, %rd159;
	@%p77 bra 	$L__BB3_190;
	setp.lt.f64 	%p78, %fd241, %fd240;
	mov.f64 	%fd345, %fd351;
	mov.u64 	%rd311, %rd317;
	@%p78 bra 	$L__BB3_190;
	setp.lt.s64 	%p79, %rd317, %rd159;
	selp.f64 	%fd345, %fd351, %fd239, %p79;
	min.s64 	%rd311, %rd317, %rd159;
$L__BB3_190:
	ld.shared.f64 	%fd244, [_ZN6thrust24THRUST_300001_SM_1000_NS8cuda_cub4core6detail5shmemE+40];
	ld.shared.u64 	%rd162, [_ZN6thrust24THRUST_300001_SM_1000_NS8cuda_cub4core6detail5shmemE+48];
	abs.f64 	%fd245, %fd345;
	abs.f64 	%fd246, %fd244;
	setp.lt.f64 	%p80, %fd245, %fd246;
	mov.f64 	%fd346, %fd244;
	mov.u64 	%rd312, %rd162;
	@%p80 bra 	$L__BB3_193;
	setp.lt.f64 	%p81, %fd246, %fd245;
	mov.f64 	%fd346, %fd345;
	mov.u64 	%rd312, %rd311;
	@%p81 bra 	$L__BB3_193;
	setp.lt.s64 	%p82, %rd311, %rd162;
	selp.f64 	%fd346, %fd345, %fd244, %p82;
	min.s64 	%rd312, %rd311, %rd162;
$L__BB3_193:
	ld.shared.f64 	%fd249, [_ZN6thrust24THRUST_300001_SM_1000_NS8cuda_cub4core6detail5shmemE+56];
	ld.shared.u64 	%rd165, [_ZN6thrust24THRUST_300001_SM_1000_NS8cuda_cub4core6detail5shmemE+64];
	abs.f64 	%fd250, %fd346;
	abs.f64 	%fd251, %fd249;
	setp.lt.f64 	%p83, %fd250, %fd251;
	mov.f64 	%fd347, %fd249;
	mov.u64 	%rd313, %rd165;
	@%p83 bra 	$L__BB3_196;
	setp.lt.f64 	%p84, %fd251, %fd250;
	mov.f64 	%fd347, %fd346;
	mov.u64 	%rd313, %rd312;
	@%p84 bra 	$L__BB3_196;
	setp.lt.s64 	%p85, %rd312, %rd165;
	selp.f64 	%fd347, %fd346, %fd249, %p85;
	min.s64 	%rd313, %rd312, %rd165;
$L__BB3_196:
	ld.shared.f64 	%fd254, [_ZN6thrust24THRUST_300001_SM_1000_NS8cuda_cub4core6detail5shmemE+72];
	ld.shared.u64 	%rd168, [_ZN6thrust24THRUST_300001_SM_1000_NS8cuda_cub4core6detail5shmemE+80];
	abs.f64 	%fd255, %fd347;
	abs.f64 	%fd256, %fd254;
	setp.lt.f64 	%p86, %fd255, %fd256;
	mov.f64 	%fd348, %fd254;
	mov.u64 	%rd314, %rd168;
	@%p86 bra 	$L__BB3_199;
	setp.lt.f64 	%p87, %fd256, %fd255;
	mov.f64 	%fd348, %fd347;
	mov.u64 	%rd314, %rd313;
	@%p87 bra 	$L__BB3_199;
	setp.lt.s64 	%p88, %rd313, %rd168;
	selp.f64 	%fd348, %fd347, %fd254, %p88;
	min.s64 	%rd314, %rd313, %rd168;
$L__BB3_199:
	ld.shared.f64 	%fd259, [_ZN6thrust24THRUST_300001_SM_1000_NS8cuda_cub4core6detail5shmemE+88];
	ld.shared.u64 	%rd171, [_ZN6thrust24THRUST_300001_SM_1000_NS8cuda_cub4core6detail5shmemE+96];
	abs.f64 	%fd260, %fd348;
	abs.f64 	%fd261, %fd259;
	setp.lt.f64 	%p89, %fd260, %fd261;
	mov.f64 	%fd349, %fd259;
	mov.u64 	%rd315, %rd171;
	@%p89 bra 	$L__BB3_202;
	setp.lt.f64 	%p90, %fd261, %fd260;
	mov.f64 	%fd349, %fd348;
	mov.u64 	%rd315, %rd314;
	@%p90 bra 	$L__BB3_202;
	setp.lt.s64 	%p91, %rd314, %rd171;
	selp.f64 	%fd349, %fd348, %fd259, %p91;
	min.s64 	%rd315, %rd314, %rd171;
$L__BB3_202:
	ld.shared.f64 	%fd264, [_ZN6thrust24THRUST_300001_SM_1000_NS8cuda_cub4core6detail5shmemE+104];
	ld.shared.u64 	%rd174, [_ZN6thrust24THRUST_300001_SM_1000_NS8cuda_cub4core6detail5shmemE+112];
	abs.f64 	%fd265, %fd349;
	abs.f64 	%fd266, %fd264;
	setp.lt.f64 	%p92, %fd265, %fd266;
	mov.f64 	%fd350, %fd264;
	mov.u64 	%rd316, %rd174;
	@%p92 bra 	$L__BB3_205;
	setp.lt.f64 	%p93, %fd266, %fd265;
	mov.f64 	%fd350, %fd349;
	mov.u64 	%rd316, %rd315;
	@%p93 bra 	$L__BB3_205;
	setp.lt.s64 	%p94, %rd315, %rd174;
	selp.f64 	%fd350, %fd349, %fd264, %p94;
	min.s64 	%rd316, %rd315, %rd174;
$L__BB3_205:
	ld.shared.f64 	%fd269, [_ZN6thrust24THRUST_300001_SM_1000_NS8cuda_cub4core6detail5shmemE+120];
	ld.shared.u64 	%rd177, [_ZN6thrust24THRUST_300001_SM_1000_NS8cuda_cub4core6detail5shmemE+128];
	abs.f64 	%fd270, %fd350;
	abs.f64 	%fd271, %fd269;
	setp.lt.f64 	%p95, %fd270, %fd271;
	mov.u64 	%rd317, %rd177;
	mov.f64 	%fd351, %fd269;
	@%p95 bra 	$L__BB3_208;
	setp.lt.f64 	%p96, %fd271, %fd270;
	mov.u64 	%rd317, %rd316;
	mov.f64 	%fd351, %fd350;
	@%p96 bra 	$L__BB3_208;
	setp.lt.s64 	%p97, %rd316, %rd177;
	selp.f64 	%fd351, %fd350, %fd269, %p97;
	min.s64 	%rd317, %rd316, %rd177;
$L__BB3_208:
	mov.u32 	%r415, %tid.x;
	setp.ne.s32 	%p214, %r415, 0;
	@%p214 bra 	$L__BB3_210;
	ld.param.u64 	%rd254, [_ZN6thrust24THRUST_300001_SM_1000_NS8cuda_cub4core6detail13_kernel_agentINS1_8__reduce11ReduceAgentINS0_12zip_iteratorIN4cuda3std3__45tupleIJNS0_10device_ptrIdEENS0_17counting_iteratorIlNS0_11use_defaultESF_SF_EEEEEEEPNSB_IJdlEEESJ_iNS1_9__extrema9arg_max_fIdl10comparatorEEEEJSI_SK_iN3cub18CUB_300001_SM_100013GridEvenShareIiEENSR_9GridQueueIjEESO_EEEvDpT0__param_1];
	cvta.to.global.u64 	%rd251, %rd254;
	mul.wide.u32 	%rd252, %r1, 16;
	add.s64 	%rd253, %rd251, %rd252;
	st.global.f64 	[%rd253], %fd351;
	st.global.u64 	[%rd253+8], %rd317;
$L__BB3_210:
	ret;

}
	// .globl	_ZN6thrust24THRUST_300001_SM_1000_NS8cuda_cub4core6detail13_kernel_agentINS1_8__reduce10DrainAgentIiEEJN3cub18CUB_300001_SM_10009GridQueueIjEEiEEEvDpT0_
.visible .entry _ZN6thrust24THRUST_300001_SM_1000_NS8cuda_cub4core6detail13_kernel_agentINS1_8__reduce10DrainAgentIiEEJN3cub18CUB_300001_SM_10009GridQueueIjEEiEEEvDpT0_(
	.param .align 8 .b8 _ZN6thrust24THRUST_300001_SM_1000_NS8cuda_cub4core6detail13_kernel_agentINS1_8__reduce10DrainAgentIiEEJN3cub18CUB_300001_SM_10009GridQueueIjEEiEEEvDpT0__param_0[8],
	.param .u32 _ZN6thrust24THRUST_300001_SM_1000_NS8cuda_cub4core6detail13_kernel_agentINS1_8__reduce10DrainAgentIiEEJN3cub18CUB_300001_SM_10009GridQueueIjEEiEEEvDpT0__param_1
)
.maxntid 1
{
	.reg .b32 	%r<3>;
	.reg .b64 	%rd<3>;

	ld.param.u64 	%rd1, [_ZN6thrust24THRUST_300001_SM_1000_NS8cuda_cub4core6detail13_kernel_agentINS1_8__reduce10DrainAgentIiEEJN3cub18CUB_300001_SM_10009GridQueueIjEEiEEEvDpT0__param_0];
	ld.param.u32 	%r1, [_ZN6thrust24THRUST_300001_SM_1000_NS8cuda_cub4core6detail13_kernel_agentINS1_8__reduce10DrainAgentIiEEJN3cub18CUB_300001_SM_10009GridQueueIjEEiEEEvDpT0__param_1];
	cvta.to.global.u64 	%rd2, %rd1;
	st.global.u32 	[%rd2], %r1;
	mov.b32 	%r2, 0;
	st.global.u32 	[%rd2+4], %r2;
	ret;

}
	// .globl	_ZN6thrust24THRUST_300001_SM_1000_NS8cuda_cub4core6detail13_kernel_agentINS1_8__reduce11ReduceAgentIPN4cuda3std3__45tupleIJdlEEESC_SB_iNS1_9__extrema9arg_max_fIdl10comparatorEEEEJSC_SC_iSG_EEEvDpT0_
.visible .entry _ZN6thrust24THRUST_300001_SM_1000_NS8cuda_cub4core6detail13_kernel_agentINS1_8__reduce11ReduceAgentIPN4cuda3std3__45tupleIJdlEEESC_SB_iNS1_9__extrema9arg_max_fIdl10comparatorEEEEJSC_SC_iSG_EEEvDpT0_(
	.param .u64 .ptr .align 1 _ZN6thrust24THRUST_300001_SM_1000_NS8cuda_cub4core6detail13_kernel_agentINS1_8__reduce11ReduceAgentIPN4cuda3std3__45tupleIJdlEEESC_SB_iNS1_9__extrema9arg_max_fIdl10comparatorEEEEJSC_SC_iSG_EEEvDpT0__param_0,
	.param .u64 .ptr .align 1 _ZN6thrust24THRUST_300001_SM_1000_NS8cuda_cub4core6detail13_kernel_agentINS1_8__reduce11ReduceAgentIPN4cuda3std3__45tupleIJdlEEESC_SB_iNS1_9__extrema9arg_max_fIdl10comparatorEEEEJSC_SC_iSG_EEEvDpT0__param_1,
	.param .u32 _ZN6thrust24THRUST_300001_SM_1000_NS8cuda_cub4core6detail13_kernel_agentINS1_8__reduce11ReduceAgentIPN4cuda3std3__45tupleIJdlEEESC_SB_iNS1_9__extrema9arg_max_fIdl10comparatorEEEEJSC_SC_iSG_EEEvDpT0__param_2,
	.param .align 1 .b8 _ZN6thrust24THRUST_300001_SM_1000_NS8cuda_cub4core6detail13_kernel_agentINS1_8__reduce11ReduceAgentIPN4cuda3std3__45tupleIJdlEEESC_SB_iNS1_9__extrema9arg_max_fIdl10comparatorEEEEJSC_SC_iSG_EEEvDpT0__param_3[1]
)
.maxntid 256
{
	.reg .pred 	%p<222>;
	.reg .b32 	%r<390>;
	.reg .b64 	%rd<395>;
	.reg .b64 	%fd<358>;

	ld.param.u32 	%r37, [_ZN6thrust24THRUST_300001_SM_1000_NS8cuda_cub4core6detail13_kernel_agentINS1_8__reduce11ReduceAgentIPN4cuda3std3__45tupleIJdlEEESC_SB_iNS1_9__extrema9arg_max_fIdl10comparatorEEEEJSC_SC_iSG_EEEvDpT0__param_2];
	setp.eq.s32 	%p1, %r37, 0;
	@%p1 bra 	$L__BB5_211;
	setp.gt.s32 	%p2, %r37, 1279;
	@%p2 bra 	$L__BB5_121;
	mov.u32 	%r1, %tid.x;
	setp.ge.s32 	%p105, %r1, %r37;
	mov.f64 	%fd301, 0d0000000000000000;
	mov.b64 	%rd337, 0;
	mov.u32 	%r380, %r1;
	@%p105 bra 	$L__BB5_4;
	ld.param.u64 	%rd323, [_ZN6thrust24THRUST_300001_SM_1000_NS8cuda_cub4core6detail13_kernel_agentINS1_8__reduce11ReduceAgentIPN4cuda3std3__45tupleIJdlEEESC_SB_iNS1_9__extrema9arg_max_fIdl10comparatorEEEEJSC_SC_iSG_EEEvDpT0__param_0];
	mul.wide.u32 	%rd273, %r1, 16;
	add.s64 	%rd270, %rd323, %rd273;
	// begin inline asm
	ld.global.nc.u64 %rd269, [%rd270];
	// end inline asm
	add.s64 	%rd272, %rd270, 8;
	// begin inline asm
	ld.global.nc.u64 %rd337, [%rd272];
	// end inline asm
	mov.b64 	%fd301, %rd269;
	add.s32 	%r380, %r1, 256;
$L__BB5_4:
	setp.ge.s32 	%p106, %r380, %r37;
	@%p106 bra 	$L__BB5_25;
	not.b32 	%r153, %r380;
	add.s32 	%r4, %r37, %r153;
	and.b32  	%r154, %r4, 768;
	setp.eq.s32 	%p107, %r154, 768;
	@%p107 bra 	$L__BB5_11;
	ld.param.u64 	%rd324, [_ZN6thrust24THRUST_300001_SM_1000_NS8cuda_cub4core6detail13_kernel_agentINS1_8__reduce11ReduceAgentIPN4cuda3std3__45tupleIJdlEEESC_SB_iNS1_9__extrema9arg_max_fIdl10comparatorEEEEJSC_SC_iSG_EEEvDpT0__param_0];
	mul.wide.u32 	%rd275, %r380, 16;
	add.s64 	%rd328, %rd324, %rd275;
	shr.u32 	%r155, %r4, 8;
	add.s32 	%r156, %r155, 1;
	and.b32  	%r157, %r156, 3;
	neg.s32 	%r378, %r157;
$L__BB5_7:
	.pragma "nounroll";
	mov.u64 	%rd5, %rd337;
	mov.f64 	%fd3, %fd301;
	// begin inline asm
	ld.global.nc.u64 %rd276, [%rd328];
	// end inline asm
	add.s64 	%rd279, %rd328, 8;
	// begin inline asm
	ld.global.nc.u64 %rd278, [%rd279];
	// end inline asm
	mov.b64 	%fd4, %rd276;
	abs.f64 	%fd5, %fd3;
	abs.f64 	%fd6, %fd4;
	setp.lt.f64 	%p108, %fd5, %fd6;
	mov.u64 	%rd337, %rd278;
	mov.f64 	%fd301, %fd4;
	@%p108 bra 	$L__BB5_10;
	setp.lt.f64 	%p109, %fd6, %fd5;
	mov.u64 	%rd337, %rd5;
	mov.f64 	%fd301, %fd3;
	@%p109 bra 	$L__BB5_10;
	setp.lt.s64 	%p110, %rd5, %rd278;
	min.s64 	%rd337, %rd5, %rd278;
	selp.f64 	%fd301, %fd3, %fd4, %p110;
$L__BB5_10:
	add.s32 	%r380, %r380, 256;
	add.s64 	%rd328, %rd328, 4096;
	add.s32 	%r378, %r378, 1;
	setp.ne.s32 	%p111, %r378, 0;
	@%p111 bra 	$L__BB5_7;
$L__BB5_11:
	setp.lt.u32 	%p112, %r4, 768;
	@%p112 bra 	$L__BB5_25;
$L__BB5_12:
	ld.param.u64 	%rd325, [_ZN6thrust24THRUST_300001_SM_1000_NS8cuda_cub4core6detail13_kernel_agentINS1_8__reduce11ReduceAgentIPN4cuda3std3__45tupleIJdlEEESC_SB_iNS1_9__extrema9arg_max_fIdl10comparatorEEEEJSC_SC_iSG_EEEvDpT0__param_0];
	mul.wide.s32 	%rd284, %r380, 16;
	add.s64 	%rd281, %rd325, %rd284;
	// begin inline asm
	ld.global.nc.u64 %rd280, [%rd281];
	// end inline asm
	add.s64 	%rd283, %rd281, 8;
	// begin inline asm
	ld.global.nc.u64 %rd282, [%rd283];
	// end inline asm
	mov.b64 	%fd12, %rd280;
	abs.f64 	%fd13, %fd301;
	abs.f64 	%fd14, %fd12;
	setp.lt.f64 	%p113, %fd13, %fd14;
	mov.u64 	%rd334, %rd282;
	mov.f64 	%fd298, %fd12;
	@%p113 bra 	$L__BB5_15;
	setp.lt.f64 	%p114, %fd14, %fd13;
	mov.u64 	%rd334, %rd337;
	mov.f64 	%fd298, %fd301;
	@%p114 bra 	$L__BB5_15;
	setp.lt.s64 	%p115, %rd337, %rd282;
	min.s64 	%rd334, %rd337, %rd282;
	selp.f64 	%fd298, %fd301, %fd12, %p115;
$L__BB5_15:
	add.s64 	%rd286, %rd281, 4096;
	// begin inline asm
	ld.global.nc.u64 %rd285, [%rd286];
	// end inline asm
	add.s64 	%rd288, %rd281, 4104;
	// begin inline asm
	ld.global.nc.u64 %rd287, [%rd288];
	// end inline asm
	mov.b64 	%fd17, %rd285;
	abs.f64 	%fd18, %fd298;
	abs.f64 	%fd19, %fd17;
	setp.lt.f64 	%p116, %fd18, %fd19;
	mov.u64 	%rd335, %rd287;
	mov.f64 	%fd299, %fd17;
	@%p116 bra 	$L__BB5_18;
	setp.lt.f64 	%p117, %fd19, %fd18;
	mov.u64 	%rd335, %rd334;
	mov.f64 	%fd299, %fd298;
	@%p117 bra 	$L__BB5_18;
	setp.lt.s64 	%p118, %rd334, %rd287;
	min.s64 	%rd335, %rd334, %rd287;
	selp.f64 	%fd299, %fd298, %fd17, %p118;
$L__BB5_18:
	add.s64 	%rd290, %rd281, 8192;
	// begin inline asm
	ld.global.nc.u64 %rd289, [%rd290];
	// end inline asm
	add.s64 	%rd292, %rd281, 8200;
	// begin inline asm
	ld.global.nc.u64 %rd291, [%rd292];
	// end inline asm
	mov.b64 	%fd22, %rd289;
	abs.f64 	%fd23, %fd299;
	abs.f64 	%fd24, %fd22;
	setp.lt.f64 	%p119, %fd23, %fd24;
	mov.u64 	%rd336, %rd291;
	mov.f64 	%fd300, %fd22;
	@%p119 bra 	$L__BB5_21;
	setp.lt.f64 	%p120, %fd24, %fd23;
	mov.u64 	%rd336, %rd335;
	mov.f64 	%fd300, %fd299;
	@%p120 bra 	$L__BB5_21;
	setp.lt.s64 	%p121, %rd335, %rd291;
	min.s64 	%rd336, %rd335, %rd291;
	selp.f64 	%fd300, %fd299, %fd22, %p121;
$L__BB5_21:
	add.s64 	%rd294, %rd281, 12288;
	// begin inline asm
	ld.global.nc.u64 %rd293, [%rd294];
	// end inline asm
	add.s64 	%rd296, %rd281, 12296;
	// begin inline asm
	ld.global.nc.u64 %rd295, [%rd296];
	// end inline asm
	mov.b64 	%fd27, %rd293;
	abs.f64 	%fd28, %fd300;
	abs.f64 	%fd29, %fd27;
	setp.lt.f64 	%p122, %fd28, %fd29;
	mov.u64 	%rd337, %rd295;
	mov.f64 	%fd301, %fd27;
	@%p122 bra 	$L__BB5_24;
	setp.lt.f64 	%p123, %fd29, %fd28;
	mov.u64 	%rd337, %rd336;
	mov.f64 	%fd301, %fd300;
	@%p123 bra 	$L__BB5_24;
	setp.lt.s64 	%p124, %rd336, %rd295;
	min.s64 	%rd337, %rd336, %rd295;
	selp.f64 	%fd301, %fd300, %fd27, %p124;
$L__BB5_24:
	add.s32 	%r380, %r380, 1024;
	setp.lt.s32 	%p125, %r380, %r37;
	@%p125 bra 	$L__BB5_12;
$L__BB5_25:
	setp.lt.s32 	%p126, %r37, 256;
	@%p126 bra 	$L__BB5_70;
	// begin inline asm
	mov.u32 %r271, %laneid;
	// end inline asm
	mov.b64 	%rd307, %fd301;
	mov.b64 	{%r273, %r278}, %rd307;
	mov.b32 	%r289, 1;
	mov.b32 	%r290, 31;
	mov.b32 	%r291, -1;
	// begin inline asm
	shfl.sync.down.b32 %r272, %r273, %r289, %r290, %r291;
	// end inline asm
	// begin inline asm
	shfl.sync.down.b32 %r277, %r278, %r289, %r290, %r291;
	// end inline asm
	mov.b64 	%rd308, {%r272, %r277};
	mov.b64 	%fd33, %rd308;
	mov.b64 	{%r283, %r288}, %rd337;
	// begin inline asm
	shfl.sync.down.b32 %r282, %r283, %r289, %r290, %r291;
	// end inline asm
	// begin inline asm
	shfl.sync.down.b32 %r287, %r288, %r289, %r290, %r291;
	// end inline asm
	mov.b64 	%rd27, {%r282, %r287};
	setp.gt.s32 	%p178, %r271, 30;
	mov.u64 	%rd339, %rd337;
	mov.f64 	%fd303, %fd301;
	@%p178 bra 	$L__BB5_30;
	abs.f64 	%fd34, %fd301;
	abs.f64 	%fd35, %fd33;
	setp.lt.f64 	%p179, %fd34, %fd35;
	mov.u64 	%rd339, %rd27;
	mov.f64 	%fd303, %fd33;
	@%p179 bra 	$L__BB5_30;
	setp.lt.f64 	%p180, %fd35, %fd34;
	mov.u64 	%rd339, %rd337;
	mov.f64 	%fd303, %fd301;
	@%p180 bra 	$L__BB5_30;
	setp.lt.s64 	%p181, %rd337, %rd27;
	min.s64 	%rd339, %rd337, %rd27;
	selp.f64 	%fd303, %fd301, %fd33, %p181;
$L__BB5_30:
	mov.b64 	%rd309, %fd303;
	mov.b64 	{%r293, %r298}, %rd309;
	mov.b32 	%r309, 2;
	mov.b32 	%r310, 31;
	mov.b32 	%r311, -1;
	// begin inline asm
	shfl.sync.down.b32 %r292, %r293, %r309, %r310, %r311;
	// end inline asm
	// begin inline asm
	shfl.sync.down.b32 %r297, %r298, %r309, %r310, %r311;
	// end inline asm
	mov.b64 	%rd310, {%r292, %r297};
	mov.b64 	%fd38, %rd310;
	mov.b64 	{%r303, %r308}, %rd339;
	// begin inline asm
	shfl.sync.down.b32 %r302, %r303, %r309, %r310, %r311;
	// end inline asm
	// begin inline asm
	shfl.sync.down.b32 %r307, %r308, %r309, %r310, %r311;
	// end inline asm
	mov.b64 	%rd30, {%r302, %r307};
	setp.gt.s32 	%p182, %r271, 29;
	mov.u64 	%rd340, %rd339;
	mov.f64 	%fd304, %fd303;
	@%p182 bra 	$L__BB5_34;
	abs.f64 	%fd39, %fd303;
	abs.f64 	%fd40, %fd38;
	setp.lt.f64 	%p183, %fd39, %fd40;
	mov.u64 	%rd340, %rd30;
	mov.f64 	%fd304, %fd38;
	@%p183 bra 	$L__BB5_34;
	setp.lt.f64 	%p184, %fd40, %fd39;
	mov.u64 	%rd340, %rd339;
	mov.f64 	%fd304, %fd303;
	@%p184 bra 	$L__BB5_34;
	setp.lt.s64 	%p185, %rd339, %rd30;
	min.s64 	%rd340, %rd339, %rd30;
	selp.f64 	%fd304, %fd303, %fd38, %p185;
$L__BB5_34:
	mov.b64 	%rd311, %fd304;
	mov.b64 	{%r313, %r318}, %rd311;
	mov.b32 	%r329, 4;
	mov.b32 	%r330, 31;
	mov.b32 	%r331, -1;
	// begin inline asm
	shfl.sync.down.b32 %r312, %r313, %r329, %r330, %r331;
	// end inline asm
	// begin inline asm
	shfl.sync.down.b32 %r317, %r318, %r329, %r330, %r331;
	// end inline asm
	mov.b64 	%rd312, {%r312, %r317};
	mov.b64 	%fd43, %rd312;
	mov.b64 	{%r323, %r328}, %rd340;
	// begin inline asm
	shfl.sync.down.b32 %r322, %r323, %r329, %r330, %r331;
	// end inline asm
	// begin inline asm
	shfl.sync.down.b32 %r327, %r328, %r329, %r330, %r331;
	// end inline asm
	mov.b64 	%rd33, {%r322, %r327};
	setp.gt.s32 	%p186, %r271, 27;
	mov.u64 	%rd341, %rd340;
	mov.f64 	%fd305, %fd304;
	@%p186 bra 	$L__BB5_38;
	abs.f64 	%fd44, %fd304;
	abs.f64 	%fd45, %fd43;
	setp.lt.f64 	%p187, %fd44, %fd45;
	mov.u64 	%rd341, %rd33;
	mov.f64 	%fd305, %fd43;
	@%p187 bra 	$L__BB5_38;
	setp.lt.f64 	%p188, %fd45, %fd44;
	mov.u64 	%rd341, %rd340;
	mov.f64 	%fd305, %fd304;
	@%p188 bra 	$L__BB5_38;
	setp.lt.s64 	%p189, %rd340, %rd33;
	min.s64 	%rd341, %rd340, %rd33;
	selp.f64 	%fd305, %fd304, %fd43, %p189;
$L__BB5_38:
	mov.b64 	%rd313, %fd305;
	mov.b64 	{%r333, %r338}, %rd313;
	mov.b32 	%r349, 8;
	mov.b32 	%r350, 31;
	mov.b32 	%r351, -1;
	// begin inline asm
	shfl.sync.down.b32 %r332, %r333, %r349, %r350, %r351;
	// end inline asm
	// begin inline asm
	shfl.sync.down.b32 %r337, %r338, %r349, %r350, %r351;
	// end inline asm
	mov.b64 	%rd314, {%r332, %r337};
	mov.b64 	%fd48, %rd314;
	mov.b64 	{%r343, %r348}, %rd341;
	// begin inline asm
	shfl.sync.down.b32 %r342, %r343, %r349, %r350, %r351;
	// end inline asm
	// begin inline asm
	shfl.sync.down.b32 %r347, %r348, %r349, %r350, %r351;
	// end inline asm
	mov.b64 	%rd36, {%r342, %r347};
	setp.gt.s32 	%p190, %r271, 23;
	mov.u64 	%rd342, %rd341;
	mov.f64 	%fd306, %fd305;
	@%p190 bra 	$L__BB5_42;
	abs.f64 	%fd49, %fd305;
	abs.f64 	%fd50, %fd48;
	setp.lt.f64 	%p191, %fd49, %fd50;
	mov.u64 	%rd342, %rd36;
	mov.f64 	%fd306, %fd48;
	@%p191 bra 	$L__BB5_42;
	setp.lt.f64 	%p192, %fd50, %fd49;
	mov.u64 	%rd342, %rd341;
	mov.f64 	%fd306, %fd305;
	@%p192 bra 	$L__BB5_42;
	setp.lt.s64 	%p193, %rd341, %rd36;
	min.s64 	%rd342, %rd341, %rd36;
	selp.f64 	%fd306, %fd305, %fd48, %p193;
$L__BB5_42:
	mov.b64 	%rd315, %fd306;
	mov.b64 	{%r353, %r358}, %rd315;
	mov.b32 	%r369, 16;
	mov.b32 	%r370, 31;
	mov.b32 	%r371, -1;
	// begin inline asm
	shfl.sync.down.b32 %r352, %r353, %r369, %r370, %r371;
	// end inline asm
	// begin inline asm
	shfl.sync.down.b32 %r357, %r358, %r369, %r370, %r371;
	// end inline asm
	mov.b64 	%rd316, {%r352, %r357};
	mov.b64 	%fd53, %rd316;
	mov.b64 	{%r363, %r368}, %rd342;
	// begin inline asm
	shfl.sync.down.b32 %r362, %r363, %r369, %r370, %r371;
	// end inline asm
	// begin inline asm
	shfl.sync.down.b32 %r367, %r368, %r369, %r370, %r371;
	// end inline asm
	mov.b64 	%rd39, {%r362, %r367};
	setp.gt.s32 	%p194, %r271, 15;
	mov.u64 	%rd394, %rd342;
	mov.f64 	%fd357, %fd306;
	@%p194 bra 	$L__BB5_46;
	abs.f64 	%fd54, %fd306;
	abs.f64 	%fd55, %fd53;
	setp.lt.f64 	%p195, %fd54, %fd55;
	mov.u64 	%rd394, %rd39;
	mov.f64 	%fd357, %fd53;
	@%p195 bra 	$L__BB5_46;
	setp.lt.f64 	%p196, %fd55, %fd54;
	mov.u64 	%rd394, %rd342;
	mov.f64 	%fd357, %fd306;
	@%p196 bra 	$L__BB5_46;
	setp.lt.s64 	%p197, %rd342, %rd39;
	min.s64 	%rd394, %rd342, %rd39;
	selp.f64 	%fd357, %fd306, %fd53, %p197;
$L__BB5_46:
	setp.ne.s32 	%p198, %r271, 0;
	@%p198 bra 	$L__BB5_48;
	shr.u32 	%r372, %r1, 1;
	and.b32  	%r373, %r372, 496;
	mov.u32 	%r374, _ZN6thrust24THRUST_300001_SM_1000_NS8cuda_cub4core6detail5shmemE;
	add.s32 	%r375, %r374, %r373;
	st.shared.f64 	[%r375+8], %fd357;
	st.shared.u64 	[%r375+16], %rd394;
$L__BB5_48:
	bar.sync 	0;
	setp.ne.s32 	%p199, %r1, 0;
	@%p199 bra 	$L__BB5_209;
	ld.shared.f64 	%fd58, [_ZN6thrust24THRUST_300001_SM_1000_NS8cuda_cub4core6detail5shmemE+24];
	ld.shared.u64 	%rd42, [_ZN6thrust24THRUST_300001_SM_1000_NS8cuda_cub4core6detail5shmemE+32];
	abs.f64 	%fd59, %fd357;
	abs.f64 	%fd60, %fd58;
	setp.lt.f64 	%p200, %fd59, %fd60;
	mov.u64 	%rd344, %rd42;
	mov.f64 	%fd308, %fd58;
	@%p200 bra 	$L__BB5_52;
	setp.lt.f64 	%p201, %fd60, %fd59;
	mov.u64 	%rd344, %rd394;
	mov.f64 	%fd308, %fd357;
	@%p201 bra 	$L__BB5_52;
	setp.lt.s64 	%p202, %rd394, %rd42;
	min.s64 	%rd344, %rd394, %rd42;
	selp.f64 	%fd308, %fd357, %fd58, %p202;
$L__BB5_52:
	ld.shared.f64 	%fd63, [_ZN6thrust24THRUST_300001_SM_1000_NS8cuda_cub4core6detail5shmemE+40];
	ld.shared.u64 	%rd45, [_ZN6thrust24THRUST_300001_SM_1000_NS8cuda_cub4core6detail5shmemE+48];
	abs.f64 	%fd64, %fd308;
	abs.f64 	%fd65, %fd63;
	setp.lt.f64 	%p203, %fd64, %fd65;
	mov.u64 	%rd345, %rd45;
	mov.f64 	%fd309, %fd63;
	@%p203 bra 	$L__BB5_55;
	setp.lt.f64 	%p204, %fd65, %fd64;
	mov.u64 	%rd345, %rd344;
	mov.f64 	%fd309, %fd308;
	@%p204 bra 	$L__BB5_55;
	setp.lt.s64 	%p205, %rd344, %rd45;
	min.s64 	%rd345, %rd344, %rd45;
	selp.f64 	%fd309, %fd308, %fd63, %p205;
$L__BB5_55:
	ld.shared.f64 	%fd68, [_ZN6thrust24THRUST_300001_SM_1000_NS8cuda_cub4core6detail5shmemE+56];
	ld.shared.u64 	%rd48, [_ZN6thrust24THRUST_300001_SM_1000_NS8cuda_cub4core6detail5shmemE+64];
	abs.f64 	%fd69, %fd309;
	abs.f64 	%fd70, %fd68;
	setp.lt.f64 	%p206, %fd69, %fd70;
	mov.u64 	%rd346, %rd48;
	mov.f64 	%fd310, %fd68;
	@%p206 bra 	$L__BB5_58;
	setp.lt.f64 	%p207, %fd70, %fd69;
	mov.u64 	%rd346, %rd345;
	mov.f64 	%fd310, %fd309;
	@%p207 bra 	$L__BB5_58;
	setp.lt.s64 	%p208, %rd345, %rd48;
	min.s64 	%rd346, %rd345, %rd48;
	selp.f64 	%fd310, %fd309, %fd68, %p208;
$L__BB5_58:
	ld.shared.f64 	%fd73, [_ZN6thrust24THRUST_300001_SM_1000_NS8cuda_cub4core6detail5shmemE+72];
	ld.shared.u64 	%rd51, [_ZN6thrust24THRUST_300001_SM_1000_NS8cuda_cub4core6detail5shmemE+80];
	abs.f64 	%fd74, %fd310;
	abs.f64 	%fd75, %fd73;
	setp.lt.f64 	%p209, %fd74, %fd75;
	mov.u64 	%rd347, %rd51;
	mov.f64 	%fd311, %fd73;
	@%p209 bra 	$L__BB5_61;
	setp.lt.f64 	%p210, %fd75, %fd74;
	mov.u64 	%rd347, %rd346;
	mov.f64 	%fd311, %fd310;
	@%p210 bra 	$L__BB5_61;
	setp.lt.s64 	%p211, %rd346, %rd51;
	min.s64 	%rd347, %rd346, %rd51;
	selp.f64 	%fd311, %fd310, %fd73, %p211;
$L__BB5_61:
	ld.shared.f64 	%fd78, [_ZN6thrust24THRUST_300001_SM_1000_NS8cuda_cub4core6detail5shmemE+88];
	ld.shared.u64 	%rd54, [_ZN6thrust24THRUST_300001_SM_1000_NS8cuda_cub4core6detail5shmemE+96];
	abs.f64 	%fd79, %fd311;
	abs.f64 	%fd80, %fd78;
	setp.lt.f64 	%p212, %fd79, %fd80;
	mov.u64 	%rd348, %rd54;
	mov.f64 	%fd312, %fd78;
	@%p212 bra 	$L__BB5_64;
	setp.lt.f64 	%p213, %fd80, %fd79;
	mov.u64 	%rd348, %rd347;
	mov.f64 	%fd312, %fd311;
	@%p213 bra 	$L__BB5_64;
	setp.lt.s64 	%p214, %rd347, %rd54;
	min.s64 	%rd348, %rd347, %rd54;
	selp.f64 	%fd312, %fd311, %fd78, %p214;
$L__BB5_64:
	ld.shared.f64 	%fd83, [_ZN6thrust24THRUST_300001_SM_1000_NS8cuda_cub4core6detail5shmemE+104];
	ld.shared.u64 	%rd57, [_ZN6thrust24THRUST_300001_SM_1000_NS8cuda_cub4core6detail5shmemE+112];
	abs.f64 	%fd84, %fd312;
	abs.f64 	%fd85, %fd83;
	setp.lt.f64 	%p215, %fd84, %fd85;
	mov.u64 	%rd349, %rd57;
	mov.f64 	%fd313, %fd83;
	@%p215 bra 	$L__BB5_67;
	setp.lt.f64 	%p216, %fd85, %fd84;
	mov.u64 	%rd349, %rd348;
	mov.f64 	%fd313, %fd312;
	@%p216 bra 	$L__BB5_67;
	setp.lt.s64 	%p217, %rd348, %rd57;
	min.s64 	%rd349, %rd348, %rd57;
	selp.f64 	%fd313, %fd312, %fd83, %p217;
$L__BB5_67:
	ld.shared.f64 	%fd88, [_ZN6thrust24THRUST_300001_SM_1000_NS8cuda_cub4core6detail5shmemE+120];
	ld.shared.u64 	%rd60, [_ZN6thrust24THRUST_300001_SM_1000_NS8cuda_cub4core6detail5shmemE+128];
	abs.f64 	%fd89, %fd313;
	abs.f64 	%fd90, %fd88;
	setp.lt.f64 	%p218, %fd89, %fd90;
	mov.u64 	%rd394, %rd60;
	mov.f64 	%fd357, %fd88;
	@%p218 bra 	$L__BB5_209;
	setp.lt.f64 	%p219, %fd90, %fd89;
	mov.u64 	%rd394, %rd349;
	mov.f64 	%fd357, %fd313;
	@%p219 bra 	$L__BB5_209;
	setp.lt.s64 	%p220, %rd349, %rd60;
	min.s64 	%rd394, %rd349, %rd60;
	selp.f64 	%fd357, %fd313, %fd88, %p220;
	bra.uni 	$L__BB5_209;
$L__BB5_70:
	// begin inline asm
	mov.u32 %r158, %laneid;
	// end inline asm
	and.b32  	%r179, %r1, 992;
	add.s32 	%r180, %r179, 32;
	setp.gt.s32 	%p127, %r180, %r37;
	not.b32 	%r181, %r179;
	add.s32 	%r182, %r37, %r181;
	selp.b32 	%r177, %r182, 31, %p127;
	mov.b64 	%rd297, %fd301;
	mov.b64 	{%r160, %r165}, %rd297;
	mov.b32 	%r176, 1;
	mov.b32 	%r178, -1;
	// begin inline asm
	shfl.sync.down.b32 %r159, %r160, %r176, %r177, %r178;
	// end inline asm
	// begin inline asm
	shfl.sync.down.b32 %r164, %r165, %r176, %r177, %r178;
	// end inline asm
	mov.b64 	%rd298, {%r159, %r164};
	mov.b64 	%fd92, %rd298;
	mov.b64 	{%r170, %r175}, %rd337;
	// begin inline asm
	shfl.sync.down.b32 %r169, %r170, %r176, %r177, %r178;
	// end inline asm
	// begin inline asm
	shfl.sync.down.b32 %r174, %r175, %r176, %r177, %r178;
	// end inline asm
	mov.b64 	%rd62, {%r169, %r174};
	setp.ge.s32 	%p128, %r158, %r177;
	mov.u64 	%rd350, %rd337;
	mov.f64 	%fd314, %fd301;
	@%p128 bra 	$L__BB5_74;
	abs.f64 	%fd93, %fd301;
	abs.f64 	%fd94, %fd92;
	setp.lt.f64 	%p129, %fd93, %fd94;
	mov.u64 	%rd350, %rd62;
	mov.f64 	%fd314, %fd92;
	@%p129 bra 	$L__BB5_74;
	setp.lt.f64 	%p130, %fd94, %fd93;
	mov.u64 	%rd350, %rd337;
	mov.f64 	%fd314, %fd301;
	@%p130 bra 	$L__BB5_74;
	setp.lt.s64 	%p131, %rd337, %rd62;
	min.s64 	%rd350, %rd337, %rd62;
	selp.f64 	%fd314, %fd301, %fd92, %p131;
$L__BB5_74:
	mov.b64 	%rd299, %fd314;
	mov.b64 	{%r184, %r189}, %rd299;
	mov.b32 	%r200, 2;
	mov.b32 	%r202, -1;
	// begin inline asm
	shfl.sync.down.b32 %r183, %r184, %r200, %r177, %r202;
	// end inline asm
	// begin inline asm
	shfl.sync.down.b32 %r188, %r189, %r200, %r177, %r202;
	// end inline asm
	mov.b64 	%rd300, {%r183, %r188};
	mov.b64 	%fd97, %rd300;
	mov.b64 	{%r194, %r199}, %rd350;
	// begin inline asm
	shfl.sync.down.b32 %r193, %r194, %r200, %r177, %r202;
	// end inline asm
	// begin inline asm
	shfl.sync.down.b32 %r198, %r199, %r200, %r177, %r202;
	// end inline asm
	mov.b64 	%rd65, {%r193, %r198};
	add.s32 	%r203, %r158, 2;
	setp.gt.s32 	%p132, %r203, %r177;
	mov.u64 	%rd351, %rd350;
	mov.f64 	%fd315, %fd314;
	@%p132 bra 	$L__BB5_78;
	abs.f64 	%fd98, %fd314;
	abs.f64 	%fd99, %fd97;
	setp.lt.f64 	%p133, %fd98, %fd99;
	mov.u64 	%rd351, %rd65;
	mov.f64 	%fd315, %fd97;
	@%p133 bra 	$L__BB5_78;
	setp.lt.f64 	%p134, %fd99, %fd98;
	mov.u64 	%rd351, %rd350;
	mov.f64 	%fd315, %fd314;
	@%p134 bra 	$L__BB5_78;
	setp.lt.s64 	%p135, %rd350, %rd65;
	min.s64 	%rd351, %rd350, %rd65;
	selp.f64 	%fd315, %fd314, %fd97, %p135;
$L__BB5_78:
	mov.b64 	%rd301, %fd315;
	mov.b64 	{%r205, %r210}, %rd301;
	mov.b32 	%r221, 4;
	mov.b32 	%r223, -1;
	// begin inline asm
	shfl.sync.down.b32 %r204, %r205, %r221, %r177, %r223;
	// end inline asm
	// begin inline asm
	shfl.sync.down.b32 %r209, %r210, %r221, %r177, %r223;
	// end inline asm
	mov.b64 	%rd302, {%r204, %r209};
	mov.b64 	%fd102, %rd302;
	mov.b64 	{%r215, %r220}, %rd351;
	// begin inline asm
	shfl.sync.down.b32 %r214, %r215, %r221, %r177, %r223;
	// end inline asm
	// begin inline asm
	shfl.sync.down.b32 %r219, %r220, %r221, %r177, %r223;
	// end inline asm
	mov.b64 	%rd68, {%r214, %r219};
	add.s32 	%r224, %r158, 4;
	setp.gt.s32 	%p136, %r224, %r177;
	mov.u64 	%rd352, %rd351;
	mov.f64 	%fd316, %fd315;
	@%p136 bra 	$L__BB5_82;
	abs.f64 	%fd103, %fd315;
	abs.f64 	%fd104, %fd102;
	setp.lt.f64 	%p137, %fd103, %fd104;
	mov.u64 	%rd352, %rd68;
	mov.f64 	%fd316, %fd102;
	@%p137 bra 	$L__BB5_82;
	setp.lt.f64 	%p138, %fd104, %fd103;
	mov.u64 	%rd352, %rd351;
	mov.f64 	%fd316, %fd315;
	@%p138 bra 	$L__BB5_82;
	setp.lt.s64 	%p139, %rd351, %rd68;
	min.s64 	%rd352, %rd351, %rd68;
	selp.f64 	%fd316, %fd315, %fd102, %p139;
$L__BB5_82:
	mov.b64 	%rd303, %fd316;
	mov.b64 	{%r226, %r231}, %rd303;
	mov.b32 	%r242, 8;
	mov.b32 	%r244, -1;
	// begin inline asm
	shfl.sync.down.b32 %r225, %r226, %r242, %r177, %r244;
	// end inline asm
	// begin inline asm
	shfl.sync.down.b32 %r230, %r231, %r242, %r177, %r244;
	// end inline asm
	mov.b64 	%rd304, {%r225, %r230};
	mov.b64 	%fd107, %rd304;
	mov.b64 	{%r236, %r241}, %rd352;
	// begin inline asm
	shfl.sync.down.b32 %r235, %r236, %r242, %r177, %r244;
	// end inline asm
	// begin inline asm
	shfl.sync.down.b32 %r240, %r241, %r242, %r177, %r244;
	// end inline asm
	mov.b64 	%rd71, {%r235, %r240};
	add.s32 	%r245, %r158, 8;
	setp.gt.s32 	%p140, %r245, %r177;
	mov.u64 	%rd353, %rd352;
	mov.f64 	%fd317, %fd316;
	@%p140 bra 	$L__BB5_86;
	abs.f64 	%fd108, %fd316;
	abs.f64 	%fd109, %fd107;
	setp.lt.f64 	%p141, %fd108, %fd109;
	mov.u64 	%rd353, %rd71;
	mov.f64 	%fd317, %fd107;
	@%p141 bra 	$L__BB5_86;
	setp.lt.f64 	%p142, %fd109, %fd108;
	mov.u64 	%rd353, %rd352;
	mov.f64 	%fd317, %fd316;
	@%p142 bra 	$L__BB5_86;
	setp.lt.s64 	%p143, %rd352, %rd71;
	min.s64 	%rd353, %rd352, %rd71;
	selp.f64 	%fd317, %fd316, %fd107, %p143;
$L__BB5_86:
	mov.b64 	%rd305, %fd317;
	mov.b64 	{%r247, %r252}, %rd305;
	mov.b32 	%r263, 16;
	mov.b32 	%r265, -1;
	// begin inline asm
	shfl.sync.down.b32 %r246, %r247, %r263, %r177, %r265;
	// end inline asm
	// begin inline asm
	shfl.sync.down.b32 %r251, %r252, %r263, %r177, %r265;
	// end inline asm
	mov.b64 	%rd306, {%r246, %r251};
	mov.b64 	%fd112, %rd306;
	mov.b64 	{%r257, %r262}, %rd353;
	// begin inline asm
	shfl.sync.down.b32 %r256, %r257, %r263, %r177, %r265;
	// end inline asm
	// begin inline asm
	shfl.sync.down.b32 %r261, %r262, %r263, %r177, %r265;
	// end inline asm
	mov.b64 	%rd74, {%r256, %r261};
	add.s32 	%r266, %r158, 16;
	setp.gt.s32 	%p144, %r266, %r177;
	mov.u64 	%rd394, %rd353;
	mov.f64 	%fd357, %fd317;
	@%p144 bra 	$L__BB5_90;
	abs.f64 	%fd113, %fd317;
	abs.f64 	%fd114, %fd112;
	setp.lt.f64 	%p145, %fd113, %fd114;
	mov.u64 	%rd394, %rd74;
	mov.f64 	%fd357, %fd112;
	@%p145 bra 	$L__BB5_90;
	setp.lt.f64 	%p146, %fd114, %fd113;
	mov.u64 	%rd394, %rd353;
	mov.f64 	%fd357, %fd317;
	@%p146 bra 	$L__BB5_90;
	setp.lt.s64 	%p147, %rd353, %rd74;
	min.s64 	%rd394, %rd353, %rd74;
	selp.f64 	%fd357, %fd317, %fd112, %p147;
$L__BB5_90:
	setp.ne.s32 	%p148, %r158, 0;
	@%p148 bra 	$L__BB5_92;
	shr.u32 	%r267, %r1, 1;
	and.b32  	%r268, %r267, 496;
	mov.u32 	%r269, _ZN6thrust24THRUST_300001_SM_1000_NS8cuda_cub4core6detail5shmemE;
	add.s32 	%r270, %r269, %r268;
	st.shared.f64 	[%r270+8], %fd357;
	st.shared.u64 	[%r270+16], %rd394;
$L__BB5_92:
	bar.sync 	0;
	setp.ne.s32 	%p149, %r1, 0;
	@%p149 bra 	$L__BB5_209;
	setp.lt.s32 	%p150, %r37, 33;
	mov.f64 	%fd319, %fd357;
	mov.u64 	%rd355, %rd394;
	@%p150 bra 	$L__BB5_97;
	ld.shared.f64 	%fd117, [_ZN6thrust24THRUST_300001_SM_1000_NS8cuda_cub4core6detail5shmemE+24];
	ld.shared.u64 	%rd77, [_ZN6thrust24THRUST_300001_SM_1000_NS8cuda_cub4core6detail5shmemE+32];
	abs.f64 	%fd118, %fd357;
	abs.f64 	%fd119, %fd117;
	setp.lt.f64 	%p151, %fd118, %fd119;
	mov.f64 	%fd319, %fd117;
	mov.u64 	%rd355, %rd77;
	@%p151 bra 	$L__BB5_97;
	setp.lt.f64 	%p152, %fd119, %fd118;
	mov.f64 	%fd319, %fd357;
	mov.u64 	%rd355, %rd394;
	@%p152 bra 	$L__BB5_97;
	setp.lt.s64 	%p153, %rd394, %rd77;
	min.s64 	%rd355, %rd394, %rd77;
	selp.f64 	%fd319, %fd357, %fd117, %p153;
$L__BB5_97:
	setp.lt.s32 	%p154, %r37, 65;
	mov.f64 	%fd320, %fd319;
	mov.u64 	%rd356, %rd355;
	@%p154 bra 	$L__BB5_101;
	ld.shared.f64 	%fd122, [_ZN6thrust24THRUST_300001_SM_1000_NS8cuda_cub4core6detail5shmemE+40];
	ld.shared.u64 	%rd80, [_ZN6thrust24THRUST_300001_SM_1000_NS8cuda_cub4core6detail5shmemE+48];
	abs.f64 	%fd123, %fd319;
	abs.f64 	%fd124, %fd122;
	setp.lt.f64 	%p155, %fd123, %fd124;
	mov.f64 	%fd320, %fd122;
	mov.u64 	%rd356, %rd80;
	@%p155 bra 	$L__BB5_101;
	setp.lt.f64 	%p156, %fd124, %fd123;
	mov.f64 	%fd320, %fd319;
	mov.u64 	%rd356, %rd355;
	@%p156 bra 	$L__BB5_101;
	setp.lt.s64 	%p157, %rd355, %rd80;
	min.s64 	%rd356, %rd355, %rd80;
	selp.f64 	%fd320, %fd319, %fd122, %p157;
$L__BB5_101:
	setp.lt.s32 	%p158, %r37, 97;
	mov.f64 	%fd321, %fd320;
	mov.u64 	%rd357, %rd356;
	@%p158 bra 	$L__BB5_105;
	ld.shared.f64 	%fd127, [_ZN6thrust24THRUST_300001_SM_1000_NS8cuda_cub4core6detail5shmemE+56];
	ld.shared.u64 	%rd83, [_ZN6thrust24THRUST_300001_SM_1000_NS8cuda_cub4core6detail5shmemE+64];
	abs.f64 	%fd128, %fd320;
	abs.f64 	%fd129, %fd127;
	setp.lt.f64 	%p159, %fd128, %fd129;
	mov.f64 	%fd321, %fd127;
	mov.u64 	%rd357, %rd83;
	@%p159 bra 	$L__BB5_105;
	setp.lt.f64 	%p160, %fd129, %fd128;
	mov.f64 	%fd321, %fd320;
	mov.u64 	%rd357, %rd356;
	@%p160 bra 	$L__BB5_105;
	setp.lt.s64 	%p161, %rd356, %rd83;
	min.s64 	%rd357, %rd356, %rd83;
	selp.f64 	%fd321, %fd320, %fd127, %p161;
$L__BB5_105:
	setp.lt.s32 	%p162, %r37, 129;
	mov.f64 	%fd322, %fd321;
	mov.u64 	%rd358, %rd357;
	@%p162 bra 	$L__BB5_109;
	ld.shared.f64 	%fd132, [_ZN6thrust24THRUST_300001_SM_1000_NS8cuda_cub4core6detail5shmemE+72];
	ld.shared.u64 	%rd86, [_ZN6thrust24THRUST_300001_SM_1000_NS8cuda_cub4core6detail5shmemE+80];
	abs.f64 	%fd133, %fd321;
	abs.f64 	%fd134, %fd132;
	setp.lt.f64 	%p163, %fd133, %fd134;
	mov.f64 	%fd322, %fd132;
	mov.u64 	%rd358, %rd86;
	@%p163 bra 	$L__BB5_109;
	setp.lt.f64 	%p164, %fd134, %fd133;
	mov.f64 	%fd322, %fd321;
	mov.u64 	%rd358, %rd357;
	@%p164 bra 	$L__BB5_109;
	setp.lt.s64 	%p165, %rd357, %rd86;
	min.s64 	%rd358, %rd357, %rd86;
	selp.f64 	%fd322, %fd321, %fd132, %p165;
$L__BB5_109:
	setp.lt.s32 	%p166, %r37, 161;
	mov.f64 	%fd323, %fd322;
	mov.u64 	%rd359, %rd358;
	@%p166 bra 	$L__BB5_113;
	ld.shared.f64 	%fd137, [_ZN6thrust24THRUST_300001_SM_1000_NS8cuda_cub4core6detail5shmemE+88];
	ld.shared.u64 	%rd89, [_ZN6thrust24THRUST_300001_SM_1000_NS8cuda_cub4core6detail5shmemE+96];
	abs.f64 	%fd138, %fd322;
	abs.f64 	%fd139, %fd137;
	setp.lt.f64 	%p167, %fd138, %fd139;
	mov.f64 	%fd323, %fd137;
	mov.u64 	%rd359, %rd89;
	@%p167 bra 	$L__BB5_113;
	setp.lt.f64 	%p168, %fd139, %fd138;
	mov.f64 	%fd323, %fd322;
	mov.u64 	%rd359, %rd358;
	@%p168 bra 	$L__BB5_113;
	setp.lt.s64 	%p169, %rd358, %rd89;
	min.s64 	%rd359, %rd358, %rd89;
	selp.f64 	%fd323, %fd322, %fd137, %p169;
$L__BB5_113:
	setp.lt.s32 	%p170, %r37, 193;
	mov.f64 	%fd324, %fd323;
	mov.u64 	%rd360, %rd359;
	@%p170 bra 	$L__BB5_117;
	ld.shared.f64 	%fd142, [_ZN6thrust24THRUST_300001_SM_1000_NS8cuda_cub4core6detail5shmemE+104];
	ld.shared.u64 	%rd92, [_ZN6thrust24THRUST_300001_SM_1000_NS8cuda_cub4core6detail5shmemE+112];
	abs.f64 	%fd143, %fd323;
	abs.f64 	%fd144, %fd142;
	setp.lt.f64 	%p171, %fd143, %fd144;
	mov.f64 	%fd324, %fd142;
	mov.u64 	%rd360, %rd92;
	@%p171 bra 	$L__BB5_117;
	setp.lt.f64 	%p172, %fd144, %fd143;
	mov.f64 	%fd324, %fd323;
	mov.u64 	%rd360, %rd359;
	@%p172 bra 	$L__BB5_117;
	setp.lt.s64 	%p173, %rd359, %rd92;
	min.s64 	%rd360, %rd359, %rd92;
	selp.f64 	%fd324, %fd323, %fd142, %p173;
$L__BB5_117:
	setp.lt.s32 	%p174, %r37, 225;
	mov.u64 	%rd394, %rd360;
	mov.f64 	%fd357, %fd324;
	@%p174 bra 	$L__BB5_209;
	ld.shared.f64 	%fd147, [_ZN6thrust24THRUST_300001_SM_1000_NS8cuda_cub4core6detail5shmemE+120];
	ld.shared.u64 	%rd95, [_ZN6thrust24THRUST_300001_SM_1000_NS8cuda_cub4core6detail5shmemE+128];
	abs.f64 	%fd148, %fd324;
	abs.f64 	%fd149, %fd147;
	setp.lt.f64 	%p175, %fd148, %fd149;
	mov.u64 	%rd394, %rd95;
	mov.f64 	%fd357, %fd147;
	@%p175 bra 	$L__BB5_209;
	setp.lt.f64 	%p176, %fd149, %fd148;
	mov.u64 	%rd394, %rd360;
	mov.f64 	%fd357, %fd324;
	@%p176 bra 	$L__BB5_209;
	setp.lt.s64 	%p177, %rd360, %rd95;
	min.s64 	%rd394, %rd360, %rd95;
	selp.f64 	%fd357, %fd324, %fd147, %p177;
	bra.uni 	$L__BB5_209;
$L__BB5_121:
	ld.param.u64 	%rd318, [_ZN6thrust24THRUST_300001_SM_1000_NS8cuda_cub4core6detail13_kernel_agentINS1_8__reduce11ReduceAgentIPN4cuda3std3__45tupleIJdlEEESC_SB_iNS1_9__extrema9arg_max_fIdl10comparatorEEEEJSC_SC_iSG_EEEvDpT0__param_0];
	mov.u32 	%r16, %tid.x;
	mul.wide.u32 	%rd208, %r16, 16;
	add.s64 	%rd189, %rd318, %rd208;
	// begin inline asm
	ld.global.nc.u64 %rd188, [%rd189];
	// end inline asm
	add.s64 	%rd191, %rd189, 8;
	// begin inline asm
	ld.global.nc.u64 %rd190, [%rd191];
	// end inline asm
	mov.b64 	%fd151, %rd188;
	add.s64 	%rd193, %rd189, 4096;
	// begin inline asm
	ld.global.nc.u64 %rd192, [%rd193];
	// end inline asm
	add.s64 	%rd195, %rd189, 4104;
	// begin inline asm
	ld.global.nc.u64 %rd361, [%rd195];
	// end inline asm
	mov.b64 	%fd325, %rd192;
	add.s64 	%rd197, %rd189, 8192;
	// begin inline asm
	ld.global.nc.u64 %rd196, [%rd197];
	// end inline asm
	add.s64 	%rd199, %rd189, 8200;
	// begin inline asm
	ld.global.nc.u64 %rd362, [%rd199];
	// end inline asm
	mov.b64 	%fd326, %rd196;
	add.s64 	%rd201, %rd189, 12288;
	// begin inline asm
	ld.global.nc.u64 %rd200, [%rd201];
	// end inline asm
	add.s64 	%rd203, %rd189, 12296;
	// begin inline asm
	ld.global.nc.u64 %rd363, [%rd203];
	// end inline asm
	mov.b64 	%fd327, %rd200;
	add.s64 	%rd205, %rd189, 16384;
	// begin inline asm
	ld.global.nc.u64 %rd204, [%rd205];
	// end inline asm
	add.s64 	%rd207, %rd189, 16392;
	// begin inline asm
	ld.global.nc.u64 %rd381, [%rd207];
	// end inline asm
	mov.b64 	%fd344, %rd204;
	abs.f64 	%fd156, %fd151;
	abs.f64 	%fd157, %fd325;
	setp.lt.f64 	%p3, %fd156, %fd157;
	@%p3 bra 	$L__BB5_123;
	setp.lt.f64 	%p4, %fd157, %fd156;
	setp.lt.s64 	%p5, %rd190, %rd361;
	or.pred  	%p6, %p4, %p5;
	selp.b64 	%rd361, %rd190, %rd361, %p6;
	selp.f64 	%fd325, %fd151, %fd325, %p6;
$L__BB5_123:
	abs.f64 	%fd160, %fd325;
	abs.f64 	%fd161, %fd326;
	setp.lt.f64 	%p7, %fd160, %fd161;
	@%p7 bra 	$L__BB5_125;
	setp.lt.f64 	%p8, %fd161, %fd160;
	setp.lt.s64 	%p9, %rd361, %rd362;
	or.pred  	%p10, %p8, %p9;
	selp.b64 	%rd362, %rd361, %rd362, %p10;
	selp.f64 	%fd326, %fd325, %fd326, %p10;
$L__BB5_125:
	abs.f64 	%fd164, %fd326;
	abs.f64 	%fd165, %fd327;
	setp.lt.f64 	%p11, %fd164, %fd165;
	@%p11 bra 	$L__BB5_127;
	setp.lt.f64 	%p12, %fd165, %fd164;
	setp.lt.s64 	%p13, %rd362, %rd363;
	or.pred  	%p14, %p12, %p13;
	selp.b64 	%rd363, %rd362, %rd363, %p14;
	selp.f64 	%fd327, %fd326, %fd327, %p14;
$L__BB5_127:
	abs.f64 	%fd168, %fd327;
	abs.f64 	%fd169, %fd344;
	setp.lt.f64 	%p15, %fd168, %fd169;
	@%p15 bra 	$L__BB5_129;
	setp.lt.f64 	%p16, %fd169, %fd168;
	setp.lt.s64 	%p17, %rd363, %rd381;
	or.pred  	%p18, %p16, %p17;
	selp.b64 	%rd381, %rd363, %rd381, %p18;
	selp.f64 	%fd344, %fd327, %fd344, %p18;
$L__BB5_129:
	setp.lt.u32 	%p19, %r37, 2560;
	mov.b32 	%r383, 1280;
	@%p19 bra 	$L__BB5_142;
	mov.b32 	%r382, 1280;
	mov.f64 	%fd329, %fd344;
	mov.u64 	%rd365, %rd381;
$L__BB5_131:
	ld.param.u64 	%rd319, [_ZN6thrust24THRUST_300001_SM_1000_NS8cuda_cub4core6detail13_kernel_agentINS1_8__reduce11ReduceAgentIPN4cuda3std3__45tupleIJdlEEESC_SB_iNS1_9__extrema9arg_max_fIdl10comparatorEEEEJSC_SC_iSG_EEEvDpT0__param_0];
	add.s32 	%r40, %r382, %r16;
	mul.wide.u32 	%rd229, %r40, 16;
	add.s64 	%rd210, %rd319, %rd229;
	// begin inline asm
	ld.global.nc.u64 %rd209, [%rd210];
	// end inline asm
	add.s64 	%rd212, %rd210, 8;
	// begin inline asm
	ld.global.nc.u64 %rd366, [%rd212];
	// end inline asm
	mov.b64 	%fd330, %rd209;
	add.s64 	%rd214, %rd210, 4096;
	// begin inline asm
	ld.global.nc.u64 %rd213, [%rd214];
	// end inline asm
	add.s64 	%rd216, %rd210, 4104;
	// begin inline asm
	ld.global.nc.u64 %rd367, [%rd216];
	// end inline asm
	mov.b64 	%fd331, %rd213;
	add.s64 	%rd218, %rd210, 8192;
	// begin inline asm
	ld.global.nc.u64 %rd217, [%rd218];
	// end inline asm
	add.s64 	%rd220, %rd210, 8200;
	// begin inline asm
	ld.global.nc.u64 %rd368, [%rd220];
	// end inline asm
	mov.b64 	%fd332, %rd217;
	add.s64 	%rd222, %rd210, 12288;
	// begin inline asm
	ld.global.nc.u64 %rd221, [%rd222];
	// end inline asm
	add.s64 	%rd224, %rd210, 12296;
	// begin inline asm
	ld.global.nc.u64 %rd369, [%rd224];
	// end inline asm
	mov.b64 	%fd333, %rd221;
	add.s64 	%rd226, %rd210, 16384;
	// begin inline asm
	ld.global.nc.u64 %rd225, [%rd226];
	// end inline asm
	add.s64 	%rd228, %rd210, 16392;
	// begin inline asm
	ld.global.nc.u64 %rd381, [%rd228];
	// end inline asm
	mov.b64 	%fd344, %rd225;
	abs.f64 	%fd178, %fd329;
	abs.f64 	%fd179, %fd330;
	setp.lt.f64 	%p20, %fd178, %fd179;
	@%p20 bra 	$L__BB5_133;
	setp.lt.f64 	%p21, %fd179, %fd178;
	setp.lt.s64 	%p22, %rd365, %rd366;
	or.pred  	%p23, %p21, %p22;
	selp.b64 	%rd366, %rd365, %rd366, %p23;
	selp.f64 	%fd330, %fd329, %fd330, %p23;
$L__BB5_133:
	abs.f64 	%fd182, %fd330;
	abs.f64 	%fd183, %fd331;
	setp.lt.f64 	%p24, %fd182, %fd183;
	@%p24 bra 	$L__BB5_135;
	setp.lt.f64 	%p25, %fd183, %fd182;
	setp.lt.s64 	%p26, %rd366, %rd367;
	or.pred  	%p27, %p25, %p26;
	selp.b64 	%rd367, %rd366, %rd367, %p27;
	selp.f64 	%fd331, %fd330, %fd331, %p27;
$L__BB5_135:
	abs.f64 	%fd186, %fd331;
	abs.f64 	%fd187, %fd332;
	setp.lt.f64 	%p28, %fd186, %fd187;
	@%p28 bra 	$L__BB5_137;
	setp.lt.f64 	%p29, %fd187, %fd186;
	setp.lt.s64 	%p30, %rd367, %rd368;
	or.pred  	%p31, %p29, %p30;
	selp.b64 	%rd368, %rd367, %rd368, %p31;
	selp.f64 	%fd332, %fd331, %fd332, %p31;
$L__BB5_137:
	abs.f64 	%fd190, %fd332;
	abs.f64 	%fd191, %fd333;
	setp.lt.f64 	%p32, %fd190, %fd191;
	@%p32 bra 	$L__BB5_139;
	setp.lt.f64 	%p33, %fd191, %fd190;
	setp.lt.s64 	%p34, %rd368, %rd369;
	or.pred  	%p35, %p33, %p34;
	selp.b64 	%rd369, %rd368, %rd369, %p35;
	selp.f64 	%fd333, %fd332, %fd333, %p35;
$L__BB5_139:
	abs.f64 	%fd194, %fd333;
	abs.f64 	%fd195, %fd344;
	setp.lt.f64 	%p36, %fd194, %fd195;
	@%p36 bra 	$L__BB5_141;
	setp.lt.f64 	%p37, %fd195, %fd194;
	setp.lt.s64 	%p38, %rd369, %rd381;
	or.pred  	%p39, %p37, %p38;
	selp.b64 	%rd381, %rd369, %rd381, %p39;
	selp.f64 	%fd344, %fd333, %fd344, %p39;
$L__BB5_141:
	add.s32 	%r383, %r382, 1280;
	add.s32 	%r41, %r382, 2560;
	setp.le.s32 	%p40, %r41, %r37;
	mov.u32 	%r382, %r383;
	mov.f64 	%fd329, %fd344;
	mov.u64 	%rd365, %rd381;
	@%p40 bra 	$L__BB5_131;
$L__BB5_142:
	setp.le.s32 	%p41, %r37, %r383;
	@%p41 bra 	$L__BB5_165;
	sub.s32 	%r20, %r37, %r383;
	setp.ge.s32 	%p42, %r16, %r20;
	@%p42 bra 	$L__BB5_165;
	not.b32 	%r42, %r16;
	add.s32 	%r43, %r37, %r42;
	sub.s32 	%r21, %r43, %r383;
	and.b32  	%r44, %r21, 768;
	setp.eq.s32 	%p43, %r44, 768;
	mov.u32 	%r387, %r16;
	@%p43 bra 	$L__BB5_150;
	add.s32 	%r385, %r16, %r383;
	shr.u32 	%r45, %r21, 8;
	add.s32 	%r46, %r45, 1;
	and.b32  	%r47, %r46, 3;
	neg.s32 	%r384, %r47;
	mov.u32 	%r387, %r16;
$L__BB5_146:
	.pragma "nounroll";
	mov.u64 	%rd127, %rd381;
	mov.f64 	%fd199, %fd344;
	ld.param.u64 	%rd320, [_ZN6thrust24THRUST_300001_SM_1000_NS8cuda_cub4core6detail13_kernel_agentINS1_8__reduce11ReduceAgentIPN4cuda3std3__45tupleIJdlEEESC_SB_iNS1_9__extrema9arg_max_fIdl10comparatorEEEEJSC_SC_iSG_EEEvDpT0__param_0];
	mul.wide.u32 	%rd235, %r385, 16;
	add.s64 	%rd232, %rd320, %rd235;
	// begin inline asm
	ld.global.nc.u64 %rd231, [%rd232];
	// end inline asm
	add.s64 	%rd234, %rd232, 8;
	// begin inline asm
	ld.global.nc.u64 %rd233, [%rd234];
	// end inline asm
	mov.b64 	%fd200, %rd231;
	abs.f64 	%fd201, %fd199;
	abs.f64 	%fd202, %fd200;
	setp.lt.f64 	%p44, %fd201, %fd202;
	mov.f64 	%fd344, %fd200;
	mov.u64 	%rd381, %rd233;
	@%p44 bra 	$L__BB5_149;
	setp.lt.f64 	%p45, %fd202, %fd201;
	mov.f64 	%fd344, %fd199;
	mov.u64 	%rd381, %rd127;
	@%p45 bra 	$L__BB5_149;
	setp.lt.s64 	%p46, %rd127, %rd233;
	selp.f64 	%fd344, %fd199, %fd200, %p46;
	min.s64 	%rd381, %rd127, %rd233;
$L__BB5_149:
	add.s32 	%r387, %r387, 256;
	add.s32 	%r385, %r385, 256;
	add.s32 	%r384, %r384, 1;
	setp.ne.s32 	%p47, %r384, 0;
	@%p47 bra 	$L__BB5_146;
$L__BB5_150:
	setp.lt.u32 	%p48, %r21, 768;
	@%p48 bra 	$L__BB5_165;
	ld.param.u64 	%rd321, [_ZN6thrust24THRUST_300001_SM_1000_NS8cuda_cub4core6detail13_kernel_agentINS1_8__reduce11ReduceAgentIPN4cuda3std3__45tupleIJdlEEESC_SB_iNS1_9__extrema9arg_max_fIdl10comparatorEEEEJSC_SC_iSG_EEEvDpT0__param_0];
	cvt.u64.u32 	%rd236, %r387;
	cvt.u64.u32 	%rd237, %r383;
	add.s64 	%rd238, %rd236, %rd237;
	shl.b64 	%rd239, %rd238, 4;
	add.s64 	%rd240, %rd239, %rd321;
	add.s64 	%rd376, %rd240, 12296;
	add.s32 	%r388, %r387, %r383;
$L__BB5_152:
	ld.param.u64 	%rd322, [_ZN6thrust24THRUST_300001_SM_1000_NS8cuda_cub4core6detail13_kernel_agentINS1_8__reduce11ReduceAgentIPN4cuda3std3__45tupleIJdlEEESC_SB_iNS1_9__extrema9arg_max_fIdl10comparatorEEEEJSC_SC_iSG_EEEvDpT0__param_0];
	mul.wide.u32 	%rd245, %r388, 16;
	add.s64 	%rd242, %rd322, %rd245;
	// begin inline asm
	ld.global.nc.u64 %rd241, [%rd242];
	// end inline asm
	add.s64 	%rd244, %rd242, 8;
	// begin inline asm
	ld.global.nc.u64 %rd243, [%rd244];
	// end inline asm
	mov.b64 	%fd208, %rd241;
	abs.f64 	%fd209, %fd344;
	abs.f64 	%fd210, %fd208;
	setp.lt.f64 	%p49, %fd209, %fd210;
	mov.f64 	%fd341, %fd208;
	mov.u64 	%rd378, %rd243;
	@%p49 bra 	$L__BB5_155;
	setp.lt.f64 	%p50, %fd210, %fd209;
	mov.f64 	%fd341, %fd344;
	mov.u64 	%rd378, %rd381;
	@%p50 bra 	$L__BB5_155;
	setp.lt.s64 	%p51, %rd381, %rd243;
	selp.f64 	%fd341, %fd344, %fd208, %p51;
	min.s64 	%rd378, %rd381, %rd243;
$L__BB5_155:
	add.s64 	%rd247, %rd376, -8200;
	// begin inline asm
	ld.global.nc.u64 %rd246, [%rd247];
	// end inline asm
	add.s64 	%rd249, %rd376, -8192;
	// begin inline asm
	ld.global.nc.u64 %rd248, [%rd249];
	// end inline asm
	mov.b64 	%fd213, %rd246;
	abs.f64 	%fd214, %fd341;
	abs.f64 	%fd215, %fd213;
	setp.lt.f64 	%p52, %fd214, %fd215;
	mov.f64 	%fd342, %fd213;
	mov.u64 	%rd379, %rd248;
	@%p52 bra 	$L__BB5_158;
	setp.lt.f64 	%p53, %fd215, %fd214;
	mov.f64 	%fd342, %fd341;
	mov.u64 	%rd379, %rd378;
	@%p53 bra 	$L__BB5_158;
	setp.lt.s64 	%p54, %rd378, %rd248;
	selp.f64 	%fd342, %fd341, %fd213, %p54;
	min.s64 	%rd379, %rd378, %rd248;
$L__BB5_158:
	add.s64 	%rd251, %rd376, -4104;
	// begin inline asm
	ld.global.nc.u64 %rd250, [%rd251];
	// end inline asm
	add.s64 	%rd253, %rd376, -4096;
	// begin inline asm
	ld.global.nc.u64 %rd252, [%rd253];
	// end inline asm
	mov.b64 	%fd218, %rd250;
	abs.f64 	%fd219, %fd342;
	abs.f64 	%fd220, %fd218;
	setp.lt.f64 	%p55, %fd219, %fd220;
	mov.f64 	%fd343, %fd218;
	mov.u64 	%rd380, %rd252;
	@%p55 bra 	$L__BB5_161;
	setp.lt.f64 	%p56, %fd220, %fd219;
	mov.f64 	%fd343, %fd342;
	mov.u64 	%rd380, %rd379;
	@%p56 bra 	$L__BB5_161;
	setp.lt.s64 	%p57, %rd379, %rd252;
	selp.f64 	%fd343, %fd342, %fd218, %p57;
	min.s64 	%rd380, %rd379, %rd252;
$L__BB5_161:
	add.s64 	%rd255, %rd376, -8;
	// begin inline asm
	ld.global.nc.u64 %rd254, [%rd255];
	// end inline asm
	// begin inline asm
	ld.global.nc.u64 %rd256, [%rd376];
	// end inline asm
	mov.b64 	%fd223, %rd254;
	abs.f64 	%fd224, %fd343;
	abs.f64 	%fd225, %fd223;
	setp.lt.f64 	%p58, %fd224, %fd225;
	mov.f64 	%fd344, %fd223;
	mov.u64 	%rd381, %rd256;
	@%p58 bra 	$L__BB5_164;
	setp.lt.f64 	%p59, %fd225, %fd224;
	mov.f64 	%fd344, %fd343;
	mov.u64 	%rd381, %rd380;
	@%p59 bra 	$L__BB5_164;
	setp.lt.s64 	%p60, %rd380, %rd256;
	selp.f64 	%fd344, %fd343, %fd223, %p60;
	min.s64 	%rd381, %rd380, %rd256;
$L__BB5_164:
	add.s32 	%r387, %r387, 1024;
	add.s64 	%rd376, %rd376, 16384;
	add.s32 	%r388, %r388, 1024;
	setp.lt.s32 	%p61, %r387, %r20;
	@%p61 bra 	$L__BB5_152;
$L__BB5_165:
	// begin inline asm
	mov.u32 %r48, %laneid;
	// end inline asm
	mov.b64 	%rd258, %fd344;
	mov.b64 	{%r50, %r55}, %rd258;
	mov.b32 	%r66, 1;
	mov.b32 	%r67, 31;
	mov.b32 	%r68, -1;
	// begin inline asm
	shfl.sync.down.b32 %r49, %r50, %r66, %r67, %r68;
	// end inline asm
	// begin inline asm
	shfl.sync.down.b32 %r54, %r55, %r66, %r67, %r68;
	// end inline asm
	mov.b64 	%rd259, {%r49, %r54};
	mov.b64 	%fd229, %rd259;
	mov.b64 	{%r60, %r65}, %rd381;
	// begin inline asm
	shfl.sync.down.b32 %r59, %r60, %r66, %r67, %r68;
	// end inline asm
	// begin inline asm
	shfl.sync.down.b32 %r64, %r65, %r66, %r67, %r68;
	// end inline asm
	mov.b64 	%rd150, {%r59, %r64};
	setp.gt.s32 	%p62, %r48, 30;
	mov.f64 	%fd346, %fd344;
	mov.u64 	%rd383, %rd381;
	@%p62 bra 	$L__BB5_169;
	abs.f64 	%fd230, %fd344;
	abs.f64 	%fd231, %fd229;
	setp.lt.f64 	%p63, %fd230, %fd231;
	mov.f64 	%fd346, %fd229;
	mov.u64 	%rd383, %rd150;
	@%p63 bra 	$L__BB5_169;
	setp.lt.f64 	%p64, %fd231, %fd230;
	mov.f64 	%fd346, %fd344;
	mov.u64 	%rd383, %rd381;
	@%p64 bra 	$L__BB5_169;
	setp.lt.s64 	%p65, %rd381, %rd150;
	selp.f64 	%fd346, %fd344, %fd229, %p65;
	min.s64 	%rd383, %rd381, %rd150;
$L__BB5_169:
	mov.b64 	%rd260, %fd346;
	mov.b64 	{%r70, %r75}, %rd260;
	mov.b32 	%r86, 2;
	mov.b32 	%r87, 31;
	mov.b32 	%r88, -1;
	// begin inline asm
	shfl.sync.down.b32 %r69, %r70, %r86, %r87, %r88;
	// end inline asm
	// begin inline asm
	shfl.sync.down.b32 %r74, %r75, %r86, %r87, %r88;
	// end inline asm
	mov.b64 	%rd261, {%r69, %r74};
	mov.b64 	%fd234, %rd261;
	mov.b64 	{%r80, %r85}, %rd383;
	// begin inline asm
	shfl.sync.down.b32 %r79, %r80, %r86, %r87, %r88;
	// end inline asm
	// begin inline asm
	shfl.sync.down.b32 %r84, %r85, %r86, %r87, %r88;
	// end inline asm
	mov.b64 	%rd153, {%r79, %r84};
	setp.gt.s32 	%p66, %r48, 29;
	mov.f64 	%fd347, %fd346;
	mov.u64 	%rd384, %rd383;
	@%p66 bra 	$L__BB5_173;
	abs.f64 	%fd235, %fd346;
	abs.f64 	%fd236, %fd234;
	setp.lt.f64 	%p67, %fd235, %fd236;
	mov.f64 	%fd347, %fd234;
	mov.u64 	%rd384, %rd153;
	@%p67 bra 	$L__BB5_173;
	setp.lt.f64 	%p68, %fd236, %fd235;
	mov.f64 	%fd347, %fd346;
	mov.u64 	%rd384, %rd383;
	@%p68 bra 	$L__BB5_173;
	setp.lt.s64 	%p69, %rd383, %rd153;
	selp.f64 	%fd347, %fd346, %fd234, %p69;
	min.s64 	%rd384, %rd383, %rd153;
$L__BB5_173:
	mov.b64 	%rd262, %fd347;
	mov.b64 	{%r90, %r95}, %rd262;
	mov.b32 	%r106, 4;
	mov.b32 	%r107, 31;
	mov.b32 	%r108, -1;
	// begin inline asm
	shfl.sync.down.b32 %r89, %r90, %r106, %r107, %r108;
	// end inline asm
	// begin inline asm
	shfl.sync.down.b32 %r94, %r95, %r106, %r107, %r108;
	// end inline asm
	mov.b64 	%rd263, {%r89, %r94};
	mov.b64 	%fd239, %rd263;
	mov.b64 	{%r100, %r105}, %rd384;
	// begin inline asm
	shfl.sync.down.b32 %r99, %r100, %r106, %r107, %r108;
	// end inline asm
	// begin inline asm
	shfl.sync.down.b32 %r104, %r105, %r106, %r107, %r108;
	// end inline asm
	mov.b64 	%rd156, {%r99, %r104};
	setp.gt.s32 	%p70, %r48, 27;
	mov.f64 	%fd348, %fd347;
	mov.u64 	%rd385, %rd384;
	@%p70 bra 	$L__BB5_177;
	abs.f64 	%fd240, %fd347;
	abs.f64 	%fd241, %fd239;
	setp.lt.f64 	%p71, %fd240, %fd241;
	mov.f64 	%fd348, %fd239;
	mov.u64 	%rd385, %rd156;
	@%p71 bra 	$L__BB5_177;
	setp.lt.f64 	%p72, %fd241, %fd240;
	mov.f64 	%fd348, %fd347;
	mov.u64 	%rd385, %rd384;
	@%p72 bra 	$L__BB5_177;
	setp.lt.s64 	%p73, %rd384, %rd156;
	selp.f64 	%fd348, %fd347, %fd239, %p73;
	min.s64 	%rd385, %rd384, %rd156;
$L__BB5_177:
	mov.b64 	%rd264, %fd348;
	mov.b64 	{%r110, %r115}, %rd264;
	mov.b32 	%r126, 8;
	mov.b32 	%r127, 31;
	mov.b32 	%r128, -1;
	// begin inline asm
	shfl.sync.down.b32 %r109, %r110, %r126, %r127, %r128;
	// end inline asm
	// begin inline asm
	shfl.sync.down.b32 %r114, %r115, %r126, %r127, %r128;
	// end inline asm
	mov.b64 	%rd265, {%r109, %r114};
	mov.b64 	%fd244, %rd265;
	mov.b64 	{%r120, %r125}, %rd385;
	// begin inline asm
	shfl.sync.down.b32 %r119, %r120, %r126, %r127, %r128;
	// end inline asm
	// begin inline asm
	shfl.sync.down.b32 %r124, %r125, %r126, %r127, %r128;
	// end inline asm
	mov.b64 	%rd159, {%r119, %r124};
	setp.gt.s32 	%p74, %r48, 23;
	mov.f64 	%fd349, %fd348;
	mov.u64 	%rd386, %rd385;
	@%p74 bra 	$L__BB5_181;
	abs.f64 	%fd245, %fd348;
	abs.f64 	%fd246, %fd244;
	setp.lt.f64 	%p75, %fd245, %fd246;
	mov.f64 	%fd349, %fd244;
	mov.u64 	%rd386, %rd159;
	@%p75 bra 	$L__BB5_181;
	setp.lt.f64 	%p76, %fd246, %fd245;
	mov.f64 	%fd349, %fd348;
	mov.u64 	%rd386, %rd385;
	@%p76 bra 	$L__BB5_181;
	setp.lt.s64 	%p77, %rd385, %rd159;
	selp.f64 	%fd349, %fd348, %fd244, %p77;
	min.s64 	%rd386, %rd385, %rd159;
$L__BB5_181:
	mov.b64 	%rd266, %fd349;
	mov.b64 	{%r130, %r135}, %rd266;
	mov.b32 	%r146, 16;
	mov.b32 	%r147, 31;
	mov.b32 	%r148, -1;
	// begin inline asm
	shfl.sync.down.b32 %r129, %r130, %r146, %r147, %r148;
	// end inline asm
	// begin inline asm
	shfl.sync.down.b32 %r134, %r135, %r146, %r147, %r148;
	// end inline asm
	mov.b64 	%rd267, {%r129, %r134};
	mov.b64 	%fd249, %rd267;
	mov.b64 	{%r140, %r145}, %rd386;
	// begin inline asm
	shfl.sync.down.b32 %r139, %r140, %r146, %r147, %r148;
	// end inline asm
	// begin inline asm
	shfl.sync.down.b32 %r144, %r145, %r146, %r147, %r148;
	// end inline asm
	mov.b64 	%rd162, {%r139, %r144};
	setp.gt.s32 	%p78, %r48, 15;
	mov.f64 	%fd357, %fd349;
	mov.u64 	%rd394, %rd386;
	@%p78 bra 	$L__BB5_185;
	abs.f64 	%fd250, %fd349;
	abs.f64 	%fd251, %fd249;
	setp.lt.f64 	%p79, %fd250, %fd251;
	mov.f64 	%fd357, %fd249;
	mov.u64 	%rd394, %rd162;
	@%p79 bra 	$L__BB5_185;
	setp.lt.f64 	%p80, %fd251, %fd250;
	mov.f64 	%fd357, %fd349;
	mov.u64 	%rd394, %rd386;
	@%p80 bra 	$L__BB5_185;
	setp.lt.s64 	%p81, %rd386, %rd162;
	selp.f64 	%fd357, %fd349, %fd249, %p81;
	min.s64 	%rd394, %rd386, %rd162;
$L__BB5_185:
	setp.ne.s32 	%p82, %r48, 0;
	@%p82 bra 	$L__BB5_187;
	shr.u32 	%r149, %r16, 1;
	and.b32  	%r150, %r149, 496;
	mov.u32 	%r151, _ZN6thrust24THRUST_300001_SM_1000_NS8cuda_cub4core6detail5shmemE;
	add.s32 	%r152, %r151, %r150;
	st.shared.f64 	[%r152+8], %fd357;
	st.shared.u64 	[%r152+16], %rd394;
$L__BB5_187:
	bar.sync 	0;
	setp.ne.s32 	%p83, %r16, 0;
	@%p83 bra 	$L__BB5_209;
	ld.shared.f64 	%fd254, [_ZN6thrust24THRUST_300001_SM_1000_NS8cuda_cub4core6detail5shmemE+24];
	ld.shared.u64 	%rd165, [_ZN6thrust24THRUST_300001_SM_1000_NS8cuda_cub4core6detail5shmemE+32];
	abs.f64 	%fd255, %fd357;
	abs.f64 	%fd256, %fd254;
	setp.lt.f64 	%p84, %fd255, %fd256;
	mov.f64 	%fd351, %fd254;
	mov.u64 	%rd388, %rd165;
	@%p84 bra 	$L__BB5_191;
	setp.lt.f64 	%p85, %fd256, %fd255;
	mov.f64 	%fd351, %fd357;
	mov.u64 	%rd388, %rd394;
	@%p85 bra 	$L__BB5_191;
	setp.lt.s64 	%p86, %rd394, %rd165;
	selp.f64 	%fd351, %fd357, %fd254, %p86;
	min.s64 	%rd388, %rd394, %rd165;
$L__BB5_191:
	ld.shared.f64 	%fd259, [_ZN6thrust24THRUST_300001_SM_1000_NS8cuda_cub4core6detail5shmemE+40];
	ld.shared.u64 	%rd168, [_ZN6thrust24THRUST_300001_SM_1000_NS8cuda_cub4core6detail5shmemE+48];
	abs.f64 	%fd260, %fd351;
	abs.f64 	%fd261, %fd259;
	setp.lt.f64 	%p87, %fd260, %fd261;
	mov.f64 	%fd352, %fd259;
	mov.u64 	%rd389, %rd168;
	@%p87 bra 	$L__BB5_194;
	setp.lt.f64 	%p88, %fd261, %fd260;
	mov.f64 	%fd352, %fd351;
	mov.u64 	%rd389, %rd388;
	@%p88 bra 	$L__BB5_194;
	setp.lt.s64 	%p89, %rd388, %rd168;
	selp.f64 	%fd352, %fd351, %fd259, %p89;
	min.s64 	%rd389, %rd388, %rd168;
$L__BB5_194:
	ld.shared.f64 	%fd264, [_ZN6thrust24THRUST_300001_SM_1000_NS8cuda_cub4core6detail5shmemE+56];
	ld.shared.u64 	%rd171, [_ZN6thrust24THRUST_300001_SM_1000_NS8cuda_cub4core6detail5shmemE+64];
	abs.f64 	%fd265, %fd352;
	abs.f64 	%fd266, %fd264;
	setp.lt.f64 	%p90, %fd265, %fd266;
	mov.f64 	%fd353, %fd264;
	mov.u64 	%rd390, %rd171;
	@%p90 bra 	$L__BB5_197;
	setp.lt.f64 	%p91, %fd266, %fd265;
	mov.f64 	%fd353, %fd352;
	mov.u64 	%rd390, %rd389;
	@%p91 bra 	$L__BB5_197;
	setp.lt.s64 	%p92, %rd389, %rd171;
	selp.f64 	%fd353, %fd352, %fd264, %p92;
	min.s64 	%rd390, %rd389, %rd171;
$L__BB5_197:
	ld.shared.f64 	%fd269, [_ZN6thrust24THRUST_300001_SM_1000_NS8cuda_cub4core6detail5shmemE+72];
	ld.shared.u64 	%rd174, [_ZN6thrust24THRUST_300001_SM_1000_NS8cuda_cub4core6detail5shmemE+80];
	abs.f64 	%fd270, %fd353;
	abs.f64 	%fd271, %fd269;
	setp.lt.f64 	%p93, %fd270, %fd271;
	mov.f64 	%fd354, %fd269;
	mov.u64 	%rd391, %rd174;
	@%p93 bra 	$L__BB5_200;
	setp.lt.f64 	%p94, %fd271, %fd270;
	mov.f64 	%fd354, %fd353;
	mov.u64 	%rd391, %rd390;
	@%p94 bra 	$L__BB5_200;
	setp.lt.s64 	%p95, %rd390, %rd174;
	selp.f64 	%fd354, %fd353, %fd269, %p95;
	min.s64 	%rd391, %rd390, %rd174;
$L__BB5_200:
	ld.shared.f64 	%fd274, [_ZN6thrust24THRUST_300001_SM_1000_NS8cuda_cub4core6detail5shmemE+88];
	ld.shared.u64 	%rd177, [_ZN6thrust24THRUST_300001_SM_1000_NS8cuda_cub4core6detail5shmemE+96];
	abs.f64 	%fd275, %fd354;
	abs.f64 	%fd276, %fd274;
	setp.lt.f64 	%p96, %fd275, %fd276;
	mov.f64 	%fd355, %fd274;
	mov.u64 	%rd392, %rd177;
	@%p96 bra 	$L__BB5_203;
	setp.lt.f64 	%p97, %fd276, %fd275;
	mov.f64 	%fd355, %fd354;
	mov.u64 	%rd392, %rd391;
	@%p97 bra 	$L__BB5_203;
	setp.lt.s64 	%p98, %rd391, %rd177;
	selp.f64 	%fd355, %fd354, %fd274, %p98;
	min.s64 	%rd392, %rd391, %rd177;
$L__BB5_203:
	ld.shared.f64 	%fd279, [_ZN6thrust24THRUST_300001_SM_1000_NS8cuda_cub4core6detail5shmemE+104];
	ld.shared.u64 	%rd180, [_ZN6thrust24THRUST_300001_SM_1000_NS8cuda_cub4core6detail5shmemE+112];
	abs.f64 	%fd280, %fd355;
	abs.f64 	%fd281, %fd279;
	setp.lt.f64 	%p99, %fd280, %fd281;
	mov.f64 	%fd356, %fd279;
	mov.u64 	%rd393, %rd180;
	@%p99 bra 	$L__BB5_206;
	setp.lt.f64 	%p100, %fd281, %fd280;
	mov.f64 	%fd356, %fd355;
	mov.u64 	%rd393, %rd392;
	@%p100 bra 	$L__BB5_206;
	setp.lt.s64 	%p101, %rd392, %rd180;
	selp.f64 	%fd356, %fd355, %fd279, %p101;
	min.s64 	%rd393, %rd392, %rd180;
$L__BB5_206:
	ld.shared.f64 	%fd284, [_ZN6thrust24THRUST_300001_SM_1000_NS8cuda_cub4core6detail5shmemE+120];
	ld.shared.u64 	%rd183, [_ZN6thrust24THRUST_300001_SM_1000_NS8cuda_cub4core6detail5shmemE+128];
	abs.f64 	%fd285, %fd356;
	abs.f64 	%fd286, %fd284;
	setp.lt.f64 	%p102, %fd285, %fd286;
	mov.u64 	%rd394, %rd183;
	mov.f64 	%fd357, %fd284;
	@%p102 bra 	$L__BB5_209;
	setp.lt.f64 	%p103, %fd286, %fd285;
	mov.u64 	%rd394, %rd393;
	mov.f64 	%fd357, %fd356;
	@%p103 bra 	$L__BB5_209;
	setp.lt.s64 	%p104, %rd393, %rd183;
	selp.f64 	%fd357, %fd356, %fd284, %p104;
	min.s64 	%rd394, %rd393, %rd183;
$L__BB5_209:
	mov.u32 	%r376, %tid.x;
	setp.ne.s32 	%p221, %r376, 0;
	@%p221 bra 	$L__BB5_211;
	ld.param.u64 	%rd326, [_ZN6thrust24THRUST_300001_SM_1000_NS8cuda_cub4core6detail13_kernel_agentINS1_8__reduce11ReduceAgentIPN4cuda3std3__45tupleIJdlEEESC_SB_iNS1_9__extrema9arg_max_fIdl10comparatorEEEEJSC_SC_iSG_EEEvDpT0__param_1];
	cvta.to.global.u64 	%rd317, %rd326;
	st.global.f64 	[%rd317], %fd357;
	st.global.u64 	[%rd317+8], %rd394;
$L__BB5_211:
	ret;

}
	// .globl	_ZN6thrust24THRUST_300001_SM_1000_NS8cuda_cub4core6detail13_kernel_agentINS1_8__reduce11ReduceAgentINS0_12zip_iteratorIN4cuda3std3__45tupleIJNS0_10device_ptrIdEENS0_17counting_iteratorIlNS0_11use_defaultESF_SF_EEEEEEEPNSB_IJdlEEESJ_lNS1_9__extrema9arg_max_fIdl10comparatorEEEEJSI_SK_lSO_EEEvDpT0_
.visible .entry _ZN6thrust24THRUST_300001_SM_1000_NS8cuda_cub4core6detail13_kernel_agentINS1_8__reduce11ReduceAgentINS0_12zip_iteratorIN4cuda3std3__45tupleIJNS0_10device_ptrIdEENS0_17counting_iteratorIlNS0_11use_defaultESF_SF_EEEEEEEPNSB_IJdlEEESJ_lNS1_9__extrema9arg_max_fIdl10comparatorEEEEJSI_SK_lSO_EEEvDpT0_(
	.param .align 8 .b8 _ZN6thrust24THRUST_300001_SM_1000_NS8cuda_cub4core6detail13_kernel_agentINS1_8__reduce11ReduceAgentINS0_12zip_iteratorIN4cuda3std3__45tupleIJNS0_10device_ptrIdEENS0_17counting_iteratorIlNS0_11use_defaultESF_SF_EEEEEEEPNSB_IJdlEEESJ_lNS1_9__extrema9arg_max_fIdl10comparatorEEEEJSI_SK_lSO_EEEvDpT0__param_0[16],
	.param .u64 .ptr .align 1 _ZN6thrust24THRUST_300001_SM_1000_NS8cuda_cub4core6detail13_kernel_agentINS1_8__reduce11ReduceAgentINS0_12zip_iteratorIN4cuda3std3__45tupleIJNS0_10device_ptrIdEENS0_17counting_iteratorIlNS0_11use_defaultESF_SF_EEEEEEEPNSB_IJdlEEESJ_lNS1_9__extrema9arg_max_fIdl10comparatorEEEEJSI_SK_lSO_EEEvDpT0__param_1,
	.param .u64 _ZN6thrust24THRUST_300001_SM_1000_NS8cuda_cub4core6detail13_kernel_agentINS1_8__reduce11ReduceAgentINS0_12zip_iteratorIN4cuda3std3__45tupleIJNS0_10device_ptrIdEENS0_17counting_iteratorIlNS0_11use_defaultESF_SF_EEEEEEEPNSB_IJdlEEESJ_lNS1_9__extrema9arg_max_fIdl10comparatorEEEEJSI_SK_lSO_EEEvDpT0__param_2,
	.param .align 1 .b8 _ZN6thrust24THRUST_300001_SM_1000_NS8cuda_cub4core6detail13_kernel_agentINS1_8__reduce11ReduceAgentINS0_12zip_iteratorIN4cuda3std3__45tupleIJNS0_10device_ptrIdEENS0_17counting_iteratorIlNS0_11use_defaultESF_SF_EEEEEEEPNSB_IJdlEEESJ_lNS1_9__extrema9arg_max_fIdl10comparatorEEEEJSI_SK_lSO_EEEvDpT0__param_3[1]
)
.maxntid 256
{
	.reg .pred 	%p<213>;
	.reg .b32 	%r<391>;
	.reg .b64 	%rd<341>;
	.reg .b64 	%fd<352>;

	ld.param.u64 	%rd192, [_ZN6thrust24THRUST_300001_SM_1000_NS8cuda_cub4core6detail13_kernel_agentINS1_8__reduce11ReduceAgentINS0_12zip_iteratorIN4cuda3std3__45tupleIJNS0_10device_ptrIdEENS0_17counting_iteratorIlNS0_11use_defaultESF_SF_EEEEEEEPNSB_IJdlEEESJ_lNS1_9__extrema9arg_max_fIdl10comparatorEEEEJSI_SK_lSO_EEEvDpT0__param_0+8];
	ld.param.u64 	%rd191, [_ZN6thrust24THRUST_300001_SM_1000_NS8cuda_cub4core6detail13_kernel_agentINS1_8__reduce11ReduceAgentINS0_12zip_iteratorIN4cuda3std3__45tupleIJNS0_10device_ptrIdEENS0_17counting_iteratorIlNS0_11use_defaultESF_SF_EEEEEEEPNSB_IJdlEEESJ_lNS1_9__extrema9arg_max_fIdl10comparatorEEEEJSI_SK_lSO_EEEvDpT0__param_0];
	ld.param.u64 	%rd194, [_ZN6thrust24THRUST_300001_SM_1000_NS8cuda_cub4core6detail13_kernel_agentINS1_8__reduce11ReduceAgentINS0_12zip_iteratorIN4cuda3std3__45tupleIJNS0_10device_ptrIdEENS0_17counting_iteratorIlNS0_11use_defaultESF_SF_EEEEEEEPNSB_IJdlEEESJ_lNS1_9__extrema9arg_max_fIdl10comparatorEEEEJSI_SK_lSO_EEEvDpT0__param_2];
	setp.eq.s64 	%p1, %rd194, 0;
	@%p1 bra 	$L__BB6_206;
	cvta.to.global.u64 	%rd1, %rd191;
	setp.gt.s64 	%p2, %rd194, 1279;
	@%p2 bra 	$L__BB6_122;
	cvt.u32.u64 	%r1, %rd194;
	mov.u32 	%r2, %tid.x;
	setp.ge.s32 	%p96, %r2, %r1;
	mov.f64 	%fd298, 0d0000000000000000;
	mov.b64 	%rd283, 0;
	mov.u32 	%r385, %r2;
	@%p96 bra 	$L__BB6_4;
	cvt.u64.u32 	%rd239, %r2;
	mul.wide.u32 	%rd240, %r2, 8;
	add.s64 	%rd241, %rd1, %rd240;
	add.s64 	%rd283, %rd192, %rd239;
	ld.global.f64 	%fd298, [%rd241];
	add.s32 	%r385, %r2, 256;
$L__BB6_4:
	setp.ge.s32 	%p97, %r385, %r1;
	@%p97 bra 	$L__BB6_26;
	not.b32 	%r154, %r385;
	add.s32 	%r5, %r154, %r1;
	and.b32  	%r155, %r5, 768;
	setp.eq.s32 	%p98, %r155, 768;
	@%p98 bra 	$L__BB6_11;
	cvt.u64.u32 	%rd243, %r385;
	add.s64 	%rd274, %rd192, %rd243;
	mul.wide.u32 	%rd244, %r385, 8;
	add.s64 	%rd273, %rd1, %rd244;
	shr.u32 	%r156, %r5, 8;
	add.s32 	%r157, %r156, 1;
	and.b32  	%r158, %r157, 3;
	neg.s32 	%r383, %r158;
$L__BB6_7:
	.pragma "nounroll";
	mov.u64 	%rd9, %rd283;
	mov.f64 	%fd3, %fd298;
	ld.global.f64 	%fd4, [%rd273];
	abs.f64 	%fd5, %fd3;
	abs.f64 	%fd6, %fd4;
	setp.lt.f64 	%p99, %fd5, %fd6;
	mov.u64 	%rd283, %rd274;
	mov.f64 	%fd298, %fd4;
	@%p99 bra 	$L__BB6_10;
	setp.lt.f64 	%p100, %fd6, %fd5;
	mov.u64 	%rd283, %rd9;
	mov.f64 	%fd298, %fd3;
	@%p100 bra 	$L__BB6_10;
	setp.lt.s64 	%p101, %rd9, %rd274;
	min.s64 	%rd283, %rd9, %rd274;
	selp.f64 	%fd298, %fd3, %fd4, %p101;
$L__BB6_10:
	add.s32 	%r385, %r385, 256;
	add.s64 	%rd274, %rd274, 256;
	add.s64 	%rd273, %rd273, 2048;
	add.s32 	%r383, %r383, 1;
	setp.ne.s32 	%p102, %r383, 0;
	@%p102 bra 	$L__BB6_7;
$L__BB6_11:
	setp.lt.u32 	%p103, %r5, 768;
	@%p103 bra 	$L__BB6_26;
	add.s32 	%r386, %r385, 512;
$L__BB6_13:
	mov.u32 	%r13, %r386;
	add.s32 	%r159, %r13, -512;
	cvt.s64.s32 	%rd245, %r159;
	mul.wide.s32 	%rd246, %r159, 8;
	add.s64 	%rd17, %rd1, %rd246;
	add.s64 	%rd18, %rd192, %rd245;
	ld.global.f64 	%fd12, [%rd17];
	abs.f64 	%fd13, %fd298;
	abs.f64 	%fd14, %fd12;
	setp.lt.f64 	%p104, %fd13, %fd14;
	mov.u64 	%rd280, %rd18;
	mov.f64 	%fd295, %fd12;
	@%p104 bra 	$L__BB6_16;
	setp.lt.f64 	%p105, %fd14, %fd13;
	mov.u64 	%rd280, %rd283;
	mov.f64 	%fd295, %fd298;
	@%p105 bra 	$L__BB6_16;
	setp.lt.s64 	%p106, %rd283, %rd18;
	min.s64 	%rd280, %rd283, %rd18;
	selp.f64 	%fd295, %fd298, %fd12, %p106;
$L__BB6_16:
	add.s32 	%r160, %r13, -256;
	cvt.s64.s32 	%rd247, %r160;
	add.s64 	%rd21, %rd192, %rd247;
	ld.global.f64 	%fd17, [%rd17+2048];
	abs.f64 	%fd18, %fd295;
	abs.f64 	%fd19, %fd17;
	setp.lt.f64 	%p107, %fd18, %fd19;
	mov.u64 	%rd281, %rd21;
	mov.f64 	%fd296, %fd17;
	@%p107 bra 	$L__BB6_19;
	setp.lt.f64 	%p108, %fd19, %fd18;
	mov.u64 	%rd281, %rd280;
	mov.f64 	%fd296, %fd295;
	@%p108 bra 	$L__BB6_19;
	setp.lt.s64 	%p109, %rd280, %rd21;
	min.s64 	%rd281, %rd280, %rd21;
	selp.f64 	%fd296, %fd295, %fd17, %p109;
$L__BB6_19:
	cvt.s64.s32 	%rd248, %r13;
	add.s64 	%rd24, %rd192, %rd248;
	ld.global.f64 	%fd22, [%rd17+4096];
	abs.f64 	%fd23, %fd296;
	abs.f64 	%fd24, %fd22;
	setp.lt.f64 	%p110, %fd23, %fd24;
	mov.u64 	%rd282, %rd24;
	mov.f64 	%fd297, %fd22;
	@%p110 bra 	$L__BB6_22;
	setp.lt.f64 	%p111, %fd24, %fd23;
	mov.u64 	%rd282, %rd281;
	mov.f64 	%fd297, %fd296;
	@%p111 bra 	$L__BB6_22;
	setp.lt.s64 	%p112, %rd281, %rd24;
	min.s64 	%rd282, %rd281, %rd24;
	selp.f64 	%fd297, %fd296, %fd22, %p112;
$L__BB6_22:
	add.s32 	%r161, %r13, 256;
	cvt.s64.s32 	%rd249, %r161;
	add.s64 	%rd27, %rd192, %rd249;
	ld.global.f64 	%fd27, [%rd17+6144];
	abs.f64 	%fd28, %fd297;
	abs.f64 	%fd29, %fd27;
	setp.lt.f64 	%p113, %fd28, %fd29;
	mov.u64 	%rd283, %rd27;
	mov.f64 	%fd298, %fd27;
	@%p113 bra 	$L__BB6_25;
	setp.lt.f64 	%p114, %fd29, %fd28;
	mov.u64 	%rd283, %rd282;
	mov.f64 	%fd298, %fd297;
	@%p114 bra 	$L__BB6_25;
	setp.lt.s64 	%p115, %rd282, %rd27;
	min.s64 	%rd283, %rd282, %rd27;
	selp.f64 	%fd298, %fd297, %fd27, %p115;
$L__BB6_25:
	add.s32 	%r386, %r13, 1024;
	add.s32 	%r162, %r13, 512;
	setp.lt.s32 	%p116, %r162, %r1;
	@%p116 bra 	$L__BB6_13;
$L__BB6_26:
	setp.lt.s32 	%p117, %r1, 256;
	@%p117 bra 	$L__BB6_71;
	// begin inline asm
	mov.u32 %r276, %laneid;
	// end inline asm
	mov.b64 	%rd260, %fd298;
	mov.b64 	{%r278, %r283}, %rd260;
	mov.b32 	%r294, 1;
	mov.b32 	%r295, 31;
	mov.b32 	%r296, -1;
	// begin inline asm
	shfl.sync.down.b32 %r277, %r278, %r294, %r295, %r296;
	// end inline asm
	// begin inline asm
	shfl.sync.down.b32 %r282, %r283, %r294, %r295, %r296;
	// end inline asm
	mov.b64 	%rd261, {%r277, %r282};
	mov.b64 	%fd33, %rd261;
	mov.b64 	{%r288, %r293}, %rd283;
	// begin inline asm
	shfl.sync.down.b32 %r287, %r288, %r294, %r295, %r296;
	// end inline asm
	// begin inline asm
	shfl.sync.down.b32 %r292, %r293, %r294, %r295, %r296;
	// end inline asm
	mov.b64 	%rd31, {%r287, %r292};
	setp.gt.s32 	%p169, %r276, 30;
	mov.u64 	%rd285, %rd283;
	mov.f64 	%fd300, %fd298;
	@%p169 bra 	$L__BB6_31;
	abs.f64 	%fd34, %fd298;
	abs.f64 	%fd35, %fd33;
	setp.lt.f64 	%p170, %fd34, %fd35;
	mov.u64 	%rd285, %rd31;
	mov.f64 	%fd300, %fd33;
	@%p170 bra 	$L__BB6_31;
	setp.lt.f64 	%p171, %fd35, %fd34;
	mov.u64 	%rd285, %rd283;
	mov.f64 	%fd300, %fd298;
	@%p171 bra 	$L__BB6_31;
	setp.lt.s64 	%p172, %rd283, %rd31;
	min.s64 	%rd285, %rd283, %rd31;
	selp.f64 	%fd300, %fd298, %fd33, %p172;
$L__BB6_31:
	mov.b64 	%rd262, %fd300;
	mov.b64 	{%r298, %r303}, %rd262;
	mov.b32 	%r314, 2;
	mov.b32 	%r315, 31;
	mov.b32 	%r316, -1;
	// begin inline asm
	shfl.sync.down.b32 %r297, %r298, %r314, %r315, %r316;
	// end inline asm
	// begin inline asm
	shfl.sync.down.b32 %r302, %r303, %r314, %r315, %r316;
	// end inline asm
	mov.b64 	%rd263, {%r297, %r302};
	mov.b64 	%fd38, %rd263;
	mov.b64 	{%r308, %r313}, %rd285;
	// begin inline asm
	shfl.sync.down.b32 %r307, %r308, %r314, %r315, %r316;
	// end inline asm
	// begin inline asm
	shfl.sync.down.b32 %r312, %r313, %r314, %r315, %r316;
	// end inline asm
	mov.b64 	%rd34, {%r307, %r312};
	setp.gt.s32 	%p173, %r276, 29;
	mov.u64 	%rd286, %rd285;
	mov.f64 	%fd301, %fd300;
	@%p173 bra 	$L__BB6_35;
	abs.f64 	%fd39, %fd300;
	abs.f64 	%fd40, %fd38;
	setp.lt.f64 	%p174, %fd39, %fd40;
	mov.u64 	%rd286, %rd34;
	mov.f64 	%fd301, %fd38;
	@%p174 bra 	$L__BB6_35;
	setp.lt.f64 	%p175, %fd40, %fd39;
	mov.u64 	%rd286, %rd285;
	mov.f64 	%fd301, %fd300;
	@%p175 bra 	$L__BB6_35;
	setp.lt.s64 	%p176, %rd285, %rd34;
	min.s64 	%rd286, %rd285, %rd34;
	selp.f64 	%fd301, %fd300, %fd38, %p176;
$L__BB6_35:
	mov.b64 	%rd264, %fd301;
	mov.b64 	{%r318, %r323}, %rd264;
	mov.b32 	%r334, 4;
	mov.b32 	%r335, 31;
	mov.b32 	%r336, -1;
	// begin inline asm
	shfl.sync.down.b32 %r317, %r318, %r334, %r335, %r336;
	// end inline asm
	// begin inline asm
	shfl.sync.down.b32 %r322, %r323, %r334, %r335, %r336;
	// end inline asm
	mov.b64 	%rd265, {%r317, %r322};
	mov.b64 	%fd43, %rd265;
	mov.b64 	{%r328, %r333}, %rd286;
	// begin inline asm
	shfl.sync.down.b32 %r327, %r328, %r334, %r335, %r336;
	// end inline asm
	// begin inline asm
	shfl.sync.down.b32 %r332, %r333, %r334, %r335, %r336;
	// end inline asm
	mov.b64 	%rd37, {%r327, %r332};
	setp.gt.s32 	%p177, %r276, 27;
	mov.u64 	%rd287, %rd286;
	mov.f64 	%fd302, %fd301;
	@%p177 bra 	$L__BB6_39;
	abs.f64 	%fd44, %fd301;
	abs.f64 	%fd45, %fd43;
	setp.lt.f64 	%p178, %fd44, %fd45;
	mov.u64 	%rd287, %rd37;
	mov.f64 	%fd302, %fd43;
	@%p178 bra 	$L__BB6_39;
	setp.lt.f64 	%p179, %fd45, %fd44;
	mov.u64 	%rd287, %rd286;
	mov.f64 	%fd302, %fd301;
	@%p179 bra 	$L__BB6_39;
	setp.lt.s64 	%p180, %rd286, %rd37;
	min.s64 	%rd287, %rd286, %rd37;
	selp.f64 	%fd302, %fd301, %fd43, %p180;
$L__BB6_39:
	mov.b64 	%rd266, %fd302;
	mov.b64 	{%r338, %r343}, %rd266;
	mov.b32 	%r354, 8;
	mov.b32 	%r355, 31;
	mov.b32 	%r356, -1;
	// begin inline asm
	shfl.sync.down.b32 %r337, %r338, %r354, %r355, %r356;
	// end inline asm
	// begin inline asm
	shfl.sync.down.b32 %r342, %r343, %r354, %r355, %r356;
	// end inline asm
	mov.b64 	%rd267, {%r337, %r342};
	mov.b64 	%fd48, %rd267;
	mov.b64 	{%r348, %r353}, %rd287;
	// begin inline asm
	shfl.sync.down.b32 %r347, %r348, %r354, %r355, %r356;
	// end inline asm
	// begin inline asm
	shfl.sync.down.b32 %r352, %r353, %r354, %r355, %r356;
	// end inline asm
	mov.b64 	%rd40, {%r347, %r352};
	setp.gt.s32 	%p181, %r276, 23;
	mov.u64 	%rd288, %rd287;
	mov.f64 	%fd303, %fd302;
	@%p181 bra 	$L__BB6_43;
	abs.f64 	%fd49, %fd302;
	abs.f64 	%fd50, %fd48;
	setp.lt.f64 	%p182, %fd49, %fd50;
	mov.u64 	%rd288, %rd40;
	mov.f64 	%fd303, %fd48;
	@%p182 bra 	$L__BB6_43;
	setp.lt.f64 	%p183, %fd50, %fd49;
	mov.u64 	%rd288, %rd287;
	mov.f64 	%fd303, %fd302;
	@%p183 bra 	$L__BB6_43;
	setp.lt.s64 	%p184, %rd287, %rd40;
	min.s64 	%rd288, %rd287, %rd40;
	selp.f64 	%fd303, %fd302, %fd48, %p184;
$L__BB6_43:
	mov.b64 	%rd268, %fd303;
	mov.b64 	{%r358, %r363}, %rd268;
	mov.b32 	%r374, 16;
	mov.b32 	%r375, 31;
	mov.b32 	%r376, -1;
	// begin inline asm
	shfl.sync.down.b32 %r357, %r358, %r374, %r375, %r376;
	// end inline asm
	// begin inline asm
	shfl.sync.down.b32 %r362, %r363, %r374, %r375, %r376;
	// end inline asm
	mov.b64 	%rd269, {%r357, %r362};
	mov.b64 	%fd53, %rd269;
	mov.b64 	{%r368, %r373}, %rd288;
	// begin inline asm
	shfl.sync.down.b32 %r367, %r368, %r374, %r375, %r376;
	// end inline asm
	// begin inline asm
	shfl.sync.down.b32 %r372, %r373, %r374, %r375, %r376;
	// end inline asm
	mov.b64 	%rd43, {%r367, %r372};
	setp.gt.s32 	%p185, %r276, 15;
	mov.u64 	%rd340, %rd288;
	mov.f64 	%fd351, %fd303;
	@%p185 bra 	$L__BB6_47;
	abs.f64 	%fd54, %fd303;
	abs.f64 	%fd55, %fd53;
	setp.lt.f64 	%p186, %fd54, %fd55;
	mov.u64 	%rd340, %rd43;
	mov.f64 	%fd351, %fd53;
	@%p186 bra 	$L__BB6_47;
	setp.lt.f64 	%p187, %fd55, %fd54;
	mov.u64 	%rd340, %rd288;
	mov.f64 	%fd351, %fd303;
	@%p187 bra 	$L__BB6_47;
	setp.lt.s64 	%p188, %rd288, %rd43;
	min.s64 	%rd340, %rd288, %rd43;
	selp.f64 	%fd351, %fd303, %fd53, %p188;
$L__BB6_47:
	setp.ne.s32 	%p189, %r276, 0;
	@%p189 bra 	$L__BB6_49;
	shr.u32 	%r377, %r2, 1;
	and.b32  	%r378, %r377, 496;
	mov.u32 	%r379, _ZN6thrust24THRUST_300001_SM_1000_NS8cuda_cub4core6detail5shmemE;
	add.s32 	%r380, %r379, %r378;
	st.shared.f64 	[%r380+8], %fd351;
	st.shared.u64 	[%r380+16], %rd340;
$L__BB6_49:
	bar.sync 	0;
	setp.ne.s32 	%p190, %r2, 0;
	@%p190 bra 	$L__BB6_204;
	ld.shared.f64 	%fd58, [_ZN6thrust24THRUST_300001_SM_1000_NS8cuda_cub4core6detail5shmemE+24];
	ld.shared.u64 	%rd46, [_ZN6thrust24THRUST_300001_SM_1000_NS8cuda_cub4core6detail5shmemE+32];
	abs.f64 	%fd59, %fd351;
	abs.f64 	%fd60, %fd58;
	setp.lt.f64 	%p191, %fd59, %fd60;
	mov.u64 	%rd290, %rd46;
	mov.f64 	%fd305, %fd58;
	@%p191 bra 	$L__BB6_53;
	setp.lt.f64 	%p192, %fd60, %fd59;
	mov.u64 	%rd290, %rd340;
	mov.f64 	%fd305, %fd351;
	@%p192 bra 	$L__BB6_53;
	setp.lt.s64 	%p193, %rd340, %rd46;
	min.s64 	%rd290, %rd340, %rd46;
	selp.f64 	%fd305, %fd351, %fd58, %p193;
$L__BB6_53:
	ld.shared.f64 	%fd63, [_ZN6thrust24THRUST_300001_SM_1000_NS8cuda_cub4core6detail5shmemE+40];
	ld.shared.u64 	%rd49, [_ZN6thrust24THRUST_300001_SM_1000_NS8cuda_cub4core6detail5shmemE+48];
	abs.f64 	%fd64, %fd305;
	abs.f64 	%fd65, %fd63;
	setp.lt.f64 	%p194, %fd64, %fd65;
	mov.u64 	%rd291, %rd49;
	mov.f64 	%fd306, %fd63;
	@%p194 bra 	$L__BB6_56;
	setp.lt.f64 	%p195, %fd65, %fd64;
	mov.u64 	%rd291, %rd290;
	mov.f64 	%fd306, %fd305;
	@%p195 bra 	$L__BB6_56;
	setp.lt.s64 	%p196, %rd290, %rd49;
	min.s64 	%rd291, %rd290, %rd49;
	selp.f64 	%fd306, %fd305, %fd63, %p196;
$L__BB6_56:
	ld.shared.f64 	%fd68, [_ZN6thrust24THRUST_300001_SM_1000_NS8cuda_cub4core6detail5shmemE+56];
	ld.shared.u64 	%rd52, [_ZN6thrust24THRUST_300001_SM_1000_NS8cuda_cub4core6detail5shmemE+64];
	abs.f64 	%fd69, %fd306;
	abs.f64 	%fd70, %fd68;
	setp.lt.f64 	%p197, %fd69, %fd70;
	mov.u64 	%rd292, %rd52;
	mov.f64 	%fd307, %fd68;
	@%p197 bra 	$L__BB6_59;
	setp.lt.f64 	%p198, %fd70, %fd69;
	mov.u64 	%rd292, %rd291;
	mov.f64 	%fd307, %fd306;
	@%p198 bra 	$L__BB6_59;
	setp.lt.s64 	%p199, %rd291, %rd52;
	min.s64 	%rd292, %rd291, %rd52;
	selp.f64 	%fd307, %fd306, %fd68, %p199;
$L__BB6_59:
	ld.shared.f64 	%fd73, [_ZN6thrust24THRUST_300001_SM_1000_NS8cuda_cub4core6detail5shmemE+72];
	ld.shared.u64 	%rd55, [_ZN6thrust24THRUST_300001_SM_1000_NS8cuda_cub4core6detail5shmemE+80];
	abs.f64 	%fd74, %fd307;
	abs.f64 	%fd75, %fd73;
	setp.lt.f64 	%p200, %fd74, %fd75;
	mov.u64 	%rd293, %rd55;
	mov.f64 	%fd308, %fd73;
	@%p200 bra 	$L__BB6_62;
	setp.lt.f64 	%p201, %fd75, %fd74;
	mov.u64 	%rd293, %rd292;
	mov.f64 	%fd308, %fd307;
	@%p201 bra 	$L__BB6_62;
	setp.lt.s64 	%p202, %rd292, %rd55;
	min.s64 	%rd293, %rd292, %rd55;
	selp.f64 	%fd308, %fd307, %fd73, %p202;
$L__BB6_62:
	ld.shared.f64 	%fd78, [_ZN6thrust24THRUST_300001_SM_1000_NS8cuda_cub4core6detail5shmemE+88];
	ld.shared.u64 	%rd58, [_ZN6thrust24THRUST_300001_SM_1000_NS8cuda_cub4core6detail5shmemE+96];
	abs.f64 	%fd79, %fd308;
	abs.f64 	%fd80, %fd78;
	setp.lt.f64 	%p203, %fd79, %fd80;
	mov.u64 	%rd294, %rd58;
	mov.f64 	%fd309, %fd78;
	@%p203 bra 	$L__BB6_65;
	setp.lt.f64 	%p204, %fd80, %fd79;
	mov.u64 	%rd294, %rd293;
	mov.f64 	%fd309, %fd308;
	@%p204 bra 	$L__BB6_65;
	setp.lt.s64 	%p205, %rd293, %rd58;
	min.s64 	%rd294, %rd293, %rd58;
	selp.f64 	%fd309, %fd308, %fd78, %p205;
$L__BB6_65:
	ld.shared.f64 	%fd83, [_ZN6thrust24THRUST_300001_SM_1000_NS8cuda_cub4core6detail5shmemE+104];
	ld.shared.u64 	%rd61, [_ZN6thrust24THRUST_300001_SM_1000_NS8cuda_cub4core6detail5shmemE+112];
	abs.f64 	%fd84, %fd309;
	abs.f64 	%fd85, %fd83;
	setp.lt.f64 	%p206, %fd84, %fd85;
	mov.u64 	%rd295, %rd61;
	mov.f64 	%fd310, %fd83;
	@%p206 bra 	$L__BB6_68;
	setp.lt.f64 	%p207, %fd85, %fd84;
	mov.u64 	%rd295, %rd294;
	mov.f64 	%fd310, %fd309;
	@%p207 bra 	$L__BB6_68;
	setp.lt.s64 	%p208, %rd294, %rd61;
	min.s64 	%rd295, %rd294, %rd61;
	selp.f64 	%fd310, %fd309, %fd83, %p208;
$L__BB6_68:
	ld.shared.f64 	%fd88, [_ZN6thrust24THRUST_300001_SM_1000_NS8cuda_cub4core6detail5shmemE+120];
	ld.shared.u64 	%rd64, [_ZN6thrust24THRUST_300001_SM_1000_NS8cuda_cub4core6detail5shmemE+128];
	abs.f64 	%fd89, %fd310;
	abs.f64 	%fd90, %fd88;
	setp.lt.f64 	%p209, %fd89, %fd90;
	mov.u64 	%rd340, %rd64;
	mov.f64 	%fd351, %fd88;
	@%p209 bra 	$L__BB6_204;
	setp.lt.f64 	%p210, %fd90, %fd89;
	mov.u64 	%rd340, %rd295;
	mov.f64 	%fd351, %fd310;
	@%p210 bra 	$L__BB6_204;
	setp.lt.s64 	%p211, %rd295, %rd64;
	min.s64 	%rd340, %rd295, %rd64;
	selp.f64 	%fd351, %fd310, %fd88, %p211;
	bra.uni 	$L__BB6_204;
$L__BB6_71:
	// begin inline asm
	mov.u32 %r163, %laneid;
	// end inline asm
	and.b32  	%r184, %r2, 992;
	add.s32 	%r185, %r184, 32;
	setp.gt.s32 	%p118, %r185, %r1;
	not.b32 	%r186, %r184;
	add.s32 	%r187, %r1, %r186;
	selp.b32 	%r182, %r187, 31, %p118;
	mov.b64 	%rd250, %fd298;
	mov.b64 	{%r165, %r170}, %rd250;
	mov.b32 	%r181, 1;
	mov.b32 	%r183, -1;
	// begin inline asm
	shfl.sync.down.b32 %r164, %r165, %r181, %r182, %r183;
	// end inline asm
	// begin inline asm
	shfl.sync.down.b32 %r169, %r170, %r181, %r182, %r183;
	// end inline asm
	mov.b64 	%rd251, {%r164, %r169};
	mov.b64 	%fd92, %rd251;
	mov.b64 	{%r175, %r180}, %rd283;
	// begin inline asm
	shfl.sync.down.b32 %r174, %r175, %r181, %r182, %r183;
	// end inline asm
	// begin inline asm
	shfl.sync.down.b32 %r179, %r180, %r181, %r182, %r183;
	// end inline asm
	mov.b64 	%rd66, {%r174, %r179};
	setp.ge.s32 	%p119, %r163, %r182;
	mov.u64 	%rd296, %rd283;
	mov.f64 	%fd311, %fd298;
	@%p119 bra 	$L__BB6_75;
	abs.f64 	%fd93, %fd298;
	abs.f64 	%fd94, %fd92;
	setp.lt.f64 	%p120, %fd93, %fd94;
	mov.u64 	%rd296, %rd66;
	mov.f64 	%fd311, %fd92;
	@%p120 bra 	$L__BB6_75;
	setp.lt.f64 	%p121, %fd94, %fd93;
	mov.u64 	%rd296, %rd283;
	mov.f64 	%fd311, %fd298;
	@%p121 bra 	$L__BB6_75;
	setp.lt.s64 	%p122, %rd283, %rd66;
	min.s64 	%rd296, %rd283, %rd66;
	selp.f64 	%fd311, %fd298, %fd92, %p122;
$L__BB6_75:
	mov.b64 	%rd252, %fd311;
	mov.b64 	{%r189, %r194}, %rd252;
	mov.b32 	%r205, 2;
	mov.b32 	%r207, -1;
	// begin inline asm
	shfl.sync.down.b32 %r188, %r189, %r205, %r182, %r207;
	// end inline asm
	// begin inline asm
	shfl.sync.down.b32 %r193, %r194, %r205, %r182, %r207;
	// end inline asm
	mov.b64 	%rd253, {%r188, %r193};
	mov.b64 	%fd97, %rd253;
	mov.b64 	{%r199, %r204}, %rd296;
	// begin inline asm
	shfl.sync.down.b32 %r198, %r199, %r205, %r182, %r207;
	// end inline asm
	// begin inline asm
	shfl.sync.down.b32 %r203, %r204, %r205, %r182, %r207;
	// end inline asm
	mov.b64 	%rd69, {%r198, %r203};
	add.s32 	%r208, %r163, 2;
	setp.gt.s32 	%p123, %r208, %r182;
	mov.u64 	%rd297, %rd296;
	mov.f64 	%fd312, %fd311;
	@%p123 bra 	$L__BB6_79;
	abs.f64 	%fd98, %fd311;
	abs.f64 	%fd99, %fd97;
	setp.lt.f64 	%p124, %fd98, %fd99;
	mov.u64 	%rd297, %rd69;
	mov.f64 	%fd312, %fd97;
	@%p124 bra 	$L__BB6_79;
	setp.lt.f64 	%p125, %fd99, %fd98;
	mov.u64 	%rd297, %rd296;
	mov.f64 	%fd312, %fd311;
	@%p125 bra 	$L__BB6_79;
	setp.lt.s64 	%p126, %rd296, %rd69;
	min.s64 	%rd297, %rd296, %rd69;
	selp.f64 	%fd312, %fd311, %fd97, %p126;
$L__BB6_79:
	mov.b64 	%rd254, %fd312;
	mov.b64 	{%r210, %r215}, %rd254;
	mov.b32 	%r226, 4;
	mov.b32 	%r228, -1;
	// begin inline asm
	shfl.sync.down.b32 %r209, %r210, %r226, %r182, %r228;
	// end inline asm
	// begin inline asm
	shfl.sync.down.b32 %r214, %r215, %r226, %r182, %r228;
	// end inline asm
	mov.b64 	%rd255, {%r209, %r214};
	mov.b64 	%fd102, %rd255;
	mov.b64 	{%r220, %r225}, %rd297;
	// begin inline asm
	shfl.sync.down.b32 %r219, %r220, %r226, %r182, %r228;
	// end inline asm
	// begin inline asm
	shfl.sync.down.b32 %r224, %r225, %r226, %r182, %r228;
	// end inline asm
	mov.b64 	%rd72, {%r219, %r224};
	add.s32 	%r229, %r163, 4;
	setp.gt.s32 	%p127, %r229, %r182;
	mov.u64 	%rd298, %rd297;
	mov.f64 	%fd313, %fd312;
	@%p127 bra 	$L__BB6_83;
	abs.f64 	%fd103, %fd312;
	abs.f64 	%fd104, %fd102;
	setp.lt.f64 	%p128, %fd103, %fd104;
	mov.u64 	%rd298, %rd72;
	mov.f64 	%fd313, %fd102;
	@%p128 bra 	$L__BB6_83;
	setp.lt.f64 	%p129, %fd104, %fd103;
	mov.u64 	%rd298, %rd297;
	mov.f64 	%fd313, %fd312;
	@%p129 bra 	$L__BB6_83;
	setp.lt.s64 	%p130, %rd297, %rd72;
	min.s64 	%rd298, %rd297, %rd72;
	selp.f64 	%fd313, %fd312, %fd102, %p130;
$L__BB6_83:
	mov.b64 	%rd256, %fd313;
	mov.b64 	{%r231, %r236}, %rd256;
	mov.b32 	%r247, 8;
	mov.b32 	%r249, -1;
	// begin inline asm
	shfl.sync.down.b32 %r230, %r231, %r247, %r182, %r249;
	// end inline asm
	// begin inline asm
	shfl.sync.down.b32 %r235, %r236, %r247, %r182, %r249;
	// end inline asm
	mov.b64 	%rd257, {%r230, %r235};
	mov.b64 	%fd107, %rd257;
	mov.b64 	{%r241, %r246}, %rd298;
	// begin inline asm
	shfl.sync.down.b32 %r240, %r241, %r247, %r182, %r249;
	// end inline asm
	// begin inline asm
	shfl.sync.down.b32 %r245, %r246, %r247, %r182, %r249;
	// end inline asm
	mov.b64 	%rd75, {%r240, %r245};
	add.s32 	%r250, %r163, 8;
	setp.gt.s32 	%p131, %r250, %r182;
	mov.u64 	%rd299, %rd298;
	mov.f64 	%fd314, %fd313;
	@%p131 bra 	$L__BB6_87;
	abs.f64 	%fd108, %fd313;
	abs.f64 	%fd109, %fd107;
	setp.lt.f64 	%p132, %fd108, %fd109;
	mov.u64 	%rd299, %rd75;
	mov.f64 	%fd314, %fd107;
	@%p132 bra 	$L__BB6_87;
	setp.lt.f64 	%p133, %fd109, %fd108;
	mov.u64 	%rd299, %rd298;
	mov.f64 	%fd314, %fd313;
	@%p133 bra 	$L__BB6_87;
	setp.lt.s64 	%p134, %rd298, %rd75;
	min.s64 	%rd299, %rd298, %rd75;
	selp.f64 	%fd314, %fd313, %fd107, %p134;
$L__BB6_87:
	mov.b64 	%rd258, %fd314;
	mov.b64 	{%r252, %r257}, %rd258;
	mov.b32 	%r268, 16;
	mov.b32 	%r270, -1;
	// begin inline asm
	shfl.sync.down.b32 %r251, %r252, %r268, %r182, %r270;
	// end inline asm
	// begin inline asm
	shfl.sync.down.b32 %r256, %r257, %r268, %r182, %r270;
	// end inline asm
	mov.b64 	%rd259, {%r251, %r256};
	mov.b64 	%fd112, %rd259;
	mov.b64 	{%r262, %r267}, %rd299;
	// begin inline asm
	shfl.sync.down.b32 %r261, %r262, %r268, %r182, %r270;
	// end inline asm
	// begin inline asm
	shfl.sync.down.b32 %r266, %r267, %r268, %r182, %r270;
	// end inline asm
	mov.b64 	%rd78, {%r261, %r266};
	add.s32 	%r271, %r163, 16;
	setp.gt.s32 	%p135, %r271, %r182;
	mov.u64 	%rd340, %rd299;
	mov.f64 	%fd351, %fd314;
	@%p135 bra 	$L__BB6_91;
	abs.f64 	%fd113, %fd314;
	abs.f64 	%fd114, %fd112;
	setp.lt.f64 	%p136, %fd113, %fd114;
	mov.u64 	%rd340, %rd78;
	mov.f64 	%fd351, %fd112;
	@%p136 bra 	$L__BB6_91;
	setp.lt.f64 	%p137, %fd114, %fd113;
	mov.u64 	%rd340, %rd299;
	mov.f64 	%fd351, %fd314;
	@%p137 bra 	$L__BB6_91;
	setp.lt.s64 	%p138, %rd299, %rd78;
	min.s64 	%rd340, %rd299, %rd78;
	selp.f64 	%fd351, %fd314, %fd112, %p138;
$L__BB6_91:
	setp.ne.s32 	%p139, %r163, 0;
	@%p139 bra 	$L__BB6_93;
	shr.u32 	%r272, %r2, 1;
	and.b32  	%r273, %r272, 496;
	mov.u32 	%r274, _ZN6thrust24THRUST_300001_SM_1000_NS8cuda_cub4core6detail5shmemE;
	add.s32 	%r275, %r274, %r273;
	st.shared.f64 	[%r275+8], %fd351;
	st.shared.u64 	[%r275+16], %rd340;
$L__BB6_93:
	bar.sync 	0;
	setp.ne.s32 	%p140, %r2, 0;
	@%p140 bra 	$L__BB6_204;
	setp.lt.s32 	%p141, %r1, 33;
	mov.f64 	%fd316, %fd351;
	mov.u64 	%rd301, %rd340;
	@%p141 bra 	$L__BB6_98;
	ld.shared.f64 	%fd117, [_ZN6thrust24THRUST_300001_SM_1000_NS8cuda_cub4core6detail5shmemE+24];
	ld.shared.u64 	%rd81, [_ZN6thrust24THRUST_300001_SM_1000_NS8cuda_cub4core6detail5shmemE+32];
	abs.f64 	%fd118, %fd351;
	abs.f64 	%fd119, %fd117;
	setp.lt.f64 	%p142, %fd118, %fd119;
	mov.f64 	%fd316, %fd117;
	mov.u64 	%rd301, %rd81;
	@%p142 bra 	$L__BB6_98;
	setp.lt.f64 	%p143, %fd119, %fd118;
	mov.f64 	%fd316, %fd351;
	mov.u64 	%rd301, %rd340;
	@%p143 bra 	$L__BB6_98;
	setp.lt.s64 	%p144, %rd340, %rd81;
	min.s64 	%rd301, %rd340, %rd81;
	selp.f64 	%fd316, %fd351, %fd117, %p144;
$L__BB6_98:
	setp.lt.s32 	%p145, %r1, 65;
	mov.f64 	%fd317, %fd316;
	mov.u64 	%rd302, %rd301;
	@%p145 bra 	$L__BB6_102;
	ld.shared.f64 	%fd122, [_ZN6thrust24THRUST_300001_SM_1000_NS8cuda_cub4core6detail5shmemE+40];
	ld.shared.u64 	%rd84, [_ZN6thrust24THRUST_300001_SM_1000_NS8cuda_cub4core6detail5shmemE+48];
	abs.f64 	%fd123, %fd316;
	abs.f64 	%fd124, %fd122;
	setp.lt.f64 	%p146, %fd123, %fd124;
	mov.f64 	%fd317, %fd122;
	mov.u64 	%rd302, %rd84;
	@%p146 bra 	$L__BB6_102;
	setp.lt.f64 	%p147, %fd124, %fd123;
	mov.f64 	%fd317, %fd316;
	mov.u64 	%rd302, %rd301;
	@%p147 bra 	$L__BB6_102;
	setp.lt.s64 	%p148, %rd301, %rd84;
	min.s64 	%rd302, %rd301, %rd84;
	selp.f64 	%fd317, %fd316, %fd122, %p148;
$L__BB6_102:
	setp.lt.s32 	%p149, %r1, 97;
	mov.f64 	%fd318, %fd317;
	mov.u64 	%rd303, %rd302;
	@%p149 bra 	$L__BB6_106;
	ld.shared.f64 	%fd127, [_ZN6thrust24THRUST_300001_SM_1000_NS8cuda_cub4core6detail5shmemE+56];
	ld.shared.u64 	%rd87, [_ZN6thrust24THRUST_300001_SM_1000_NS8cuda_cub4core6detail5shmemE+64];
	abs.f64 	%fd128, %fd317;
	abs.f64 	%fd129, %fd127;
	setp.lt.f64 	%p150, %fd128, %fd129;
	mov.f64 	%fd318, %fd127;
	mov.u64 	%rd303, %rd87;
	@%p150 bra 	$L__BB6_106;
	setp.lt.f64 	%p151, %fd129, %fd128;
	mov.f64 	%fd318, %fd317;
	mov.u64 	%rd303, %rd302;
	@%p151 bra 	$L__BB6_106;
	setp.lt.s64 	%p152, %rd302, %rd87;
	min.s64 	%rd303, %rd302, %rd87;
	selp.f64 	%fd318, %fd317, %fd127, %p152;
$L__BB6_106:
	setp.lt.s32 	%p153, %r1, 129;
	mov.f64 	%fd319, %fd318;
	mov.u64 	%rd304, %rd303;
	@%p153 bra 	$L__BB6_110;
	ld.shared.f64 	%fd132, [_ZN6thrust24THRUST_300001_SM_1000_NS8cuda_cub4core6detail5shmemE+72];
	ld.shared.u64 	%rd90, [_ZN6thrust24THRUST_300001_SM_1000_NS8cuda_cub4core6detail5shmemE+80];
	abs.f64 	%fd133, %fd318;
	abs.f64 	%fd134, %fd132;
	setp.lt.f64 	%p154, %fd133, %fd134;
	mov.f64 	%fd319, %fd132;
	mov.u64 	%rd304, %rd90;
	@%p154 bra 	$L__BB6_110;
	setp.lt.f64 	%p155, %fd134, %fd133;
	mov.f64 	%fd319, %fd318;
	mov.u64 	%rd304, %rd303;
	@%p155 bra 	$L__BB6_110;
	setp.lt.s64 	%p156, %rd303, %rd90;
	min.s64 	%rd304, %rd303, %rd90;
	selp.f64 	%fd319, %fd318, %fd132, %p156;
$L__BB6_110:
	setp.lt.s32 	%p157, %r1, 161;
	mov.f64 	%fd320, %fd319;
	mov.u64 	%rd305, %rd304;
	@%p157 bra 	$L__BB6_114;
	ld.shared.f64 	%fd137, [_ZN6thrust24THRUST_300001_SM_1000_NS8cuda_cub4core6detail5shmemE+88];
	ld.shared.u64 	%rd93, [_ZN6thrust24THRUST_300001_SM_1000_NS8cuda_cub4core6detail5shmemE+96];
	abs.f64 	%fd138, %fd319;
	abs.f64 	%fd139, %fd137;
	setp.lt.f64 	%p158, %fd138, %fd139;
	mov.f64 	%fd320, %fd137;
	mov.u64 	%rd305, %rd93;
	@%p158 bra 	$L__BB6_114;
	setp.lt.f64 	%p159, %fd139, %fd138;
	mov.f64 	%fd320, %fd319;
	mov.u64 	%rd305, %rd304;
	@%p159 bra 	$L__BB6_114;
	setp.lt.s64 	%p160, %rd304, %rd93;
	min.s64 	%rd305, %rd304, %rd93;
	selp.f64 	%fd320, %fd319, %fd137, %p160;
$L__BB6_114:
	setp.lt.s32 	%p161, %r1, 193;
	mov.f64 	%fd321, %fd320;
	mov.u64 	%rd306, %rd305;
	@%p161 bra 	$L__BB6_118;
	ld.shared.f64 	%fd142, [_ZN6thrust24THRUST_300001_SM_1000_NS8cuda_cub4core6detail5shmemE+104];
	ld.shared.u64 	%rd96, [_ZN6thrust24THRUST_300001_SM_1000_NS8cuda_cub4core6detail5shmemE+112];
	abs.f64 	%fd143, %fd320;
	abs.f64 	%fd144, %fd142;
	setp.lt.f64 	%p162, %fd143, %fd144;
	mov.f64 	%fd321, %fd142;
	mov.u64 	%rd306, %rd96;
	@%p162 bra 	$L__BB6_118;
	setp.lt.f64 	%p163, %fd144, %fd143;
	mov.f64 	%fd321, %fd320;
	mov.u64 	%rd306, %rd305;
	@%p163 bra 	$L__BB6_118;
	setp.lt.s64 	%p164, %rd305, %rd96;
	min.s64 	%rd306, %rd305, %rd96;
	selp.f64 	%fd321, %fd320, %fd142, %p164;
$L__BB6_118:
	setp.lt.s32 	%p165, %r1, 225;
	mov.u64 	%rd340, %rd306;
	mov.f64 	%fd351, %fd321;
	@%p165 bra 	$L__BB6_204;
	ld.shared.f64 	%fd147, [_ZN6thrust24THRUST_300001_SM_1000_NS8cuda_cub4core6detail5shmemE+120];
	ld.shared.u64 	%rd99, [_ZN6thrust24THRUST_300001_SM_1000_NS8cuda_cub4core6detail5shmemE+128];
	abs.f64 	%fd148, %fd321;
	abs.f64 	%fd149, %fd147;
	setp.lt.f64 	%p166, %fd148, %fd149;
	mov.u64 	%rd340, %rd99;
	mov.f64 	%fd351, %fd147;
	@%p166 bra 	$L__BB6_204;
	setp.lt.f64 	%p167, %fd149, %fd148;
	mov.u64 	%rd340, %rd306;
	mov.f64 	%fd351, %fd321;
	@%p167 bra 	$L__BB6_204;
	setp.lt.s64 	%p168, %rd306, %rd99;
	min.s64 	%rd340, %rd306, %rd99;
	selp.f64 	%fd351, %fd321, %fd147, %p168;
	bra.uni 	$L__BB6_204;
$L__BB6_122:
	mov.u32 	%r18, %tid.x;
	cvt.u64.u32 	%rd101, %r18;
	mul.wide.u32 	%rd195, %r18, 8;
	add.s64 	%rd102, %rd1, %rd195;
	ld.global.f64 	%fd274, [%rd102];
	add.s32 	%r31, %r18, 256;
	cvt.u64.u32 	%rd196, %r31;
	ld.global.f64 	%fd275, [%rd102+2048];
	add.s32 	%r32, %r18, 512;
	cvt.u64.u32 	%rd197, %r32;
	ld.global.f64 	%fd276, [%rd102+4096];
	add.s32 	%r33, %r18, 768;
	cvt.u64.u32 	%rd198, %r33;
	ld.global.f64 	%fd277, [%rd102+6144];
	or.b32  	%r34, %r18, 1024;
	cvt.u64.u32 	%rd103, %r34;
	add.s64 	%rd327, %rd192, %rd103;
	ld.global.f64 	%fd338, [%rd102+8192];
	abs.f64 	%fd278, %fd274;
	abs.f64 	%fd279, %fd275;
	setp.geu.f64 	%p3, %fd278, %fd279;
	selp.f64 	%fd280, %fd274, %fd275, %p3;
	selp.b64 	%rd199, %rd101, %rd196, %p3;
	abs.f64 	%fd281, %fd280;
	abs.f64 	%fd282, %fd276;
	setp.geu.f64 	%p4, %fd281, %fd282;
	selp.f64 	%fd283, %fd280, %fd276, %p4;
	selp.b64 	%rd200, %rd199, %rd197, %p4;
	abs.f64 	%fd284, %fd283;
	abs.f64 	%fd285, %fd277;
	setp.geu.f64 	%p5, %fd284, %fd285;
	selp.f64 	%fd152, %fd283, %fd277, %p5;
	selp.b64 	%rd105, %rd200, %rd198, %p5;
	abs.f64 	%fd153, %fd152;
	abs.f64 	%fd154, %fd338;
	setp.lt.f64 	%p6, %fd153, %fd154;
	@%p6 bra 	$L__BB6_124;
	setp.lt.f64 	%p7, %fd154, %fd153;
	setp.lt.u64 	%p8, %rd105, %rd103;
	or.pred  	%p9, %p7, %p8;
	selp.f64 	%fd338, %fd152, %fd338, %p9;
	add.s64 	%rd203, %rd192, %rd105;
	selp.b64 	%rd327, %rd203, %rd327, %p9;
$L__BB6_124:
	setp.lt.u64 	%p10, %rd194, 2560;
	mov.b64 	%rd316, 1280;
	@%p10 bra 	$L__BB6_137;
	mov.b64 	%rd308, 1280;
	mov.f64 	%fd323, %fd338;
$L__BB6_126:
	add.s64 	%rd206, %rd308, %rd101;
	shl.b64 	%rd207, %rd308, 3;
	add.s64 	%rd208, %rd102, %rd207;
	add.s64 	%rd310, %rd206, %rd192;
	ld.global.f64 	%fd324, [%rd208];
	ld.global.f64 	%fd325, [%rd208+2048];
	ld.global.f64 	%fd326, [%rd208+4096];
	add.s64 	%rd313, %rd310, 768;
	ld.global.f64 	%fd327, [%rd208+6144];
	ld.global.f64 	%fd338, [%rd208+8192];
	abs.f64 	%fd163, %fd323;
	abs.f64 	%fd164, %fd324;
	setp.lt.f64 	%p11, %fd163, %fd164;
	@%p11 bra 	$L__BB6_128;
	setp.lt.f64 	%p12, %fd164, %fd163;
	setp.lt.s64 	%p13, %rd327, %rd310;
	or.pred  	%p14, %p12, %p13;
	selp.f64 	%fd324, %fd323, %fd324, %p14;
	selp.b64 	%rd310, %rd327, %rd310, %p14;
$L__BB6_128:
	add.s64 	%rd209, %rd308, %rd101;
	add.s64 	%rd210, %rd209, %rd192;
	add.s64 	%rd311, %rd210, 256;
	abs.f64 	%fd167, %fd324;
	abs.f64 	%fd168, %fd325;
	setp.lt.f64 	%p15, %fd167, %fd168;
	@%p15 bra 	$L__BB6_130;
	setp.lt.f64 	%p16, %fd168, %fd167;
	setp.lt.s64 	%p17, %rd310, %rd311;
	or.pred  	%p18, %p16, %p17;
	selp.f64 	%fd325, %fd324, %fd325, %p18;
	selp.b64 	%rd311, %rd310, %rd311, %p18;
$L__BB6_130:
	add.s64 	%rd211, %rd308, %rd101;
	add.s64 	%rd212, %rd211, %rd192;
	add.s64 	%rd312, %rd212, 512;
	abs.f64 	%fd171, %fd325;
	abs.f64 	%fd172, %fd326;
	setp.lt.f64 	%p19, %fd171, %fd172;
	@%p19 bra 	$L__BB6_132;
	setp.lt.f64 	%p20, %fd172, %fd171;
	setp.lt.s64 	%p21, %rd311, %rd312;
	or.pred  	%p22, %p20, %p21;
	selp.f64 	%fd326, %fd325, %fd326, %p22;
	selp.b64 	%rd312, %rd311, %rd312, %p22;
$L__BB6_132:
	abs.f64 	%fd175, %fd326;
	abs.f64 	%fd176, %fd327;
	setp.lt.f64 	%p23, %fd175, %fd176;
	@%p23 bra 	$L__BB6_134;
	setp.lt.f64 	%p24, %fd176, %fd175;
	setp.lt.s64 	%p25, %rd312, %rd313;
	or.pred  	%p26, %p24, %p25;
	selp.f64 	%fd327, %fd326, %fd327, %p26;
	selp.b64 	%rd313, %rd312, %rd313, %p26;
$L__BB6_134:
	add.s64 	%rd213, %rd308, %rd101;
	add.s64 	%rd214, %rd213, %rd192;
	add.s64 	%rd327, %rd214, 1024;
	abs.f64 	%fd179, %fd327;
	abs.f64 	%fd180, %fd338;
	setp.lt.f64 	%p27, %fd179, %fd180;
	@%p27 bra 	$L__BB6_136;
	setp.lt.f64 	%p28, %fd180, %fd179;
	setp.lt.s64 	%p29, %rd313, %rd327;
	or.pred  	%p30, %p28, %p29;
	selp.f64 	%fd338, %fd327, %fd338, %p30;
	selp.b64 	%rd327, %rd313, %rd327, %p30;
$L__BB6_136:
	add.s64 	%rd316, %rd308, 1280;
	add.s64 	%rd215, %rd308, 2560;
	setp.le.s64 	%p31, %rd215, %rd194;
	mov.u64 	%rd308, %rd316;
	mov.f64 	%fd323, %fd338;
	@%p31 bra 	$L__BB6_126;
$L__BB6_137:
	setp.le.s64 	%p32, %rd194, %rd316;
	@%p32 bra 	$L__BB6_160;
	cvt.u32.u64 	%r35, %rd316;
	cvt.u32.u64 	%r36, %rd194;
	sub.s32 	%r19, %r36, %r35;
	setp.ge.s32 	%p33, %r18, %r19;
	@%p33 bra 	$L__BB6_160;
	cvta.to.global.u64 	%rd128, %rd191;
	not.b32 	%r38, %r18;
	add.s32 	%r39, %r38, %r36;
	sub.s32 	%r20, %r39, %r35;
	and.b32  	%r41, %r20, 768;
	setp.eq.s32 	%p34, %r41, 768;
	mov.u32 	%r389, %r18;
	@%p34 bra 	$L__BB6_145;
	add.s64 	%rd217, %rd316, %rd101;
	add.s64 	%rd318, %rd217, %rd192;
	shl.b64 	%rd218, %rd217, 3;
	add.s64 	%rd317, %rd128, %rd218;
	shr.u32 	%r42, %r20, 8;
	add.s32 	%r43, %r42, 1;
	and.b32  	%r44, %r43, 3;
	neg.s32 	%r387, %r44;
	mov.u32 	%r389, %r18;
$L__BB6_141:
	.pragma "nounroll";
	mov.u64 	%rd133, %rd327;
	mov.f64 	%fd184, %fd338;
	ld.global.f64 	%fd185, [%rd317];
	abs.f64 	%fd186, %fd184;
	abs.f64 	%fd187, %fd185;
	setp.lt.f64 	%p35, %fd186, %fd187;
	mov.f64 	%fd338, %fd185;
	mov.u64 	%rd327, %rd318;
	@%p35 bra 	$L__BB6_144;
	setp.lt.f64 	%p36, %fd187, %fd186;
	mov.f64 	%fd338, %fd184;
	mov.u64 	%rd327, %rd133;
	@%p36 bra 	$L__BB6_144;
	setp.lt.s64 	%p37, %rd133, %rd318;
	selp.f64 	%fd338, %fd184, %fd185, %p37;
	min.s64 	%rd327, %rd133, %rd318;
$L__BB6_144:
	add.s32 	%r389, %r389, 256;
	add.s64 	%rd318, %rd318, 256;
	add.s64 	%rd317, %rd317, 2048;
	add.s32 	%r387, %r387, 1;
	setp.ne.s32 	%p38, %r387, 0;
	@%p38 bra 	$L__BB6_141;
$L__BB6_145:
	setp.lt.u32 	%p39, %r20, 768;
	@%p39 bra 	$L__BB6_160;
	add.s32 	%r390, %r389, 512;
$L__BB6_147:
	mov.u32 	%r28, %r390;
	add.s32 	%r45, %r28, -512;
	cvt.u64.u32 	%rd219, %r45;
	add.s64 	%rd220, %rd316, %rd219;
	shl.b64 	%rd221, %rd220, 3;
	add.s64 	%rd141, %rd128, %rd221;
	add.s64 	%rd142, %rd220, %rd192;
	ld.global.f64 	%fd193, [%rd141];
	abs.f64 	%fd194, %fd338;
	abs.f64 	%fd195, %fd193;
	setp.lt.f64 	%p40, %fd194, %fd195;
	mov.f64 	%fd335, %fd193;
	mov.u64 	%rd324, %rd142;
	@%p40 bra 	$L__BB6_150;
	setp.lt.f64 	%p41, %fd195, %fd194;
	mov.f64 	%fd335, %fd338;
	mov.u64 	%rd324, %rd327;
	@%p41 bra 	$L__BB6_150;
	setp.lt.s64 	%p42, %rd327, %rd142;
	selp.f64 	%fd335, %fd338, %fd193, %p42;
	min.s64 	%rd324, %rd327, %rd142;
$L__BB6_150:
	add.s32 	%r46, %r28, -256;
	cvt.u64.u32 	%rd222, %r46;
	add.s64 	%rd223, %rd316, %rd222;
	add.s64 	%rd145, %rd223, %rd192;
	ld.global.f64 	%fd198, [%rd141+2048];
	abs.f64 	%fd199, %fd335;
	abs.f64 	%fd200, %fd198;
	setp.lt.f64 	%p43, %fd199, %fd200;
	mov.f64 	%fd336, %fd198;
	mov.u64 	%rd325, %rd145;
	@%p43 bra 	$L__BB6_153;
	setp.lt.f64 	%p44, %fd200, %fd199;
	mov.f64 	%fd336, %fd335;
	mov.u64 	%rd325, %rd324;
	@%p44 bra 	$L__BB6_153;
	setp.lt.s64 	%p45, %rd324, %rd145;
	selp.f64 	%fd336, %fd335, %fd198, %p45;
	min.s64 	%rd325, %rd324, %rd145;
$L__BB6_153:
	cvt.u64.u32 	%rd224, %r28;
	add.s64 	%rd225, %rd316, %rd224;
	add.s64 	%rd148, %rd225, %rd192;
	ld.global.f64 	%fd203, [%rd141+4096];
	abs.f64 	%fd204, %fd336;
	abs.f64 	%fd205, %fd203;
	setp.lt.f64 	%p46, %fd204, %fd205;
	mov.f64 	%fd337, %fd203;
	mov.u64 	%rd326, %rd148;
	@%p46 bra 	$L__BB6_156;
	setp.lt.f64 	%p47, %fd205, %fd204;
	mov.f64 	%fd337, %fd336;
	mov.u64 	%rd326, %rd325;
	@%p47 bra 	$L__BB6_156;
	setp.lt.s64 	%p48, %rd325, %rd148;
	selp.f64 	%fd337, %fd336, %fd203, %p48;
	min.s64 	%rd326, %rd325, %rd148;
$L__BB6_156:
	add.s32 	%r47, %r28, 256;
	cvt.u64.u32 	%rd226, %r47;
	add.s64 	%rd227, %rd316, %rd226;
	add.s64 	%rd151, %rd227, %rd192;
	ld.global.f64 	%fd208, [%rd141+6144];
	abs.f64 	%fd209, %fd337;
	abs.f64 	%fd210, %fd208;
	setp.lt.f64 	%p49, %fd209, %fd210;
	mov.f64 	%fd338, %fd208;
	mov.u64 	%rd327, %rd151;
	@%p49 bra 	$L__BB6_159;
	setp.lt.f64 	%p50, %fd210, %fd209;
	mov.f64 	%fd338, %fd337;
	mov.u64 	%rd327, %rd326;
	@%p50 bra 	$L__BB6_159;
	setp.lt.s64 	%p51, %rd326, %rd151;
	selp.f64 	%fd338, %fd337, %fd208, %p51;
	min.s64 	%rd327, %rd326, %rd151;
$L__BB6_159:
	add.s32 	%r390, %r28, 1024;
	add.s32 	%r48, %r28, 512;
	setp.lt.s32 	%p52, %r48, %r19;
	@%p52 bra 	$L__BB6_147;
$L__BB6_160:
	// begin inline asm
	mov.u32 %r49, %laneid;
	// end inline asm
	mov.b64 	%rd228, %fd338;
	mov.b64 	{%r51, %r56}, %rd228;
	mov.b32 	%r67, 1;
	mov.b32 	%r68, 31;
	mov.b32 	%r69, -1;
	// begin inline asm
	shfl.sync.down.b32 %r50, %r51, %r67, %r68, %r69;
	// end inline asm
	// begin inline asm
	shfl.sync.down.b32 %r55, %r56, %r67, %r68, %r69;
	// end inline asm
	mov.b64 	%rd229, {%r50, %r55};
	mov.b64 	%fd214, %rd229;
	mov.b64 	{%r61, %r66}, %rd327;
	// begin inline asm
	shfl.sync.down.b32 %r60, %r61, %r67, %r68, %r69;
	// end inline asm
	// begin inline asm
	shfl.sync.down.b32 %r65, %r66, %r67, %r68, %r69;
	// end inline asm
	mov.b64 	%rd155, {%r60, %r65};
	setp.gt.s32 	%p53, %r49, 30;
	mov.f64 	%fd340, %fd338;
	mov.u64 	%rd329, %rd327;
	@%p53 bra 	$L__BB6_164;
	abs.f64 	%fd215, %fd338;
	abs.f64 	%fd216, %fd214;
	setp.lt.f64 	%p54, %fd215, %fd216;
	mov.f64 	%fd340, %fd214;
	mov.u64 	%rd329, %rd155;
	@%p54 bra 	$L__BB6_164;
	setp.lt.f64 	%p55, %fd216, %fd215;
	mov.f64 	%fd340, %fd338;
	mov.u64 	%rd329, %rd327;
	@%p55 bra 	$L__BB6_164;
	setp.lt.s64 	%p56, %rd327, %rd155;
	selp.f64 	%fd340, %fd338, %fd214, %p56;
	min.s64 	%rd329, %rd327, %rd155;
$L__BB6_164:
	mov.b64 	%rd230, %fd340;
	mov.b64 	{%r71, %r76}, %rd230;
	mov.b32 	%r87, 2;
	mov.b32 	%r88, 31;
	mov.b32 	%r89, -1;
	// begin inline asm
	shfl.sync.down.b32 %r70, %r71, %r87, %r88, %r89;
	// end inline asm
	// begin inline asm
	shfl.sync.down.b32 %r75, %r76, %r87, %r88, %r89;
	// end inline asm
	mov.b64 	%rd231, {%r70, %r75};
	mov.b64 	%fd219, %rd231;
	mov.b64 	{%r81, %r86}, %rd329;
	// begin inline asm
	shfl.sync.down.b32 %r80, %r81, %r87, %r88, %r89;
	// end inline asm
	// begin inline asm
	shfl.sync.down.b32 %r85, %r86, %r87, %r88, %r89;
	// end inline asm
	mov.b64 	%rd158, {%r80, %r85};
	setp.gt.s32 	%p57, %r49, 29;
	mov.f64 	%fd341, %fd340;
	mov.u64 	%rd330, %rd329;
	@%p57 bra 	$L__BB6_168;
	abs.f64 	%fd220, %fd340;
	abs.f64 	%fd221, %fd219;
	setp.lt.f64 	%p58, %fd220, %fd221;
	mov.f64 	%fd341, %fd219;
	mov.u64 	%rd330, %rd158;
	@%p58 bra 	$L__BB6_168;
	setp.lt.f64 	%p59, %fd221, %fd220;
	mov.f64 	%fd341, %fd340;
	mov.u64 	%rd330, %rd329;
	@%p59 bra 	$L__BB6_168;
	setp.lt.s64 	%p60, %rd329, %rd158;
	selp.f64 	%fd341, %fd340, %fd219, %p60;
	min.s64 	%rd330, %rd329, %rd158;
$L__BB6_168:
	mov.b64 	%rd232, %fd341;
	mov.b64 	{%r91, %r96}, %rd232;
	mov.b32 	%r107, 4;
	mov.b32 	%r108, 31;
	mov.b32 	%r109, -1;
	// begin inline asm
	shfl.sync.down.b32 %r90, %r91, %r107, %r108, %r109;
	// end inline asm
	// begin inline asm
	shfl.sync.down.b32 %r95, %r96, %r107, %r108, %r109;
	// end inline asm
	mov.b64 	%rd233, {%r90, %r95};
	mov.b64 	%fd224, %rd233;
	mov.b64 	{%r101, %r106}, %rd330;
	// begin inline asm
	shfl.sync.down.b32 %r100, %r101, %r107, %r108, %r109;
	// end inline asm
	// begin inline asm
	shfl.sync.down.b32 %r105, %r106, %r107, %r108, %r109;
	// end inline asm
	mov.b64 	%rd161, {%r100, %r105};
	setp.gt.s32 	%p61, %r49, 27;
	mov.f64 	%fd342, %fd341;
	mov.u64 	%rd331, %rd330;
	@%p61 bra 	$L__BB6_172;
	abs.f64 	%fd225, %fd341;
	abs.f64 	%fd226, %fd224;
	setp.lt.f64 	%p62, %fd225, %fd226;
	mov.f64 	%fd342, %fd224;
	mov.u64 	%rd331, %rd161;
	@%p62 bra 	$L__BB6_172;
	setp.lt.f64 	%p63, %fd226, %fd225;
	mov.f64 	%fd342, %fd341;
	mov.u64 	%rd331, %rd330;
	@%p63 bra 	$L__BB6_172;
	setp.lt.s64 	%p64, %rd330, %rd161;
	selp.f64 	%fd342, %fd341, %fd224, %p64;
	min.s64 	%rd331, %rd330, %rd161;
$L__BB6_172:
	mov.b64 	%rd234, %fd342;
	mov.b64 	{%r111, %r116}, %rd234;
	mov.b32 	%r127, 8;
	mov.b32 	%r128, 31;
	mov.b32 	%r129, -1;
	// begin inline asm
	shfl.sync.down.b32 %r110, %r111, %r127, %r128, %r129;
	// end inline asm
	// begin inline asm
	shfl.sync.down.b32 %r115, %r116, %r127, %r128, %r129;
	// end inline asm
	mov.b64 	%rd235, {%r110, %r115};
	mov.b64 	%fd229, %rd235;
	mov.b64 	{%r121, %r126}, %rd331;
	// begin inline asm
	shfl.sync.down.b32 %r120, %r121, %r127, %r128, %r129;
	// end inline asm
	// begin inline asm
	shfl.sync.down.b32 %r125, %r126, %r127, %r128, %r129;
	// end inline asm
	mov.b64 	%rd164, {%r120, %r125};
	setp.gt.s32 	%p65, %r49, 23;
	mov.f64 	%fd343, %fd342;
	mov.u64 	%rd332, %rd331;
	@%p65 bra 	$L__BB6_176;
	abs.f64 	%fd230, %fd342;
	abs.f64 	%fd231, %fd229;
	setp.lt.f64 	%p66, %fd230, %fd231;
	mov.f64 	%fd343, %fd229;
	mov.u64 	%rd332, %rd164;
	@%p66 bra 	$L__BB6_176;
	setp.lt.f64 	%p67, %fd231, %fd230;
	mov.f64 	%fd343, %fd342;
	mov.u64 	%rd332, %rd331;
	@%p67 bra 	$L__BB6_176;
	setp.lt.s64 	%p68, %rd331, %rd164;
	selp.f64 	%fd343, %fd342, %fd229, %p68;
	min.s64 	%rd332, %rd331, %rd164;
$L__BB6_176:
	mov.b64 	%rd236, %fd343;
	mov.b64 	{%r131, %r136}, %rd236;
	mov.b32 	%r147, 16;
	mov.b32 	%r148, 31;
	mov.b32 	%r149, -1;
	// begin inline asm
	shfl.sync.down.b32 %r130, %r131, %r147, %r148, %r149;
	// end inline asm
	// begin inline asm
	shfl.sync.down.b32 %r135, %r136, %r147, %r148, %r149;
	// end inline asm
	mov.b64 	%rd237, {%r130, %r135};
	mov.b64 	%fd234, %rd237;
	mov.b64 	{%r141, %r146}, %rd332;
	// begin inline asm
	shfl.sync.down.b32 %r140, %r141, %r147, %r148, %r149;
	// end inline asm
	// begin inline asm
	shfl.sync.down.b32 %r145, %r146, %r147, %r148, %r149;
	// end inline asm
	mov.b64 	%rd167, {%r140, %r145};
	setp.gt.s32 	%p69, %r49, 15;
	mov.f64 	%fd351, %fd343;
	mov.u64 	%rd340, %rd332;
	@%p69 bra 	$L__BB6_180;
	abs.f64 	%fd235, %fd343;
	abs.f64 	%fd236, %fd234;
	setp.lt.f64 	%p70, %fd235, %fd236;
	mov.f64 	%fd351, %fd234;
	mov.u64 	%rd340, %rd167;
	@%p70 bra 	$L__BB6_180;
	setp.lt.f64 	%p71, %fd236, %fd235;
	mov.f64 	%fd351, %fd343;
	mov.u64 	%rd340, %rd332;
	@%p71 bra 	$L__BB6_180;
	setp.lt.s64 	%p72, %rd332, %rd167;
	selp.f64 	%fd351, %fd343, %fd234, %p72;
	min.s64 	%rd340, %rd332, %rd167;
$L__BB6_180:
	setp.ne.s32 	%p73, %r49, 0;
	@%p73 bra 	$L__BB6_182;
	shr.u32 	%r150, %r18, 1;
	and.b32  	%r151, %r150, 496;
	mov.u32 	%r152, _ZN6thrust24THRUST_300001_SM_1000_NS8cuda_cub4core6detail5shmemE;
	add.s32 	%r153, %r152, %r151;
	st.shared.f64 	[%r153+8], %fd351;
	st.shared.u64 	[%r153+16], %rd340;
$L__BB6_182:
	bar.sync 	0;
	setp.ne.s32 	%p74, %r18, 0;
	@%p74 bra 	$L__BB6_204;
	ld.shared.f64 	%fd239, [_ZN6thrust24THRUST_300001_SM_1000_NS8cuda_cub4core6detail5shmemE+24];
	ld.shared.u64 	%rd170, [_ZN6thrust24THRUST_300001_SM_1000_NS8cuda_cub4core6detail5shmemE+32];
	abs.f64 	%fd240, %fd351;
	abs.f64 	%fd241, %fd239;
	setp.lt.f64 	%p75, %fd240, %fd241;
	mov.f64 	%fd345, %fd239;
	mov.u64 	%rd334, %rd170;
	@%p75 bra 	$L__BB6_186;
	setp.lt.f64 	%p76, %fd241, %fd240;
	mov.f64 	%fd345, %fd351;
	mov.u64 	%rd334, %rd340;
	@%p76 bra 	$L__BB6_186;
	setp.lt.s64 	%p77, %rd340, %rd170;
	selp.f64 	%fd345, %fd351, %fd239, %p77;
	min.s64 	%rd334, %rd340, %rd170;
$L__BB6_186:
	ld.shared.f64 	%fd244, [_ZN6thrust24THRUST_300001_SM_1000_NS8cuda_cub4core6detail5shmemE+40];
	ld.shared.u64 	%rd173, [_ZN6thrust24THRUST_300001_SM_1000_NS8cuda_cub4core6detail5shmemE+48];
	abs.f64 	%fd245, %fd345;
	abs.f64 	%fd246, %fd244;
	setp.lt.f64 	%p78, %fd245, %fd246;
	mov.f64 	%fd346, %fd244;
	mov.u64 	%rd335, %rd173;
	@%p78 bra 	$L__BB6_189;
	setp.lt.f64 	%p79, %fd246, %fd245;
	mov.f64 	%fd346, %fd345;
	mov.u64 	%rd335, %rd334;
	@%p79 bra 	$L__BB6_189;
	setp.lt.s64 	%p80, %rd334, %rd173;
	selp.f64 	%fd346, %fd345, %fd244, %p80;
	min.s64 	%rd335, %rd334, %rd173;
$L__BB6_189:
	ld.shared.f64 	%fd249, [_ZN6thrust24THRUST_300001_SM_1000_NS8cuda_cub4core6detail5shmemE+56];
	ld.shared.u64 	%rd176, [_ZN6thrust24THRUST_300001_SM_1000_NS8cuda_cub4core6detail5shmemE+64];
	abs.f64 	%fd250, %fd346;
	abs.f64 	%fd251, %fd249;
	setp.lt.f64 	%p81, %fd250, %fd251;
	mov.f64 	%fd347, %fd249;
	mov.u64 	%rd336, %rd176;
	@%p81 bra 	$L__BB6_192;
	setp.lt.f64 	%p82, %fd251, %fd250;
	mov.f64 	%fd347, %fd346;
	mov.u64 	%rd336, %rd335;
	@%p82 bra 	$L__BB6_192;
	setp.lt.s64 	%p83, %rd335, %rd176;
	selp.f64 	%fd347, %fd346, %fd249, %p83;
	min.s64 	%rd336, %rd335, %rd176;
$L__BB6_192:
	ld.shared.f64 	%fd254, [_ZN6thrust24THRUST_300001_SM_1000_NS8cuda_cub4core6detail5shmemE+72];
	ld.shared.u64 	%rd179, [_ZN6thrust24THRUST_300001_SM_1000_NS8cuda_cub4core6detail5shmemE+80];
	abs.f64 	%fd255, %fd347;
	abs.f64 	%fd256, %fd254;
	setp.lt.f64 	%p84, %fd255, %fd256;
	mov.f64 	%fd348, %fd254;
	mov.u64 	%rd337, %rd179;
	@%p84 bra 	$L__BB6_195;
	setp.lt.f64 	%p85, %fd256, %fd255;
	mov.f64 	%fd348, %fd347;
	mov.u64 	%rd337, %rd336;
	@%p85 bra 	$L__BB6_195;
	setp.lt.s64 	%p86, %rd336, %rd179;
	selp.f64 	%fd348, %fd347, %fd254, %p86;
	min.s64 	%rd337, %rd336, %rd179;
$L__BB6_195:
	ld.shared.f64 	%fd259, [_ZN6thrust24THRUST_300001_SM_1000_NS8cuda_cub4core6detail5shmemE+88];
	ld.shared.u64 	%rd182, [_ZN6thrust24THRUST_300001_SM_1000_NS8cuda_cub4core6detail5shmemE+96];
	abs.f64 	%fd260, %fd348;
	abs.f64 	%fd261, %fd259;
	setp.lt.f64 	%p87, %fd260, %fd261;
	mov.f64 	%fd349, %fd259;
	mov.u64 	%rd338, %rd182;
	@%p87 bra 	$L__BB6_198;
	setp.lt.f64 	%p88, %fd261, %fd260;
	mov.f64 	%fd349, %fd348;
	mov.u64 	%rd338, %rd337;
	@%p88 bra 	$L__BB6_198;
	setp.lt.s64 	%p89, %rd337, %rd182;
	selp.f64 	%fd349, %fd348, %fd259, %p89;
	min.s64 	%rd338, %rd337, %rd182;
$L__BB6_198:
	ld.shared.f64 	%fd264, [_ZN6thrust24THRUST_300001_SM_1000_NS8cuda_cub4core6detail5shmemE+104];
	ld.shared.u64 	%rd185, [_ZN6thrust24THRUST_300001_SM_1000_NS8cuda_cub4core6detail5shmemE+112];
	abs.f64 	%fd265, %fd349;
	abs.f64 	%fd266, %fd264;
	setp.lt.f64 	%p90, %fd265, %fd266;
	mov.f64 	%fd350, %fd264;
	mov.u64 	%rd339, %rd185;
	@%p90 bra 	$L__BB6_201;
	setp.lt.f64 	%p91, %fd266, %fd265;
	mov.f64 	%fd350, %fd349;
	mov.u64 	%rd339, %rd338;
	@%p91 bra 	$L__BB6_201;
	setp.lt.s64 	%p92, %rd338, %rd185;
	selp.f64 	%fd350, %fd349, %fd264, %p92;
	min.s64 	%rd339, %rd338, %rd185;
$L__BB6_201:
	ld.shared.f64 	%fd269, [_ZN6thrust24THRUST_300001_SM_1000_NS8cuda_cub4core6detail5shmemE+120];
	ld.shared.u64 	%rd188, [_ZN6thrust24THRUST_300001_SM_1000_NS8cuda_cub4core6detail5shmemE+128];
	abs.f64 	%fd270, %fd350;
	abs.f64 	%fd271, %fd269;
	setp.lt.f64 	%p93, %fd270, %fd271;
	mov.u64 	%rd340, %rd188;
	mov.f64 	%fd351, %fd269;
	@%p93 bra 	$L__BB6_204;
	setp.lt.f64 	%p94, %fd271, %fd270;
	mov.u64 	%rd340, %rd339;
	mov.f64 	%fd351, %fd350;
	@%p94 bra 	$L__BB6_204;
	setp.lt.s64 	%p95, %rd339, %rd188;
	selp.f64 	%fd351, %fd350, %fd269, %p95;
	min.s64 	%rd340, %rd339, %rd188;
$L__BB6_204:
	mov.u32 	%r381, %tid.x;
	setp.ne.s32 	%p212, %r381, 0;
	@%p212 bra 	$L__BB6_206;
	ld.param.u64 	%rd271, [_ZN6thrust24THRUST_300001_SM_1000_NS8cuda_cub4core6detail13_kernel_agentINS1_8__reduce11ReduceAgentINS0_12zip_iteratorIN4cuda3std3__45tupleIJNS0_10device_ptrIdEENS0_17counting_iteratorIlNS0_11use_defaultESF_SF_EEEEEEEPNSB_IJdlEEESJ_lNS1_9__extrema9arg_max_fIdl10comparatorEEEEJSI_SK_lSO_EEEvDpT0__param_1];
	cvta.to.global.u64 	%rd270, %rd271;
	st.global.f64 	[%rd270], %fd351;
	st.global.u64 	[%rd270+8], %rd340;
$L__BB6_206:
	ret;

}
	// .globl	_ZN6thrust24THRUST_300001_SM_1000_NS8cuda_cub4core6detail13_kernel_agentINS1_8__reduce11ReduceAgentINS0_12zip_iteratorIN4cuda3std3__45tupleIJNS0_10device_ptrIdEENS0_17counting_iteratorIlNS0_11use_defaultESF_SF_EEEEEEEPNSB_IJdlEEESJ_lNS1_9__extrema9arg_max_fIdl10comparatorEEEEJSI_SK_lN3cub18CUB_300001_SM_100013GridEvenShareIlEENSR_9GridQueueIyEESO_EEEvDpT0_
.visible .entry _ZN6thrust24THRUST_300001_SM_1000_NS8cuda_cub4core6detail13_kernel_agentINS1_8__reduce11ReduceAgentINS0_12zip_iteratorIN4cuda3std3__45tupleIJNS0_10device_ptrIdEENS0_17counting_iteratorIlNS0_11use_defaultESF_SF_EEEEEEEPNSB_IJdlEEESJ_lNS1_9__extrema9arg_max_fIdl10comparatorEEEEJSI_SK_lN3cub18CUB_300001_SM_100013GridEvenShareIlEENSR_9GridQueueIyEESO_EEEvDpT0_(
	.param .align 8 .b8 _ZN6thrust24THRUST_300001_SM_1000_NS8cuda_cub4core6detail13_kernel_agentINS1_8__reduce11ReduceAgentINS0_12zip_iteratorIN4cuda3std3__45tupleIJNS0_10device_ptrIdEENS0_17counting_iteratorIlNS0_11use_defaultESF_SF_EEEEEEEPNSB_IJdlEEESJ_lNS1_9__extrema9arg_max_fIdl10comparatorEEEEJSI_SK_lN3cub18CUB_300001_SM_100013GridEvenShareIlEENSR_9GridQueueIyEESO_EEEvDpT0__param_0[16],
	.param .u64 .ptr .align 1 _ZN6thrust24THRUST_300001_SM_1000_NS8cuda_cub4core6detail13_kernel_agentINS1_8__reduce11ReduceAgentINS0_12zip_iteratorIN4cuda3std3__45tupleIJNS0_10device_ptrIdEENS0_17counting_iteratorIlNS0_11use_defaultESF_SF_EEEEEEEPNSB_IJdlEEESJ_lNS1_9__extrema9arg_max_fIdl10comparatorEEEEJSI_SK_lN3cub18CUB_300001_SM_100013GridEvenShareIlEENSR_9GridQueueIyEESO_EEEvDpT0__param_1,
	.param .u64 _ZN6thrust24THRUST_300001_SM_1000_NS8cuda_cub4core6detail13_kernel_agentINS1_8__reduce11ReduceAgentINS0_12zip_iteratorIN4cuda3std3__45tupleIJNS0_10device_ptrIdEENS0_17counting_iteratorIlNS0_11use_defaultESF_SF_EEEEEEEPNSB_IJdlEEESJ_lNS1_9__extrema9arg_max_fIdl10comparatorEEEEJSI_SK_lN3cub18CUB_300001_SM_100013GridEvenShareIlEENSR_9GridQueueIyEESO_EEEvDpT0__param_2,
	.param .align 8 .b8 _ZN6thrust24THRUST_300001_SM_1000_NS8cuda_cub4core6detail13_kernel_agentINS1_8__reduce11ReduceAgentINS0_12zip_iteratorIN4cuda3std3__45tupleIJNS0_10device_ptrIdEENS0_17counting_iteratorIlNS0_11use_defaultESF_SF_EEEEEEEPNSB_IJdlEEESJ_lNS1_9__extrema9arg_max_fIdl10comparatorEEEEJSI_SK_lN3cub18CUB_300001_SM_100013GridEvenShareIlEENSR_9GridQueueIyEESO_EEEvDpT0__param_3[72],
	.param .align 8 .b8 _ZN6thrust24THRUST_300001_SM_1000_NS8cuda_cub4core6detail13_kernel_agentINS1_8__reduce11ReduceAgentINS0_12zip_iteratorIN4cuda3std3__45tupleIJNS0_10device_ptrIdEENS0_17counting_iteratorIlNS0_11use_defaultESF_SF_EEEEEEEPNSB_IJdlEEESJ_lNS1_9__extrema9arg_max_fIdl10comparatorEEEEJSI_SK_lN3cub18CUB_300001_SM_100013GridEvenShareIlEENSR_9GridQueueIyEESO_EEEvDpT0__param_4[8],
	.param .align 1 .b8 _ZN6thrust24THRUST_300001_SM_1000_NS8cuda_cub4core6detail13_kernel_agentINS1_8__reduce11ReduceAgentINS0_12zip_iteratorIN4cuda3std3__45tupleIJNS0_10device_ptrIdEENS0_17counting_iteratorIlNS0_11use_defaultESF_SF_EEEEEEEPNSB_IJdlEEESJ_lNS1_9__extrema9arg_max_fIdl10comparatorEEEEJSI_SK_lN3cub18CUB_300001_SM_100013GridEvenShareIlEENSR_9GridQueueIyEESO_EEEvDpT0__param_5[1]
)
.maxntid 256
{
	.reg .pred 	%p<215>;
	.reg .b32 	%r<399>;
	.reg .b64 	%rd<356>;
	.reg .b64 	%fd<352>;

	ld.param.u64 	%rd196, [_ZN6thrust24THRUST_300001_SM_1000_NS8cuda_cub4core6detail13_kernel_agentINS1_8__reduce11ReduceAgentINS0_12zip_iteratorIN4cuda3std3__45tupleIJNS0_10device_ptrIdEENS0_17counting_iteratorIlNS0_11use_defaultESF_SF_EEEEEEEPNSB_IJdlEEESJ_lNS1_9__extrema9arg_max_fIdl10comparatorEEEEJSI_SK_lN3cub18CUB_300001_SM_100013GridEvenShareIlEENSR_9GridQueueIyEESO_EEEvDpT0__param_0+8];
	ld.param.u64 	%rd195, [_ZN6thrust24THRUST_300001_SM_1000_NS8cuda_cub4core6detail13_kernel_agentINS1_8__reduce11ReduceAgentINS0_12zip_iteratorIN4cuda3std3__45tupleIJNS0_10device_ptrIdEENS0_17counting_iteratorIlNS0_11use_defaultESF_SF_EEEEEEEPNSB_IJdlEEESJ_lNS1_9__extrema9arg_max_fIdl10comparatorEEEEJSI_SK_lN3cub18CUB_300001_SM_100013GridEvenShareIlEENSR_9GridQueueIyEESO_EEEvDpT0__param_0];
	ld.param.u64 	%rd199, [_ZN6thrust24THRUST_300001_SM_1000_NS8cuda_cub4core6detail13_kernel_agentINS1_8__reduce11ReduceAgentINS0_12zip_iteratorIN4cuda3std3__45tupleIJNS0_10device_ptrIdEENS0_17counting_iteratorIlNS0_11use_defaultESF_SF_EEEEEEEPNSB_IJdlEEESJ_lNS1_9__extrema9arg_max_fIdl10comparatorEEEEJSI_SK_lN3cub18CUB_300001_SM_100013GridEvenShareIlEENSR_9GridQueueIyEESO_EEEvDpT0__param_4];
	ld.param.u64 	%rd198, [_ZN6thrust24THRUST_300001_SM_1000_NS8cuda_cub4core6detail13_kernel_agentINS1_8__reduce11ReduceAgentINS0_12zip_iteratorIN4cuda3std3__45tupleIJNS0_10device_ptrIdEENS0_17counting_iteratorIlNS0_11use_defaultESF_SF_EEEEEEEPNSB_IJdlEEESJ_lNS1_9__extrema9arg_max_fIdl10comparatorEEEEJSI_SK_lN3cub18CUB_300001_SM_100013GridEvenShareIlEENSR_9GridQueueIyEESO_EEEvDpT0__param_2];
	cvta.to.global.u64 	%rd1, %rd199;
	cvta.to.global.u64 	%rd2, %rd195;
	mov.u32 	%r1, %ctaid.x;
	mul.lo.s32 	%r33, %r1, 1280;
	cvt.u64.u32 	%rd4, %r33;
	mov.u32 	%r34, %nctaid.x;
	mul.lo.s32 	%r35, %r34, 1280;
	cvt.u64.u32 	%rd5, %r35;
	add.s64 	%rd200, %rd4, 1280;
	setp.le.s64 	%p1, %rd200, %rd198;
	@%p1 bra 	$L__BB7_121;
	cvt.u32.u64 	%r159, %rd4;
	cvt.u32.u64 	%r2, %rd198;
	sub.s32 	%r3, %r2, %r159;
	mov.u32 	%r4, %tid.x;
	setp.ge.s32 	%p98, %r4, %r3;
	mov.f64 	%fd298, 0d0000000000000000;
	mov.b64 	%rd298, 0;
	mov.u32 	%r393, %r4;
	@%p98 bra 	$L__BB7_3;
	cvt.u64.u32 	%rd246, %r4;
	add.s64 	%rd247, %rd4, %rd246;
	shl.b64 	%rd248, %rd247, 3;
	add.s64 	%rd249, %rd2, %rd248;
	add.s64 	%rd298, %rd196, %rd247;
	ld.global.f64 	%fd298, [%rd249];
	add.s32 	%r393, %r4, 256;
$L__BB7_3:
	setp.ge.s32 	%p99, %r393, %r3;
	@%p99 bra 	$L__BB7_25;
	not.b32 	%r161, %r393;
	add.s32 	%r162, %r161, %r2;
	sub.s32 	%r7, %r162, %r159;
	and.b32  	%r163, %r7, 768;
	setp.eq.s32 	%p100, %r163, 768;
	@%p100 bra 	$L__BB7_10;
	cvt.u64.u32 	%rd251, %r393;
	add.s64 	%rd252, %rd251, %rd4;
	add.s64 	%rd289, %rd252, %rd196;
	shl.b64 	%rd253, %rd252, 3;
	add.s64 	%rd288, %rd2, %rd253;
	shr.u32 	%r164, %r7, 8;
	add.s32 	%r165, %r164, 1;
	and.b32  	%r166, %r165, 3;
	neg.s32 	%r391, %r166;
$L__BB7_6:
	.pragma "nounroll";
	mov.u64 	%rd12, %rd298;
	mov.f64 	%fd3, %fd298;
	ld.global.f64 	%fd4, [%rd288];
	abs.f64 	%fd5, %fd3;
	abs.f64 	%fd6, %fd4;
	setp.lt.f64 	%p101, %fd5, %fd6;
	mov.u64 	%rd298, %rd289;
	mov.f64 	%fd298, %fd4;
	@%p101 bra 	$L__BB7_9;
	setp.lt.f64 	%p102, %fd6, %fd5;
	mov.u64 	%rd298, %rd12;
	mov.f64 	%fd298, %fd3;
	@%p102 bra 	$L__BB7_9;
	setp.lt.s64 	%p103, %rd12, %rd289;
	min.s64 	%rd298, %rd12, %rd289;
	selp.f64 	%fd298, %fd3, %fd4, %p103;
$L__BB7_9:
	add.s32 	%r393, %r393, 256;
	add.s64 	%rd289, %rd289, 256;
	add.s64 	%rd288, %rd288, 2048;
	add.s32 	%r391, %r391, 1;
	setp.ne.s32 	%p104, %r391, 0;
	@%p104 bra 	$L__BB7_6;
$L__BB7_10:
	setp.lt.u32 	%p105, %r7, 768;
	@%p105 bra 	$L__BB7_25;
	add.s32 	%r394, %r393, 512;
$L__BB7_12:
	mov.u32 	%r15, %r394;
	add.s32 	%r167, %r15, -512;
	cvt.s64.s32 	%rd254, %r167;
	add.s64 	%rd255, %rd254, %rd4;
	shl.b64 	%rd256, %rd255, 3;
	add.s64 	%rd20, %rd2, %rd256;
	add.s64 	%rd21, %rd255, %rd196;
	ld.global.f64 	%fd12, [%rd20];
	abs.f64 	%fd13, %fd298;
	abs.f64 	%fd14, %fd12;
	setp.lt.f64 	%p106, %fd13, %fd14;
	mov.u64 	%rd295, %rd21;
	mov.f64 	%fd295, %fd12;
	@%p106 bra 	$L__BB7_15;
	setp.lt.f64 	%p107, %fd14, %fd13;
	mov.u64 	%rd295, %rd298;
	mov.f64 	%fd295, %fd298;
	@%p107 bra 	$L__BB7_15;
	setp.lt.s64 	%p108, %rd298, %rd21;
	min.s64 	%rd295, %rd298, %rd21;
	selp.f64 	%fd295, %fd298, %fd12, %p108;
$L__BB7_15:
	add.s32 	%r168, %r15, -256;
	cvt.s64.s32 	%rd257, %r168;
	add.s64 	%rd258, %rd257, %rd4;
	add.s64 	%rd24, %rd258, %rd196;
	ld.global.f64 	%fd17, [%rd20+2048];
	abs.f64 	%fd18, %fd295;
	abs.f64 	%fd19, %fd17;
	setp.lt.f64 	%p109, %fd18, %fd19;
	mov.u64 	%rd296, %rd24;
	mov.f64 	%fd296, %fd17;
	@%p109 bra 	$L__BB7_18;
	setp.lt.f64 	%p110, %fd19, %fd18;
	mov.u64 	%rd296, %rd295;
	mov.f64 	%fd296, %fd295;
	@%p110 bra 	$L__BB7_18;
	setp.lt.s64 	%p111, %rd295, %rd24;
	min.s64 	%rd296, %rd295, %rd24;
	selp.f64 	%fd296, %fd295, %fd17, %p111;
$L__BB7_18:
	cvt.s64.s32 	%rd259, %r15;
	add.s64 	%rd260, %rd259, %rd4;
	add.s64 	%rd27, %rd260, %rd196;
	ld.global.f64 	%fd22, [%rd20+4096];
	abs.f64 	%fd23, %fd296;
	abs.f64 	%fd24, %fd22;
	setp.lt.f64 	%p112, %fd23, %fd24;
	mov.u64 	%rd297, %rd27;
	mov.f64 	%fd297, %fd22;
	@%p112 bra 	$L__BB7_21;
	setp.lt.f64 	%p113, %fd24, %fd23;
	mov.u64 	%rd297, %rd296;
	mov.f64 	%fd297, %fd296;
	@%p113 bra 	$L__BB7_21;
	setp.lt.s64 	%p114, %rd296, %rd27;
	min.s64 	%rd297, %rd296, %rd27;
	selp.f64 	%fd297, %fd296, %fd22, %p114;
$L__BB7_21:
	add.s32 	%r169, %r15, 256;
	cvt.s64.s32 	%rd261, %r169;
	add.s64 	%rd262, %rd261, %rd4;
	add.s64 	%rd30, %rd262, %rd196;
	ld.global.f64 	%fd27, [%rd20+6144];
	abs.f64 	%fd28, %fd297;
	abs.f64 	%fd29, %fd27;
	setp.lt.f64 	%p115, %fd28, %fd29;
	mov.u64 	%rd298, %rd30;
	mov.f64 	%fd298, %fd27;
	@%p115 bra 	$L__BB7_24;
	setp.lt.f64 	%p116, %fd29, %fd28;
	mov.u64 	%rd298, %rd297;
	mov.f64 	%fd298, %fd297;
	@%p116 bra 	$L__BB7_24;
	setp.lt.s64 	%p117, %rd297, %rd30;
	min.s64 	%rd298, %rd297, %rd30;
	selp.f64 	%fd298, %fd297, %fd27, %p117;
$L__BB7_24:
	add.s32 	%r394, %r15, 1024;
	add.s32 	%r170, %r15, 512;
	setp.lt.s32 	%p118, %r170, %r3;
	@%p118 bra 	$L__BB7_12;
$L__BB7_25:
	setp.lt.s32 	%p119, %r3, 256;
	@%p119 bra 	$L__BB7_70;
	// begin inline asm
	mov.u32 %r284, %laneid;
	// end inline asm
	mov.b64 	%rd273, %fd298;
	mov.b64 	{%r286, %r291}, %rd273;
	mov.b32 	%r302, 1;
	mov.b32 	%r303, 31;
	mov.b32 	%r304, -1;
	// begin inline asm
	shfl.sync.down.b32 %r285, %r286, %r302, %r303, %r304;
	// end inline asm
	// begin inline asm
	shfl.sync.down.b32 %r290, %r291, %r302, %r303, %r304;
	// end inline asm
	mov.b64 	%rd274, {%r285, %r290};
	mov.b64 	%fd33, %rd274;
	mov.b64 	{%r296, %r301}, %rd298;
	// begin inline asm
	shfl.sync.down.b32 %r295, %r296, %r302, %r303, %r304;
	// end inline asm
	// begin inline asm
	shfl.sync.down.b32 %r300, %r301, %r302, %r303, %r304;
	// end inline asm
	mov.b64 	%rd34, {%r295, %r300};
	setp.gt.s32 	%p171, %r284, 30;
	mov.u64 	%rd300, %rd298;
	mov.f64 	%fd300, %fd298;
	@%p171 bra 	$L__BB7_30;
	abs.f64 	%fd34, %fd298;
	abs.f64 	%fd35, %fd33;
	setp.lt.f64 	%p172, %fd34, %fd35;
	mov.u64 	%rd300, %rd34;
	mov.f64 	%fd300, %fd33;
	@%p172 bra 	$L__BB7_30;
	setp.lt.f64 	%p173, %fd35, %fd34;
	mov.u64 	%rd300, %rd298;
	mov.f64 	%fd300, %fd298;
	@%p173 bra 	$L__BB7_30;
	setp.lt.s64 	%p174, %rd298, %rd34;
	min.s64 	%rd300, %rd298, %rd34;
	selp.f64 	%fd300, %fd298, %fd33, %p174;
$L__BB7_30:
	mov.b64 	%rd275, %fd300;
	mov.b64 	{%r306, %r311}, %rd275;
	mov.b32 	%r322, 2;
	mov.b32 	%r323, 31;
	mov.b32 	%r324, -1;
	// begin inline asm
	shfl.sync.down.b32 %r305, %r306, %r322, %r323, %r324;
	// end inline asm
	// begin inline asm
	shfl.sync.down.b32 %r310, %r311, %r322, %r323, %r324;
	// end inline asm
	mov.b64 	%rd276, {%r305, %r310};
	mov.b64 	%fd38, %rd276;
	mov.b64 	{%r316, %r321}, %rd300;
	// begin inline asm
	shfl.sync.down.b32 %r315, %r316, %r322, %r323, %r324;
	// end inline asm
	// begin inline asm
	shfl.sync.down.b32 %r320, %r321, %r322, %r323, %r324;
	// end inline asm
	mov.b64 	%rd37, {%r315, %r320};
	setp.gt.s32 	%p175, %r284, 29;
	mov.u64 	%rd301, %rd300;
	mov.f64 	%fd301, %fd300;
	@%p175 bra 	$L__BB7_34;
	abs.f64 	%fd39, %fd300;
	abs.f64 	%fd40, %fd38;
	setp.lt.f64 	%p176, %fd39, %fd40;
	mov.u64 	%rd301, %rd37;
	mov.f64 	%fd301, %fd38;
	@%p176 bra 	$L__BB7_34;
	setp.lt.f64 	%p177, %fd40, %fd39;
	mov.u64 	%rd301, %rd300;
	mov.f64 	%fd301, %fd300;
	@%p177 bra 	$L__BB7_34;
	setp.lt.s64 	%p178, %rd300, %rd37;
	min.s64 	%rd301, %rd300, %rd37;
	selp.f64 	%fd301, %fd300, %fd38, %p178;
$L__BB7_34:
	mov.b64 	%rd277, %fd301;
	mov.b64 	{%r326, %r331}, %rd277;
	mov.b32 	%r342, 4;
	mov.b32 	%r343, 31;
	mov.b32 	%r344, -1;
	// begin inline asm
	shfl.sync.down.b32 %r325, %r326, %r342, %r343, %r344;
	// end inline asm
	// begin inline asm
	shfl.sync.down.b32 %r330, %r331, %r342, %r343, %r344;
	// end inline asm
	mov.b64 	%rd278, {%r325, %r330};
	mov.b64 	%fd43, %rd278;
	mov.b64 	{%r336, %r341}, %rd301;
	// begin inline asm
	shfl.sync.down.b32 %r335, %r336, %r342, %r343, %r344;
	// end inline asm
	// begin inline asm
	shfl.sync.down.b32 %r340, %r341, %r342, %r343, %r344;
	// end inline asm
	mov.b64 	%rd40, {%r335, %r340};
	setp.gt.s32 	%p179, %r284, 27;
	mov.u64 	%rd302, %rd301;
	mov.f64 	%fd302, %fd301;
	@%p179 bra 	$L__BB7_38;
	abs.f64 	%fd44, %fd301;
	abs.f64 	%fd45, %fd43;
	setp.lt.f64 	%p180, %fd44, %fd45;
	mov.u64 	%rd302, %rd40;
	mov.f64 	%fd302, %fd43;
	@%p180 bra 	$L__BB7_38;
	setp.lt.f64 	%p181, %fd45, %fd44;
	mov.u64 	%rd302, %rd301;
	mov.f64 	%fd302, %fd301;
	@%p181 bra 	$L__BB7_38;
	setp.lt.s64 	%p182, %rd301, %rd40;
	min.s64 	%rd302, %rd301, %rd40;
	selp.f64 	%fd302, %fd301, %fd43, %p182;
$L__BB7_38:
	mov.b64 	%rd279, %fd302;
	mov.b64 	{%r346, %r351}, %rd279;
	mov.b32 	%r362, 8;
	mov.b32 	%r363, 31;
	mov.b32 	%r364, -1;
	// begin inline asm
	shfl.sync.down.b32 %r345, %r346, %r362, %r363, %r364;
	// end inline asm
	// begin inline asm
	shfl.sync.down.b32 %r350, %r351, %r362, %r363, %r364;
	// end inline asm
	mov.b64 	%rd280, {%r345, %r350};
	mov.b64 	%fd48, %rd280;
	mov.b64 	{%r356, %r361}, %rd302;
	// begin inline asm
	shfl.sync.down.b32 %r355, %r356, %r362, %r363, %r364;
	// end inline asm
	// begin inline asm
	shfl.sync.down.b32 %r360, %r361, %r362, %r363, %r364;
	// end inline asm
	mov.b64 	%rd43, {%r355, %r360};
	setp.gt.s32 	%p183, %r284, 23;
	mov.u64 	%rd303, %rd302;
	mov.f64 	%fd303, %fd302;
	@%p183 bra 	$L__BB7_42;
	abs.f64 	%fd49, %fd302;
	abs.f64 	%fd50, %fd48;
	setp.lt.f64 	%p184, %fd49, %fd50;
	mov.u64 	%rd303, %rd43;
	mov.f64 	%fd303, %fd48;
	@%p184 bra 	$L__BB7_42;
	setp.lt.f64 	%p185, %fd50, %fd49;
	mov.u64 	%rd303, %rd302;
	mov.f64 	%fd303, %fd302;
	@%p185 bra 	$L__BB7_42;
	setp.lt.s64 	%p186, %rd302, %rd43;
	min.s64 	%rd303, %rd302, %rd43;
	selp.f64 	%fd303, %fd302, %fd48, %p186;
$L__BB7_42:
	mov.b64 	%rd281, %fd303;
	mov.b64 	{%r366, %r371}, %rd281;
	mov.b32 	%r382, 16;
	mov.b32 	%r383, 31;
	mov.b32 	%r384, -1;
	// begin inline asm
	shfl.sync.down.b32 %r365, %r366, %r382, %r383, %r384;
	// end inline asm
	// begin inline asm
	shfl.sync.down.b32 %r370, %r371, %r382, %r383, %r384;
	// end inline asm
	mov.b64 	%rd282, {%r365, %r370};
	mov.b64 	%fd53, %rd282;
	mov.b64 	{%r376, %r381}, %rd303;
	// begin inline asm
	shfl.sync.down.b32 %r375, %r376, %r382, %r383, %r384;
	// end inline asm
	// begin inline asm
	shfl.sync.down.b32 %r380, %r381, %r382, %r383, %r384;
	// end inline asm
	mov.b64 	%rd46, {%r375, %r380};
	setp.gt.s32 	%p187, %r284, 15;
	mov.u64 	%rd355, %rd303;
	mov.f64 	%fd351, %fd303;
	@%p187 bra 	$L__BB7_46;
	abs.f64 	%fd54, %fd303;
	abs.f64 	%fd55, %fd53;
	setp.lt.f64 	%p188, %fd54, %fd55;
	mov.u64 	%rd355, %rd46;
	mov.f64 	%fd351, %fd53;
	@%p188 bra 	$L__BB7_46;
	setp.lt.f64 	%p189, %fd55, %fd54;
	mov.u64 	%rd355, %rd303;
	mov.f64 	%fd351, %fd303;
	@%p189 bra 	$L__BB7_46;
	setp.lt.s64 	%p190, %rd303, %rd46;
	min.s64 	%rd355, %rd303, %rd46;
	selp.f64 	%fd351, %fd303, %fd53, %p190;
$L__BB7_46:
	setp.ne.s32 	%p191, %r284, 0;
	@%p191 bra 	$L__BB7_48;
	shr.u32 	%r385, %r4, 1;
	and.b32  	%r386, %r385, 496;
	mov.u32 	%r387, _ZN6thrust24THRUST_300001_SM_1000_NS8cuda_cub4core6detail5shmemE;
	add.s32 	%r388, %r387, %r386;
	st.shared.f64 	[%r388+8], %fd351;
	st.shared.u64 	[%r388+16], %rd355;
$L__BB7_48:
	bar.sync 	0;
	setp.ne.s32 	%p192, %r4, 0;
	@%p192 bra 	$L__BB7_208;
	ld.shared.f64 	%fd58, [_ZN6thrust24THRUST_300001_SM_1000_NS8cuda_cub4core6detail5shmemE+24];
	ld.shared.u64 	%rd49, [_ZN6thrust24THRUST_300001_SM_1000_NS8cuda_cub4core6detail5shmemE+32];
	abs.f64 	%fd59, %fd351;
	abs.f64 	%fd60, %fd58;
	setp.lt.f64 	%p193, %fd59, %fd60;
	mov.u64 	%rd305, %rd49;
	mov.f64 	%fd305, %fd58;
	@%p193 bra 	$L__BB7_52;
	setp.lt.f64 	%p194, %fd60, %fd59;
	mov.u64 	%rd305, %rd355;
	mov.f64 	%fd305, %fd351;
	@%p194 bra 	$L__BB7_52;
	setp.lt.s64 	%p195, %rd355, %rd49;
	min.s64 	%rd305, %rd355, %rd49;
	selp.f64 	%fd305, %fd351, %fd58, %p195;
$L__BB7_52:
	ld.shared.f64 	%fd63, [_ZN6thrust24THRUST_300001_SM_1000_NS8cuda_cub4core6detail5shmemE+40];
	ld.shared.u64 	%rd52, [_ZN6thrust24THRUST_300001_SM_1000_NS8cuda_cub4core6detail5shmemE+48];
	abs.f64 	%fd64, %fd305;
	abs.f64 	%fd65, %fd63;
	setp.lt.f64 	%p196, %fd64, %fd65;
	mov.u64 	%rd306, %rd52;
	mov.f64 	%fd306, %fd63;
	@%p196 bra 	$L__BB7_55;
	setp.lt.f64 	%p197, %fd65, %fd64;
	mov.u64 	%rd306, %rd305;
	mov.f64 	%fd306, %fd305;
	@%p197 bra 	$L__BB7_55;
	setp.lt.s64 	%p198, %rd305, %rd52;
	min.s64 	%rd306, %rd305, %rd52;
	selp.f64 	%fd306, %fd305, %fd63, %p198;
$L__BB7_55:
	ld.shared.f64 	%fd68, [_ZN6thrust24THRUST_300001_SM_1000_NS8cuda_cub4core6detail5shmemE+56];
	ld.shared.u64 	%rd55, [_ZN6thrust24THRUST_300001_SM_1000_NS8cuda_cub4core6detail5shmemE+64];
	abs.f64 	%fd69, %fd306;
	abs.f64 	%fd70, %fd68;
	setp.lt.f64 	%p199, %fd69, %fd70;
	mov.u64 	%rd307, %rd55;
	mov.f64 	%fd307, %fd68;
	@%p199 bra 	$L__BB7_58;
	setp.lt.f64 	%p200, %fd70, %fd69;
	mov.u64 	%rd307, %rd306;
	mov.f64 	%fd307, %fd306;
	@%p200 bra 	$L__BB7_58;
	setp.lt.s64 	%p201, %rd306, %rd55;
	min.s64 	%rd307, %rd306, %rd55;
	selp.f64 	%fd307, %fd306, %fd68, %p201;
$L__BB7_58:
	ld.shared.f64 	%fd73, [_ZN6thrust24THRUST_300001_SM_1000_NS8cuda_cub4core6detail5shmemE+72];
	ld.shared.u64 	%rd58, [_ZN6thrust24THRUST_300001_SM_1000_NS8cuda_cub4core6detail5shmemE+80];
	abs.f64 	%fd74, %fd307;
	abs.f64 	%fd75, %fd73;
	setp.lt.f64 	%p202, %fd74, %fd75;
	mov.u64 	%rd308, %rd58;
	mov.f64 	%fd308, %fd73;
	@%p202 bra 	$L__BB7_61;
	setp.lt.f64 	%p203, %fd75, %fd74;
	mov.u64 	%rd308, %rd307;
	mov.f64 	%fd308, %fd307;
	@%p203 bra 	$L__BB7_61;
	setp.lt.s64 	%p204, %rd307, %rd58;
	min.s64 	%rd308, %rd307, %rd58;
	selp.f64 	%fd308, %fd307, %fd73, %p204;
$L__BB7_61:
	ld.shared.f64 	%fd78, [_ZN6thrust24THRUST_300001_SM_1000_NS8cuda_cub4core6detail5shmemE+88];
	ld.shared.u64 	%rd61, [_ZN6thrust24THRUST_300001_SM_1000_NS8cuda_cub4core6detail5shmemE+96];
	abs.f64 	%fd79, %fd308;
	abs.f64 	%fd80, %fd78;
	setp.lt.f64 	%p205, %fd79, %fd80;
	mov.u64 	%rd309, %rd61;
	mov.f64 	%fd309, %fd78;
	@%p205 bra 	$L__BB7_64;
	setp.lt.f64 	%p206, %fd80, %fd79;
	mov.u64 	%rd309, %rd308;
	mov.f64 	%fd309, %fd308;
	@%p206 bra 	$L__BB7_64;
	setp.lt.s64 	%p207, %rd308, %rd61;
	min.s64 	%rd309, %rd308, %rd61;
	selp.f64 	%fd309, %fd308, %fd78, %p207;
$L__BB7_64:
	ld.shared.f64 	%fd83, [_ZN6thrust24THRUST_300001_SM_1000_NS8cuda_cub4core6detail5shmemE+104];
	ld.shared.u64 	%rd64, [_ZN6thrust24THRUST_300001_SM_1000_NS8cuda_cub4core6detail5shmemE+112];
	abs.f64 	%fd84, %fd309;
	abs.f64 	%fd85, %fd83;
	setp.lt.f64 	%p208, %fd84, %fd85;
	mov.u64 	%rd310, %rd64;
	mov.f64 	%fd310, %fd83;
	@%p208 bra 	$L__BB7_67;
	setp.lt.f64 	%p209, %fd85, %fd84;
	mov.u64 	%rd310, %rd309;
	mov.f64 	%fd310, %fd309;
	@%p209 bra 	$L__BB7_67;
	setp.lt.s64 	%p210, %rd309, %rd64;
	min.s64 	%rd310, %rd309, %rd64;
	selp.f64 	%fd310, %fd309, %fd83, %p210;
$L__BB7_67:
	ld.shared.f64 	%fd88, [_ZN6thrust24THRUST_300001_SM_1000_NS8cuda_cub4core6detail5shmemE+120];
	ld.shared.u64 	%rd67, [_ZN6thrust24THRUST_300001_SM_1000_NS8cuda_cub4core6detail5shmemE+128];
	abs.f64 	%fd89, %fd310;
	abs.f64 	%fd90, %fd88;
	setp.lt.f64 	%p211, %fd89, %fd90;
	mov.u64 	%rd355, %rd67;
	mov.f64 	%fd351, %fd88;
	@%p211 bra 	$L__BB7_208;
	setp.lt.f64 	%p212, %fd90, %fd89;
	mov.u64 	%rd355, %rd310;
	mov.f64 	%fd351, %fd310;
	@%p212 bra 	$L__BB7_208;
	setp.lt.s64 	%p213, %rd310, %rd67;
	min.s64 	%rd355, %rd310, %rd67;
	selp.f64 	%fd351, %fd310, %fd88, %p213;
	bra.uni 	$L__BB7_208;
$L__BB7_70:
	// begin inline asm
	mov.u32 %r171, %laneid;
	// end inline asm
	and.b32  	%r192, %r4, 992;
	add.s32 	%r193, %r192, 32;
	setp.gt.s32 	%p120, %r193, %r3;
	not.b32 	%r194, %r192;
	add.s32 	%r195, %r3, %r194;
	selp.b32 	%r190, %r195, 31, %p120;
	mov.b64 	%rd263, %fd298;
	mov.b64 	{%r173, %r178}, %rd263;
	mov.b32 	%r189, 1;
	mov.b32 	%r191, -1;
	// begin inline asm
	shfl.sync.down.b32 %r172, %r173, %r189, %r190, %r191;
	// end inline asm
	// begin inline asm
	shfl.sync.down.b32 %r177, %r178, %r189, %r190, %r191;
	// end inline asm
	mov.b64 	%rd264, {%r172, %r177};
	mov.b64 	%fd92, %rd264;
	mov.b64 	{%r183, %r188}, %rd298;
	// begin inline asm
	shfl.sync.down.b32 %r182, %r183, %r189, %r190, %r191;
	// end inline asm
	// begin inline asm
	shfl.sync.down.b32 %r187, %r188, %r189, %r190, %r191;
	// end inline asm
	mov.b64 	%rd69, {%r182, %r187};
	setp.ge.s32 	%p121, %r171, %r190;
	mov.u64 	%rd311, %rd298;
	mov.f64 	%fd311, %fd298;
	@%p121 bra 	$L__BB7_74;
	abs.f64 	%fd93, %fd298;
	abs.f64 	%fd94, %fd92;
	setp.lt.f64 	%p122, %fd93, %fd94;
	mov.u64 	%rd311, %rd69;
	mov.f64 	%fd311, %fd92;
	@%p122 bra 	$L__BB7_74;
	setp.lt.f64 	%p123, %fd94, %fd93;
	mov.u64 	%rd311, %rd298;
	mov.f64 	%fd311, %fd298;
	@%p123 bra 	$L__BB7_74;
	setp.lt.s64 	%p124, %rd298, %rd69;
	min.s64 	%rd311, %rd298, %rd69;
	selp.f64 	%fd311, %fd298, %fd92, %p124;
$L__BB7_74:
	mov.b64 	%rd265, %fd311;
	mov.b64 	{%r197, %r202}, %rd265;
	mov.b32 	%r213, 2;
	mov.b32 	%r215, -1;
	// begin inline asm
	shfl.sync.down.b32 %r196, %r197, %r213, %r190, %r215;
	// end inline asm
	// begin inline asm
	shfl.sync.down.b32 %r201, %r202, %r213, %r190, %r215;
	// end inline asm
	mov.b64 	%rd266, {%r196, %r201};
	mov.b64 	%fd97, %rd266;
	mov.b64 	{%r207, %r212}, %rd311;
	// begin inline asm
	shfl.sync.down.b32 %r206, %r207, %r213, %r190, %r215;
	// end inline asm
	// begin inline asm
	shfl.sync.down.b32 %r211, %r212, %r213, %r190, %r215;
	// end inline asm
	mov.b64 	%rd72, {%r206, %r211};
	add.s32 	%r216, %r171, 2;
	setp.gt.s32 	%p125, %r216, %r190;
	mov.u64 	%rd312, %rd311;
	mov.f64 	%fd312, %fd311;
	@%p125 bra 	$L__BB7_78;
	abs.f64 	%fd98, %fd311;
	abs.f64 	%fd99, %fd97;
	setp.lt.f64 	%p126, %fd98, %fd99;
	mov.u64 	%rd312, %rd72;
	mov.f64 	%fd312, %fd97;
	@%p126 bra 	$L__BB7_78;
	setp.lt.f64 	%p127, %fd99, %fd98;
	mov.u64 	%rd312, %rd311;
	mov.f64 	%fd312, %fd311;
	@%p127 bra 	$L__BB7_78;
	setp.lt.s64 	%p128, %rd311, %rd72;
	min.s64 	%rd312, %rd311, %rd72;
	selp.f64 	%fd312, %fd311, %fd97, %p128;
$L__BB7_78:
	mov.b64 	%rd267, %fd312;
	mov.b64 	{%r218, %r223}, %rd267;
	mov.b32 	%r234, 4;
	mov.b32 	%r236, -1;
	// begin inline asm
	shfl.sync.down.b32 %r217, %r218, %r234, %r190, %r236;
	// end inline asm
	// begin inline asm
	shfl.sync.down.b32 %r222, %r223, %r234, %r190, %r236;
	// end inline asm
	mov.b64 	%rd268, {%r217, %r222};
	mov.b64 	%fd102, %rd268;
	mov.b64 	{%r228, %r233}, %rd312;
	// begin inline asm
	shfl.sync.down.b32 %r227, %r228, %r234, %r190, %r236;
	// end inline asm
	// begin inline asm
	shfl.sync.down.b32 %r232, %r233, %r234, %r190, %r236;
	// end inline asm
	mov.b64 	%rd75, {%r227, %r232};
	add.s32 	%r237, %r171, 4;
	setp.gt.s32 	%p129, %r237, %r190;
	mov.u64 	%rd313, %rd312;
	mov.f64 	%fd313, %fd312;
	@%p129 bra 	$L__BB7_82;
	abs.f64 	%fd103, %fd312;
	abs.f64 	%fd104, %fd102;
	setp.lt.f64 	%p130, %fd103, %fd104;
	mov.u64 	%rd313, %rd75;
	mov.f64 	%fd313, %fd102;
	@%p130 bra 	$L__BB7_82;
	setp.lt.f64 	%p131, %fd104, %fd103;
	mov.u64 	%rd313, %rd312;
	mov.f64 	%fd313, %fd312;
	@%p131 bra 	$L__BB7_82;
	setp.lt.s64 	%p132, %rd312, %rd75;
	min.s64 	%rd313, %rd312, %rd75;
	selp.f64 	%fd313, %fd312, %fd102, %p132;
$L__BB7_82:
	mov.b64 	%rd269, %fd313;
	mov.b64 	{%r239, %r244}, %rd269;
	mov.b32 	%r255, 8;
	mov.b32 	%r257, -1;
	// begin inline asm
	shfl.sync.down.b32 %r238, %r239, %r255, %r190, %r257;
	// end inline asm
	// begin inline asm
	shfl.sync.down.b32 %r243, %r244, %r255, %r190, %r257;
	// end inline asm
	mov.b64 	%rd270, {%r238, %r243};
	mov.b64 	%fd107, %rd270;
	mov.b64 	{%r249, %r254}, %rd313;
	// begin inline asm
	shfl.sync.down.b32 %r248, %r249, %r255, %r190, %r257;
	// end inline asm
	// begin inline asm
	shfl.sync.down.b32 %r253, %r254, %r255, %r190, %r257;
	// end inline asm
	mov.b64 	%rd78, {%r248, %r253};
	add.s32 	%r258, %r171, 8;
	setp.gt.s32 	%p133, %r258, %r190;
	mov.u64 	%rd314, %rd313;
	mov.f64 	%fd314, %fd313;
	@%p133 bra 	$L__BB7_86;
	abs.f64 	%fd108, %fd313;
	abs.f64 	%fd109, %fd107;
	setp.lt.f64 	%p134, %fd108, %fd109;
	mov.u64 	%rd314, %rd78;
	mov.f64 	%fd314, %fd107;
	@%p134 bra 	$L__BB7_86;
	setp.lt.f64 	%p135, %fd109, %fd108;
	mov.u64 	%rd314, %rd313;
	mov.f64 	%fd314, %fd313;
	@%p135 bra 	$L__BB7_86;
	setp.lt.s64 	%p136, %rd313, %rd78;
	min.s64 	%rd314, %rd313, %rd78;
	selp.f64 	%fd314, %fd313, %fd107, %p136;
$L__BB7_86:
	mov.b64 	%rd271, %fd314;
	mov.b64 	{%r260, %r265}, %rd271;
	mov.b32 	%r276, 16;
	mov.b32 	%r278, -1;
	// begin inline asm
	shfl.sync.down.b32 %r259, %r260, %r276, %r190, %r278;
	// end inline asm
	// begin inline asm
	shfl.sync.down.b32 %r264, %r265, %r276, %r190, %r278;
	// end inline asm
	mov.b64 	%rd272, {%r259, %r264};
	mov.b64 	%fd112, %rd272;
	mov.b64 	{%r270, %r275}, %rd314;
	// begin inline asm
	shfl.sync.down.b32 %r269, %r270, %r276, %r190, %r278;
	// end inline asm
	// begin inline asm
	shfl.sync.down.b32 %r274, %r275, %r276, %r190, %r278;
	// end inline asm
	mov.b64 	%rd81, {%r269, %r274};
	add.s32 	%r279, %r171, 16;
	setp.gt.s32 	%p137, %r279, %r190;
	mov.u64 	%rd355, %rd314;
	mov.f64 	%fd351, %fd314;
	@%p137 bra 	$L__BB7_90;
	abs.f64 	%fd113, %fd314;
	abs.f64 	%fd114, %fd112;
	setp.lt.f64 	%p138, %fd113, %fd114;
	mov.u64 	%rd355, %rd81;
	mov.f64 	%fd351, %fd112;
	@%p138 bra 	$L__BB7_90;
	setp.lt.f64 	%p139, %fd114, %fd113;
	mov.u64 	%rd355, %rd314;
	mov.f64 	%fd351, %fd314;
	@%p139 bra 	$L__BB7_90;
	setp.lt.s64 	%p140, %rd314, %rd81;
	min.s64 	%rd355, %rd314, %rd81;
	selp.f64 	%fd351, %fd314, %fd112, %p140;
$L__BB7_90:
	setp.ne.s32 	%p141, %r171, 0;
	@%p141 bra 	$L__BB7_92;
	shr.u32 	%r280, %r4, 1;
	and.b32  	%r281, %r280, 496;
	mov.u32 	%r282, _ZN6thrust24THRUST_300001_SM_1000_NS8cuda_cub4core6detail5shmemE;
	add.s32 	%r283, %r282, %r281;
	st.shared.f64 	[%r283+8], %fd351;
	st.shared.u64 	[%r283+16], %rd355;
$L__BB7_92:
	bar.sync 	0;
	setp.ne.s32 	%p142, %r4, 0;
	@%p142 bra 	$L__BB7_208;
	setp.lt.s32 	%p143, %r3, 33;
	mov.f64 	%fd316, %fd351;
	mov.u64 	%rd316, %rd355;
	@%p143 bra 	$L__BB7_97;
	ld.shared.f64 	%fd117, [_ZN6thrust24THRUST_300001_SM_1000_NS8cuda_cub4core6detail5shmemE+24];
	ld.shared.u64 	%rd84, [_ZN6thrust24THRUST_300001_SM_1000_NS8cuda_cub4core6detail5shmemE+32];
	abs.f64 	%fd118, %fd351;
	abs.f64 	%fd119, %fd117;
	setp.lt.f64 	%p144, %fd118, %fd119;
	mov.f64 	%fd316, %fd117;
	mov.u64 	%rd316, %rd84;
	@%p144 bra 	$L__BB7_97;
	setp.lt.f64 	%p145, %fd119, %fd118;
	mov.f64 	%fd316, %fd351;
	mov.u64 	%rd316, %rd355;
	@%p145 bra 	$L__BB7_97;
	setp.lt.s64 	%p146, %rd355, %rd84;
	selp.f64 	%fd316, %fd351, %fd117, %p146;
	min.s64 	%rd316, %rd355, %rd84;
$L__BB7_97:
	setp.lt.s32 	%p147, %r3, 65;
	mov.f64 	%fd317, %fd316;
	mov.u64 	%rd317, %rd316;
	@%p147 bra 	$L__BB7_101;
	ld.shared.f64 	%fd122, [_ZN6thrust24THRUST_300001_SM_1000_NS8cuda_cub4core6detail5shmemE+40];
	ld.shared.u64 	%rd87, [_ZN6thrust24THRUST_300001_SM_1000_NS8cuda_cub4core6detail5shmemE+48];
	abs.f64 	%fd123, %fd316;
	abs.f64 	%fd124, %fd122;
	setp.lt.f64 	%p148, %fd123, %fd124;
	mov.f64 	%fd317, %fd122;
	mov.u64 	%rd317, %rd87;
	@%p148 bra 	$L__BB7_101;
	setp.lt.f64 	%p149, %fd124, %fd123;
	mov.f64 	%fd317, %fd316;
	mov.u64 	%rd317, %rd316;
	@%p149 bra 	$L__BB7_101;
	setp.lt.s64 	%p150, %rd316, %rd87;
	selp.f64 	%fd317, %fd316, %fd122, %p150;
	min.s64 	%rd317, %rd316, %rd87;
$L__BB7_101:
	setp.lt.s32 	%p151, %r3, 97;
	mov.f64 	%fd318, %fd317;
	mov.u64 	%rd318, %rd317;
	@%p151 bra 	$L__BB7_105;
	ld.shared.f64 	%fd127, [_ZN6thrust24THRUST_300001_SM_1000_NS8cuda_cub4core6detail5shmemE+56];
	ld.shared.u64 	%rd90, [_ZN6thrust24THRUST_300001_SM_1000_NS8cuda_cub4core6detail5shmemE+64];
	abs.f64 	%fd128, %fd317;
	abs.f64 	%fd129, %fd127;
	setp.lt.f64 	%p152, %fd128, %fd129;
	mov.f64 	%fd318, %fd127;
	mov.u64 	%rd318, %rd90;
	@%p152 bra 	$L__BB7_105;
	setp.lt.f64 	%p153, %fd129, %fd128;
	mov.f64 	%fd318, %fd317;
	mov.u64 	%rd318, %rd317;
	@%p153 bra 	$L__BB7_105;
	setp.lt.s64 	%p154, %rd317, %rd90;
	selp.f64 	%fd318, %fd317, %fd127, %p154;
	min.s64 	%rd318, %rd317, %rd90;
$L__BB7_105:
	setp.lt.s32 	%p155, %r3, 129;
	mov.f64 	%fd319, %fd318;
	mov.u64 	%rd319, %rd318;
	@%p155 bra 	$L__BB7_109;
	ld.shared.f64 	%fd132, [_ZN6thrust24THRUST_300001_SM_1000_NS8cuda_cub4core6detail5shmemE+72];
	ld.shared.u64 	%rd93, [_ZN6thrust24THRUST_300001_SM_1000_NS8cuda_cub4core6detail5shmemE+80];
	abs.f64 	%fd133, %fd318;
	abs.f64 	%fd134, %fd132;
	setp.lt.f64 	%p156, %fd133, %fd134;
	mov.f64 	%fd319, %fd132;
	mov.u64 	%rd319, %rd93;
	@%p156 bra 	$L__BB7_109;
	setp.lt.f64 	%p157, %fd134, %fd133;
	mov.f64 	%fd319, %fd318;
	mov.u64 	%rd319, %rd318;
	@%p157 bra 	$L__BB7_109;
	setp.lt.s64 	%p158, %rd318, %rd93;
	selp.f64 	%fd319, %fd318, %fd132, %p158;
	min.s64 	%rd319, %rd318, %rd93;
$L__BB7_109:
	setp.lt.s32 	%p159, %r3, 161;
	mov.f64 	%fd320, %fd319;
	mov.u64 	%rd320, %rd319;
	@%p159 bra 	$L__BB7_113;
	ld.shared.f64 	%fd137, [_ZN6thrust24THRUST_300001_SM_1000_NS8cuda_cub4core6detail5shmemE+88];
	ld.shared.u64 	%rd96, [_ZN6thrust24THRUST_300001_SM_1000_NS8cuda_cub4core6detail5shmemE+96];
	abs.f64 	%fd138, %fd319;
	abs.f64 	%fd139, %fd137;
	setp.lt.f64 	%p160, %fd138, %fd139;
	mov.f64 	%fd320, %fd137;
	mov.u64 	%rd320, %rd96;
	@%p160 bra 	$L__BB7_113;
	setp.lt.f64 	%p161, %fd139, %fd138;
	mov.f64 	%fd320, %fd319;
	mov.u64 	%rd320, %rd319;
	@%p161 bra 	$L__BB7_113;
	setp.lt.s64 	%p162, %rd319, %rd96;
	selp.f64 	%fd320, %fd319, %fd137, %p162;
	min.s64 	%rd320, %rd319, %rd96;
$L__BB7_113:
	setp.lt.s32 	%p163, %r3, 193;
	mov.f64 	%fd321, %fd320;
	mov.u64 	%rd321, %rd320;
	@%p163 bra 	$L__BB7_117;
	ld.shared.f64 	%fd142, [_ZN6thrust24THRUST_300001_SM_1000_NS8cuda_cub4core6detail5shmemE+104];
	ld.shared.u64 	%rd99, [_ZN6thrust24THRUST_300001_SM_1000_NS8cuda_cub4core6detail5shmemE+112];
	abs.f64 	%fd143, %fd320;
	abs.f64 	%fd144, %fd142;
	setp.lt.f64 	%p164, %fd143, %fd144;
	mov.f64 	%fd321, %fd142;
	mov.u64 	%rd321, %rd99;
	@%p164 bra 	$L__BB7_117;
	setp.lt.f64 	%p165, %fd144, %fd143;
	mov.f64 	%fd321, %fd320;
	mov.u64 	%rd321, %rd320;
	@%p165 bra 	$L__BB7_117;
	setp.lt.s64 	%p166, %rd320, %rd99;
	selp.f64 	%fd321, %fd320, %fd142, %p166;
	min.s64 	%rd321, %rd320, %rd99;
$L__BB7_117:
	setp.lt.s32 	%p167, %r3, 225;
	mov.u64 	%rd355, %rd321;
	mov.f64 	%fd351, %fd321;
	@%p167 bra 	$L__BB7_208;
	ld.shared.f64 	%fd147, [_ZN6thrust24THRUST_300001_SM_1000_NS8cuda_cub4core6detail5shmemE+120];
	ld.shared.u64 	%rd102, [_ZN6thrust24THRUST_300001_SM_1000_NS8cuda_cub4core6detail5shmemE+128];
	abs.f64 	%fd148, %fd321;
	abs.f64 	%fd149, %fd147;
	setp.lt.f64 	%p168, %fd148, %fd149;
	mov.u64 	%rd355, %rd102;
	mov.f64 	%fd351, %fd147;
	@%p168 bra 	$L__BB7_208;
	setp.lt.f64 	%p169, %fd149, %fd148;
	mov.u64 	%rd355, %rd321;
	mov.f64 	%fd351, %fd321;
	@%p169 bra 	$L__BB7_208;
	setp.lt.s64 	%p170, %rd321, %rd102;
	selp.f64 	%fd351, %fd321, %fd147, %p170;
	min.s64 	%rd355, %rd321, %rd102;
	bra.uni 	$L__BB7_208;
$L__BB7_121:
	mov.u32 	%r20, %tid.x;
	add.s64 	%rd104, %rd196, %rd4;
	cvt.u64.u32 	%rd105, %r20;
	add.s64 	%rd201, %rd105, %rd4;
	cvta.to.global.u64 	%rd202, %rd195;
	shl.b64 	%rd203, %rd201, 3;
	add.s64 	%rd204, %rd202, %rd203;
	ld.global.f64 	%fd274, [%rd204];
	add.s32 	%r36, %r20, 256;
	cvt.u64.u32 	%rd205, %r36;
	ld.global.f64 	%fd275, [%rd204+2048];
	add.s32 	%r37, %r20, 512;
	cvt.u64.u32 	%rd206, %r37;
	ld.global.f64 	%fd276, [%rd204+4096];
	add.s32 	%r38, %r20, 768;
	cvt.u64.u32 	%rd207, %r38;
	ld.global.f64 	%fd277, [%rd204+6144];
	or.b32  	%r39, %r20, 1024;
	cvt.u64.u32 	%rd106, %r39;
	add.s64 	%rd343, %rd104, %rd106;
	ld.global.f64 	%fd339, [%rd204+8192];
	abs.f64 	%fd278, %fd274;
	abs.f64 	%fd279, %fd275;
	setp.geu.f64 	%p2, %fd278, %fd279;
	selp.f64 	%fd280, %fd274, %fd275, %p2;
	selp.b64 	%rd208, %rd105, %rd205, %p2;
	abs.f64 	%fd281, %fd280;
	abs.f64 	%fd282, %fd276;
	setp.geu.f64 	%p3, %fd281, %fd282;
	selp.f64 	%fd283, %fd280, %fd276, %p3;
	selp.b64 	%rd209, %rd208, %rd206, %p3;
	abs.f64 	%fd284, %fd283;
	abs.f64 	%fd285, %fd277;
	setp.geu.f64 	%p4, %fd284, %fd285;
	selp.f64 	%fd152, %fd283, %fd277, %p4;
	selp.b64 	%rd108, %rd209, %rd207, %p4;
	abs.f64 	%fd153, %fd152;
	abs.f64 	%fd154, %fd339;
	setp.lt.f64 	%p5, %fd153, %fd154;
	@%p5 bra 	$L__BB7_123;
	setp.lt.f64 	%p6, %fd154, %fd153;
	setp.lt.u64 	%p7, %rd108, %rd106;
	or.pred  	%p8, %p6, %p7;
	selp.f64 	%fd339, %fd152, %fd339, %p8;
	add.s64 	%rd212, %rd104, %rd108;
	selp.b64 	%rd343, %rd212, %rd343, %p8;
$L__BB7_123:
	setp.le.u64 	%p9, %rd198, %rd5;
	@%p9 bra 	$L__BB7_164;
	setp.ne.s32 	%p10, %r20, 0;
	@%p10 bra 	$L__BB7_126;
	atom.global.add.u64 	%rd213, [%rd1+8], 1280;
	add.s64 	%rd214, %rd213, %rd5;
	st.shared.u64 	[_ZN6thrust24THRUST_300001_SM_1000_NS8cuda_cub4core6detail5shmemE+152], %rd214;
$L__BB7_126:
	bar.sync 	0;
	ld.shared.u64 	%rd331, [_ZN6thrust24THRUST_300001_SM_1000_NS8cuda_cub4core6detail5shmemE+152];
	add.s64 	%rd215, %rd331, 1280;
	setp.gt.s64 	%p11, %rd215, %rd198;
	@%p11 bra 	$L__BB7_141;
	mov.f64 	%fd323, %fd339;
	mov.u64 	%rd324, %rd343;
$L__BB7_128:
	add.s64 	%rd216, %rd331, %rd105;
	cvta.to.global.u64 	%rd217, %rd195;
	shl.b64 	%rd218, %rd216, 3;
	add.s64 	%rd219, %rd217, %rd218;
	add.s64 	%rd325, %rd216, %rd196;
	ld.global.f64 	%fd324, [%rd219];
	add.s64 	%rd326, %rd325, 256;
	ld.global.f64 	%fd325, [%rd219+2048];
	add.s64 	%rd327, %rd325, 512;
	ld.global.f64 	%fd326, [%rd219+4096];
	add.s64 	%rd328, %rd325, 768;
	ld.global.f64 	%fd327, [%rd219+6144];
	add.s64 	%rd343, %rd325, 1024;
	ld.global.f64 	%fd339, [%rd219+8192];
	abs.f64 	%fd163, %fd323;
	abs.f64 	%fd164, %fd324;
	setp.lt.f64 	%p12, %fd163, %fd164;
	@%p12 bra 	$L__BB7_130;
	setp.lt.f64 	%p13, %fd164, %fd163;
	setp.lt.s64 	%p14, %rd324, %rd325;
	or.pred  	%p15, %p13, %p14;
	selp.f64 	%fd324, %fd323, %fd324, %p15;
	selp.b64 	%rd325, %rd324, %rd325, %p15;
$L__BB7_130:
	abs.f64 	%fd167, %fd324;
	abs.f64 	%fd168, %fd325;
	setp.lt.f64 	%p16, %fd167, %fd168;
	@%p16 bra 	$L__BB7_132;
	setp.lt.f64 	%p17, %fd168, %fd167;
	setp.lt.s64 	%p18, %rd325, %rd326;
	or.pred  	%p19, %p17, %p18;
	selp.f64 	%fd325, %fd324, %fd325, %p19;
	selp.b64 	%rd326, %rd325, %rd326, %p19;
$L__BB7_132:
	abs.f64 	%fd171, %fd325;
	abs.f64 	%fd172, %fd326;
	setp.lt.f64 	%p20, %fd171, %fd172;
	@%p20 bra 	$L__BB7_134;
	setp.lt.f64 	%p21, %fd172, %fd171;
	setp.lt.s64 	%p22, %rd326, %rd327;
	or.pred  	%p23, %p21, %p22;
	selp.f64 	%fd326, %fd325, %fd326, %p23;
	selp.b64 	%rd327, %rd326, %rd327, %p23;
$L__BB7_134:
	abs.f64 	%fd175, %fd326;
	abs.f64 	%fd176, %fd327;
	setp.lt.f64 	%p24, %fd175, %fd176;
	@%p24 bra 	$L__BB7_136;
	setp.lt.f64 	%p25, %fd176, %fd175;
	setp.lt.s64 	%p26, %rd327, %rd328;
	or.pred  	%p27, %p25, %p26;
	selp.f64 	%fd327, %fd326, %fd327, %p27;
	selp.b64 	%rd328, %rd327, %rd328, %p27;
$L__BB7_136:
	abs.f64 	%fd179, %fd327;
	abs.f64 	%fd180, %fd339;
	setp.lt.f64 	%p28, %fd179, %fd180;
	@%p28 bra 	$L__BB7_138;
	setp.lt.f64 	%p29, %fd180, %fd179;
	setp.lt.s64 	%p30, %rd328, %rd343;
	or.pred  	%p31, %p29, %p30;
	selp.f64 	%fd339, %fd327, %fd339, %p31;
	selp.b64 	%rd343, %rd328, %rd343, %p31;
$L__BB7_138:
	setp.ne.s32 	%p32, %r20, 0;
	bar.sync 	0;
	@%p32 bra 	$L__BB7_140;
	atom.global.add.u64 	%rd220, [%rd1+8], 1280;
	add.s64 	%rd221, %rd220, %rd5;
	st.shared.u64 	[_ZN6thrust24THRUST_300001_SM_1000_NS8cuda_cub4core6detail5shmemE+152], %rd221;
$L__BB7_140:
	bar.sync 	0;
	ld.shared.u64 	%rd331, [_ZN6thrust24THRUST_300001_SM_1000_NS8cuda_cub4core6detail5shmemE+152];
	add.s64 	%rd222, %rd331, 1280;
	setp.le.s64 	%p33, %rd222, %rd198;
	mov.f64 	%fd323, %fd339;
	mov.u64 	%rd324, %rd343;
	@%p33 bra 	$L__BB7_128;
$L__BB7_141:
	setp.le.s64 	%p34, %rd198, %rd331;
	@%p34 bra 	$L__BB7_164;
	cvt.u32.u64 	%r40, %rd331;
	cvt.u32.u64 	%r41, %rd198;
	sub.s32 	%r21, %r41, %r40;
	setp.ge.s32 	%p35, %r20, %r21;
	@%p35 bra 	$L__BB7_164;
	cvta.to.global.u64 	%rd132, %rd195;
	not.b32 	%r43, %r20;
	add.s32 	%r44, %r43, %r41;
	sub.s32 	%r22, %r44, %r40;
	and.b32  	%r46, %r22, 768;
	setp.eq.s32 	%p36, %r46, 768;
	mov.u32 	%r397, %r20;
	@%p36 bra 	$L__BB7_149;
	add.s64 	%rd224, %rd331, %rd105;
	add.s64 	%rd333, %rd224, %rd196;
	shl.b64 	%rd225, %rd224, 3;
	add.s64 	%rd332, %rd132, %rd225;
	shr.u32 	%r47, %r22, 8;
	add.s32 	%r48, %r47, 1;
	and.b32  	%r49, %r48, 3;
	neg.s32 	%r395, %r49;
	mov.u32 	%r397, %r20;
$L__BB7_145:
	.pragma "nounroll";
	mov.u64 	%rd137, %rd343;
	mov.f64 	%fd184, %fd339;
	ld.global.f64 	%fd185, [%rd332];
	abs.f64 	%fd186, %fd184;
	abs.f64 	%fd187, %fd185;
	setp.lt.f64 	%p37, %fd186, %fd187;
	mov.f64 	%fd339, %fd185;
	mov.u64 	%rd343, %rd333;
	@%p37 bra 	$L__BB7_148;
	setp.lt.f64 	%p38, %fd187, %fd186;
	mov.f64 	%fd339, %fd184;
	mov.u64 	%rd343, %rd137;
	@%p38 bra 	$L__BB7_148;
	setp.lt.s64 	%p39, %rd137, %rd333;
	selp.f64 	%fd339, %fd184, %fd185, %p39;
	min.s64 	%rd343, %rd137, %rd333;
$L__BB7_148:
	add.s32 	%r397, %r397, 256;
	add.s64 	%rd333, %rd333, 256;
	add.s64 	%rd332, %rd332, 2048;
	add.s32 	%r395, %r395, 1;
	setp.ne.s32 	%p40, %r395, 0;
	@%p40 bra 	$L__BB7_145;
$L__BB7_149:
	setp.lt.u32 	%p41, %r22, 768;
	@%p41 bra 	$L__BB7_164;
	add.s32 	%r398, %r397, 512;
$L__BB7_151:
	mov.u32 	%r30, %r398;
	add.s32 	%r50, %r30, -512;
	cvt.u64.u32 	%rd226, %r50;
	add.s64 	%rd227, %rd331, %rd226;
	shl.b64 	%rd228, %rd227, 3;
	add.s64 	%rd145, %rd132, %rd228;
	add.s64 	%rd146, %rd227, %rd196;
	ld.global.f64 	%fd193, [%rd145];
	abs.f64 	%fd194, %fd339;
	abs.f64 	%fd195, %fd193;
	setp.lt.f64 	%p42, %fd194, %fd195;
	mov.f64 	%fd335, %fd193;
	mov.u64 	%rd339, %rd146;
	@%p42 bra 	$L__BB7_154;
	setp.lt.f64 	%p43, %fd195, %fd194;
	mov.f64 	%fd335, %fd339;
	mov.u64 	%rd339, %rd343;
	@%p43 bra 	$L__BB7_154;
	setp.lt.s64 	%p44, %rd343, %rd146;
	selp.f64 	%fd335, %fd339, %fd193, %p44;
	min.s64 	%rd339, %rd343, %rd146;
$L__BB7_154:
	add.s32 	%r51, %r30, -256;
	cvt.u64.u32 	%rd229, %r51;
	add.s64 	%rd230, %rd331, %rd229;
	add.s64 	%rd149, %rd230, %rd196;
	ld.global.f64 	%fd198, [%rd145+2048];
	abs.f64 	%fd199, %fd335;
	abs.f64 	%fd200, %fd198;
	setp.lt.f64 	%p45, %fd199, %fd200;
	mov.f64 	%fd336, %fd198;
	mov.u64 	%rd340, %rd149;
	@%p45 bra 	$L__BB7_157;
	setp.lt.f64 	%p46, %fd200, %fd199;
	mov.f64 	%fd336, %fd335;
	mov.u64 	%rd340, %rd339;
	@%p46 bra 	$L__BB7_157;
	setp.lt.s64 	%p47, %rd339, %rd149;
	selp.f64 	%fd336, %fd335, %fd198, %p47;
	min.s64 	%rd340, %rd339, %rd149;
$L__BB7_157:
	cvt.u64.u32 	%rd231, %r30;
	add.s64 	%rd232, %rd331, %rd231;
	add.s64 	%rd152, %rd232, %rd196;
	ld.global.f64 	%fd203, [%rd145+4096];
	abs.f64 	%fd204, %fd336;
	abs.f64 	%fd205, %fd203;
	setp.lt.f64 	%p48, %fd204, %fd205;
	mov.f64 	%fd337, %fd203;
	mov.u64 	%rd341, %rd152;
	@%p48 bra 	$L__BB7_160;
	setp.lt.f64 	%p49, %fd205, %fd204;
	mov.f64 	%fd337, %fd336;
	mov.u64 	%rd341, %rd340;
	@%p49 bra 	$L__BB7_160;
	setp.lt.s64 	%p50, %rd340, %rd152;
	selp.f64 	%fd337, %fd336, %fd203, %p50;
	min.s64 	%rd341, %rd340, %rd152;
$L__BB7_160:
	add.s32 	%r52, %r30, 256;
	cvt.u64.u32 	%rd233, %r52;
	add.s64 	%rd234, %rd331, %rd233;
	add.s64 	%rd155, %rd234, %rd196;
	ld.global.f64 	%fd208, [%rd145+6144];
	abs.f64 	%fd209, %fd337;
	abs.f64 	%fd210, %fd208;
	setp.lt.f64 	%p51, %fd209, %fd210;
	mov.f64 	%fd339, %fd208;
	mov.u64 	%rd343, %rd155;
	@%p51 bra 	$L__BB7_163;
	setp.lt.f64 	%p52, %fd210, %fd209;
	mov.f64 	%fd339, %fd337;
	mov.u64 	%rd343, %rd341;
	@%p52 bra 	$L__BB7_163;
	setp.lt.s64 	%p53, %rd341, %rd155;
	selp.f64 	%fd339, %fd337, %fd208, %p53;
	min.s64 	%rd343, %rd341, %rd155;
$L__BB7_163:
	add.s32 	%r398, %r30, 1024;
	add.s32 	%r53, %r30, 512;
	setp.lt.s32 	%p54, %r53, %r21;
	@%p54 bra 	$L__BB7_151;
$L__BB7_164:
	// begin inline asm
	mov.u32 %r54, %laneid;
	// end inline asm
	mov.b64 	%rd235, %fd339;
	mov.b64 	{%r56, %r61}, %rd235;
	mov.b32 	%r72, 1;
	mov.b32 	%r73, 31;
	mov.b32 	%r74, -1;
	// begin inline asm
	shfl.sync.down.b32 %r55, %r56, %r72, %r73, %r74;
	// end inline asm
	// begin inline asm
	shfl.sync.down.b32 %r60, %r61, %r72, %r73, %r74;
	// end inline asm
	mov.b64 	%rd236, {%r55, %r60};
	mov.b64 	%fd214, %rd236;
	mov.b64 	{%r66, %r71}, %rd343;
	// begin inline asm
	shfl.sync.down.b32 %r65, %r66, %r72, %r73, %r74;
	// end inline asm
	// begin inline asm
	shfl.sync.down.b32 %r70, %r71, %r72, %r73, %r74;
	// end inline asm
	mov.b64 	%rd159, {%r65, %r70};
	setp.gt.s32 	%p55, %r54, 30;
	mov.f64 	%fd340, %fd339;
	mov.u64 	%rd344, %rd343;
	@%p55 bra 	$L__BB7_168;
	abs.f64 	%fd215, %fd339;
	abs.f64 	%fd216, %fd214;
	setp.lt.f64 	%p56, %fd215, %fd216;
	mov.f64 	%fd340, %fd214;
	mov.u64 	%rd344, %rd159;
	@%p56 bra 	$L__BB7_168;
	setp.lt.f64 	%p57, %fd216, %fd215;
	mov.f64 	%fd340, %fd339;
	mov.u64 	%rd344, %rd343;
	@%p57 bra 	$L__BB7_168;
	setp.lt.s64 	%p58, %rd343, %rd159;
	selp.f64 	%fd340, %fd339, %fd214, %p58;
	min.s64 	%rd344, %rd343, %rd159;
$L__BB7_168:
	mov.b64 	%rd237, %fd340;
	mov.b64 	{%r76, %r81}, %rd237;
	mov.b32 	%r92, 2;
	mov.b32 	%r93, 31;
	mov.b32 	%r94, -1;
	// begin inline asm
	shfl.sync.down.b32 %r75, %r76, %r92, %r93, %r94;
	// end inline asm
	// begin inline asm
	shfl.sync.down.b32 %r80, %r81, %r92, %r93, %r94;
	// end inline asm
	mov.b64 	%rd238, {%r75, %r80};
	mov.b64 	%fd219, %rd238;
	mov.b64 	{%r86, %r91}, %rd344;
	// begin inline asm
	shfl.sync.down.b32 %r85, %r86, %r92, %r93, %r94;
	// end inline asm
	// begin inline asm
	shfl.sync.down.b32 %r90, %r91, %r92, %r93, %r94;
	// end inline asm
	mov.b64 	%rd162, {%r85, %r90};
	setp.gt.s32 	%p59, %r54, 29;
	mov.f64 	%fd341, %fd340;
	mov.u64 	%rd345, %rd344;
	@%p59 bra 	$L__BB7_172;
	abs.f64 	%fd220, %fd340;
	abs.f64 	%fd221, %fd219;
	setp.lt.f64 	%p60, %fd220, %fd221;
	mov.f64 	%fd341, %fd219;
	mov.u64 	%rd345, %rd162;
	@%p60 bra 	$L__BB7_172;
	setp.lt.f64 	%p61, %fd221, %fd220;
	mov.f64 	%fd341, %fd340;
	mov.u64 	%rd345, %rd344;
	@%p61 bra 	$L__BB7_172;
	setp.lt.s64 	%p62, %rd344, %rd162;
	selp.f64 	%fd341, %fd340, %fd219, %p62;
	min.s64 	%rd345, %rd344, %rd162;
$L__BB7_172:
	mov.b64 	%rd239, %fd341;
	mov.b64 	{%r96, %r101}, %rd239;
	mov.b32 	%r112, 4;
	mov.b32 	%r113, 31;
	mov.b32 	%r114, -1;
	// begin inline asm
	shfl.sync.down.b32 %r95, %r96, %r112, %r113, %r114;
	// end inline asm
	// begin inline asm
	shfl.sync.down.b32 %r100, %r101, %r112, %r113, %r114;
	// end inline asm
	mov.b64 	%rd240, {%r95, %r100};
	mov.b64 	%fd224, %rd240;
	mov.b64 	{%r106, %r111}, %rd345;
	// begin inline asm
	shfl.sync.down.b32 %r105, %r106, %r112, %r113, %r114;
	// end inline asm
	// begin inline asm
	shfl.sync.down.b32 %r110, %r111, %r112, %r113, %r114;
	// end inline asm
	mov.b64 	%rd165, {%r105, %r110};
	setp.gt.s32 	%p63, %r54, 27;
	mov.f64 	%fd342, %fd341;
	mov.u64 	%rd346, %rd345;
	@%p63 bra 	$L__BB7_176;
	abs.f64 	%fd225, %fd341;
	abs.f64 	%fd226, %fd224;
	setp.lt.f64 	%p64, %fd225, %fd226;
	mov.f64 	%fd342, %fd224;
	mov.u64 	%rd346, %rd165;
	@%p64 bra 	$L__BB7_176;
	setp.lt.f64 	%p65, %fd226, %fd225;
	mov.f64 	%fd342, %fd341;
	mov.u64 	%rd346, %rd345;
	@%p65 bra 	$L__BB7_176;
	setp.lt.s64 	%p66, %rd345, %rd165;
	selp.f64 	%fd342, %fd341, %fd224, %p66;
	min.s64 	%rd346, %rd345, %rd165;
$L__BB7_176:
	mov.b64 	%rd241, %fd342;
	mov.b64 	{%r116, %r121}, %rd241;
	mov.b32 	%r132, 8;
	mov.b32 	%r133, 31;
	mov.b32 	%r134, -1;
	// begin inline asm
	shfl.sync.down.b32 %r115, %r116, %r132, %r133, %r134;
	// end inline asm
	// begin inline asm
	shfl.sync.down.b32 %r120, %r121, %r132, %r133, %r134;
	// end inline asm
	mov.b64 	%rd242, {%r115, %r120};
	mov.b64 	%fd229, %rd242;
	mov.b64 	{%r126, %r131}, %rd346;
	// begin inline asm
	shfl.sync.down.b32 %r125, %r126, %r132, %r133, %r134;
	// end inline asm
	// begin inline asm
	shfl.sync.down.b32 %r130, %r131, %r132, %r133, %r134;
	// end inline asm
	mov.b64 	%rd168, {%r125, %r130};
	setp.gt.s32 	%p67, %r54, 23;
	mov.f64 	%fd343, %fd342;
	mov.u64 	%rd347, %rd346;
	@%p67 bra 	$L__BB7_180;
	abs.f64 	%fd230, %fd342;
	abs.f64 	%fd231, %fd229;
	setp.lt.f64 	%p68, %fd230, %fd231;
	mov.f64 	%fd343, %fd229;
	mov.u64 	%rd347, %rd168;
	@%p68 bra 	$L__BB7_180;
	setp.lt.f64 	%p69, %fd231, %fd230;
	mov.f64 	%fd343, %fd342;
	mov.u64 	%rd347, %rd346;
	@%p69 bra 	$L__BB7_180;
	setp.lt.s64 	%p70, %rd346, %rd168;
	selp.f64 	%fd343, %fd342, %fd229, %p70;
	min.s64 	%rd347, %rd346, %rd168;
$L__BB7_180:
	mov.b64 	%rd243, %fd343;
	mov.b64 	{%r136, %r141}, %rd243;
	mov.b32 	%r152, 16;
	mov.b32 	%r153, 31;
	mov.b32 	%r154, -1;
	// begin inline asm
	shfl.sync.down.b32 %r135, %r136, %r152, %r153, %r154;
	// end inline asm
	// begin inline asm
	shfl.sync.down.b32 %r140, %r141, %r152, %r153, %r154;
	// end inline asm
	mov.b64 	%rd244, {%r135, %r140};
	mov.b64 	%fd234, %rd244;
	mov.b64 	{%r146, %r151}, %rd347;
	// begin inline asm
	shfl.sync.down.b32 %r145, %r146, %r152, %r153, %r154;
	// end inline asm
	// begin inline asm
	shfl.sync.down.b32 %r150, %r151, %r152, %r153, %r154;
	// end inline asm
	mov.b64 	%rd171, {%r145, %r150};
	setp.gt.s32 	%p71, %r54, 15;
	mov.f64 	%fd351, %fd343;
	mov.u64 	%rd355, %rd347;
	@%p71 bra 	$L__BB7_184;
	abs.f64 	%fd235, %fd343;
	abs.f64 	%fd236, %fd234;
	setp.lt.f64 	%p72, %fd235, %fd236;
	mov.f64 	%fd351, %fd234;
	mov.u64 	%rd355, %rd171;
	@%p72 bra 	$L__BB7_184;
	setp.lt.f64 	%p73, %fd236, %fd235;
	mov.f64 	%fd351, %fd343;
	mov.u64 	%rd355, %rd347;
	@%p73 bra 	$L__BB7_184;
	setp.lt.s64 	%p74, %rd347, %rd171;
	selp.f64 	%fd351, %fd343, %fd234, %p74;
	min.s64 	%rd355, %rd347, %rd171;
$L__BB7_184:
	setp.ne.s32 	%p75, %r54, 0;
	@%p75 bra 	$L__BB7_186;
	shr.u32 	%r155, %r20, 1;
	and.b32  	%r156, %r155, 496;
	mov.u32 	%r157, _ZN6thrust24THRUST_300001_SM_1000_NS8cuda_cub4core6detail5shmemE;
	add.s32 	%r158, %r157, %r156;
	st.shared.f64 	[%r158+8], %fd351;
	st.shared.u64 	[%r158+16], %rd355;
$L__BB7_186:
	bar.sync 	0;
	setp.ne.s32 	%p76, %r20, 0;
	@%p76 bra 	$L__BB7_208;
	ld.shared.f64 	%fd239, [_ZN6thrust24THRUST_300001_SM_1000_NS8cuda_cub4core6detail5shmemE+24];
	ld.shared.u64 	%rd174, [_ZN6thrust24THRUST_300001_SM_1000_NS8cuda_cub4core6detail5shmemE+32];
	abs.f64 	%fd240, %fd351;
	abs.f64 	%fd241, %fd239;
	setp.lt.f64 	%p77, %fd240, %fd241;
	mov.f64 	%fd345, %fd239;
	mov.u64 	%rd349, %rd174;
	@%p77 bra 	$L__BB7_190;
	setp.lt.f64 	%p78, %fd241, %fd240;
	mov.f64 	%fd345, %fd351;
	mov.u64 	%rd349, %rd355;
	@%p78 bra 	$L__BB7_190;
	setp.lt.s64 	%p79, %rd355, %rd174;
	selp.f64 	%fd345, %fd351, %fd239, %p79;
	min.s64 	%rd349, %rd355, %rd174;
$L__BB7_190:
	ld.shared.f64 	%fd244, [_ZN6thrust24THRUST_300001_SM_1000_NS8cuda_cub4core6detail5shmemE+40];
	ld.shared.u64 	%rd177, [_ZN6thrust24THRUST_300001_SM_1000_NS8cuda_cub4core6detail5shmemE+48];
	abs.f64 	%fd245, %fd345;
	abs.f64 	%fd246, %fd244;
	setp.lt.f64 	%p80, %fd245, %fd246;
	mov.f64 	%fd346, %fd244;
	mov.u64 	%rd350, %rd177;
	@%p80 bra 	$L__BB7_193;
	setp.lt.f64 	%p81, %fd246, %fd245;
	mov.f64 	%fd346, %fd345;
	mov.u64 	%rd350, %rd349;
	@%p81 bra 	$L__BB7_193;
	setp.lt.s64 	%p82, %rd349, %rd177;
	selp.f64 	%fd346, %fd345, %fd244, %p82;
	min.s64 	%rd350, %rd349, %rd177;
$L__BB7_193:
	ld.shared.f64 	%fd249, [_ZN6thrust24THRUST_300001_SM_1000_NS8cuda_cub4core6detail5shmemE+56];
	ld.shared.u64 	%rd180, [_ZN6thrust24THRUST_300001_SM_1000_NS8cuda_cub4core6detail5shmemE+64];
	abs.f64 	%fd250, %fd346;
	abs.f64 	%fd251, %fd249;
	setp.lt.f64 	%p83, %fd250, %fd251;
	mov.f64 	%fd347, %fd249;
	mov.u64 	%rd351, %rd180;
	@%p83 bra 	$L__BB7_196;
	setp.lt.f64 	%p84, %fd251, %fd250;
	mov.f64 	%fd347, %fd346;
	mov.u64 	%rd351, %rd350;
	@%p84 bra 	$L__BB7_196;
	setp.lt.s64 	%p85, %rd350, %rd180;
	selp.f64 	%fd347, %fd346, %fd249, %p85;
	min.s64 	%rd351, %rd350, %rd180;
$L__BB7_196:
	ld.shared.f64 	%fd254, [_ZN6thrust24THRUST_300001_SM_1000_NS8cuda_cub4core6detail5shmemE+72];
	ld.shared.u64 	%rd183, [_ZN6thrust24THRUST_300001_SM_1000_NS8cuda_cub4core6detail5shmemE+80];
	abs.f64 	%fd255, %fd347;
	abs.f64 	%fd256, %fd254;
	setp.lt.f64 	%p86, %fd255, %fd256;
	mov.f64 	%fd348, %fd254;
	mov.u64 	%rd352, %rd183;
	@%p86 bra 	$L__BB7_199;
	setp.lt.f64 	%p87, %fd256, %fd255;
	mov.f64 	%fd348, %fd347;
	mov.u64 	%rd352, %rd351;
	@%p87 bra 	$L__BB7_199;
	setp.lt.s64 	%p88, %rd351, %rd183;
	selp.f64 	%fd348, %fd347, %fd254, %p88;
	min.s64 	%rd352, %rd351, %rd183;
$L__BB7_199:
	ld.shared.f64 	%fd259, [_ZN6thrust24THRUST_300001_SM_1000_NS8cuda_cub4core6detail5shmemE+88];
	ld.shared.u64 	%rd186, [_ZN6thrust24THRUST_300001_SM_1000_NS8cuda_cub4core6detail5shmemE+96];
	abs.f64 	%fd260, %fd348;
	abs.f64 	%fd261, %fd259;
	setp.lt.f64 	%p89, %fd260, %fd261;
	mov.f64 	%fd349, %fd259;
	mov.u64 	%rd353, %rd186;
	@%p89 bra 	$L__BB7_202;
	setp.lt.f64 	%p90, %fd261, %fd260;
	mov.f64 	%fd349, %fd348;
	mov.u64 	%rd353, %rd352;
	@%p90 bra 	$L__BB7_202;
	setp.lt.s64 	%p91, %rd352, %rd186;
	selp.f64 	%fd349, %fd348, %fd259, %p91;
	min.s64 	%rd353, %rd352, %rd186;
$L__BB7_202:
	ld.shared.f64 	%fd264, [_ZN6thrust24THRUST_300001_SM_1000_NS8cuda_cub4core6detail5shmemE+104];
	ld.shared.u64 	%rd189, [_ZN6thrust24THRUST_300001_SM_1000_NS8cuda_cub4core6detail5shmemE+112];
	abs.f64 	%fd265, %fd349;
	abs.f64 	%fd266, %fd264;
	setp.lt.f64 	%p92, %fd265, %fd266;
	mov.f64 	%fd350, %fd264;
	mov.u64 	%rd354, %rd189;
	@%p92 bra 	$L__BB7_205;
	setp.lt.f64 	%p93, %fd266, %fd265;
	mov.f64 	%fd350, %fd349;
	mov.u64 	%rd354, %rd353;
	@%p93 bra 	$L__BB7_205;
	setp.lt.s64 	%p94, %rd353, %rd189;
	selp.f64 	%fd350, %fd349, %fd264, %p94;
	min.s64 	%rd354, %rd353, %rd189;
$L__BB7_205:
	ld.shared.f64 	%fd269, [_ZN6thrust24THRUST_300001_SM_1000_NS8cuda_cub4core6detail5shmemE+120];
	ld.shared.u64 	%rd192, [_ZN6thrust24THRUST_300001_SM_1000_NS8cuda_cub4core6detail5shmemE+128];
	abs.f64 	%fd270, %fd350;
	abs.f64 	%fd271, %fd269;
	setp.lt.f64 	%p95, %fd270, %fd271;
	mov.u64 	%rd355, %rd192;
	mov.f64 	%fd351, %fd269;
	@%p95 bra 	$L__BB7_208;
	setp.lt.f64 	%p96, %fd271, %fd270;
	mov.u64 	%rd355, %rd354;
	mov.f64 	%fd351, %fd350;
	@%p96 bra 	$L__BB7_208;
	setp.lt.s64 	%p97, %rd354, %rd192;
	selp.f64 	%fd351, %fd350, %fd269, %p97;
	min.s64 	%rd355, %rd354, %rd192;
$L__BB7_208:
	mov.u32 	%r389, %tid.x;
	setp.ne.s32 	%p214, %r389, 0;
	@%p214 bra 	$L__BB7_210;
	ld.param.u64 	%rd286, [_ZN6thrust24THRUST_300001_SM_1000_NS8cuda_cub4core6detail13_kernel_agentINS1_8__reduce11ReduceAgentINS0_12zip_iteratorIN4cuda3std3__45tupleIJNS0_10device_ptrIdEENS0_17counting_iteratorIlNS0_11use_defaultESF_SF_EEEEEEEPNSB_IJdlEEESJ_lNS1_9__extrema9arg_max_fIdl10comparatorEEEEJSI_SK_lN3cub18CUB_300001_SM_100013GridEvenShareIlEENSR_9GridQueueIyEESO_EEEvDpT0__param_1];
	cvta.to.global.u64 	%rd283, %rd286;
	mul.wide.u32 	%rd284, %r1, 16;
	add.s64 	%rd285, %rd283, %rd284;
	st.global.f64 	[%rd285], %fd351;
	st.global.u64 	[%rd285+8], %rd355;
$L__BB7_210:
	ret;

}
	// .globl	_ZN6thrust24THRUST_300001_SM_1000_NS8cuda_cub4core6detail13_kernel_agentINS1_8__reduce10DrainAgentIlEEJN3cub18CUB_300001_SM_10009GridQueueIyEElEEEvDpT0_
.visible .entry _ZN6thrust24THRUST_300001_SM_1000_NS8cuda_cub4core6detail13_kernel_agentINS1_8__reduce10DrainAgentIlEEJN3cub18CUB_300001_SM_10009GridQueueIyEElEEEvDpT0_(
	.param .align 8 .b8 _ZN6thrust24THRUST_300001_SM_1000_NS8cuda_cub4core6detail13_kernel_agentINS1_8__reduce10DrainAgentIlEEJN3cub18CUB_300001_SM_10009GridQueueIyEElEEEvDpT0__param_0[8],
	.param .u64 _ZN6thrust24THRUST_300001_SM_1000_NS8cuda_cub4core6detail13_kernel_agentINS1_8__reduce10DrainAgentIlEEJN3cub18CUB_300001_SM_10009GridQueueIyEElEEEvDpT0__param_1
)
.maxntid 1
{
	.reg .b64 	%rd<5>;

	ld.param.u64 	%rd1, [_ZN6thrust24THRUST_300001_SM_1000_NS8cuda_cub4core6detail13_kernel_agentINS1_8__reduce10DrainAgentIlEEJN3cub18CUB_300001_SM_10009GridQueueIyEElEEEvDpT0__param_0];
	ld.param.u64 	%rd2, [_ZN6thrust24THRUST_300001_SM_1000_NS8cuda_cub4core6detail13_kernel_agentINS1_8__reduce10DrainAgentIlEEJN3cub18CUB_300001_SM_10009GridQueueIyEElEEEvDpT0__param_1];
	cvta.to.global.u64 	%rd3, %rd1;
	st.global.u64 	[%rd3], %rd2;
	mov.b64 	%rd4, 0;
	st.global.u64 	[%rd3+8], %rd4;
	ret;

}
	// .globl	_ZN6thrust24THRUST_300001_SM_1000_NS8cuda_cub4core6detail13_kernel_agentINS1_8__reduce11ReduceAgentIPN4cuda3std3__45tupleIJdlEEESC_SB_lNS1_9__extrema9arg_max_fIdl10comparatorEEEEJSC_SC_iSG_EEEvDpT0_
.visible .entry _ZN6thrust24THRUST_300001_SM_1000_NS8cuda_cub4core6detail13_kernel_agentINS1_8__reduce11ReduceAgentIPN4cuda3std3__45tupleIJdlEEESC_SB_lNS1_9__extrema9arg_max_fIdl10comparatorEEEEJSC_SC_iSG_EEEvDpT0_(
	.param .u64 .ptr .align 1 _ZN6thrust24THRUST_300001_SM_1000_NS8cuda_cub4core6detail13_kernel_agentINS1_8__reduce11ReduceAgentIPN4cuda3std3__45tupleIJdlEEESC_SB_lNS1_9__extrema9arg_max_fIdl10comparatorEEEEJSC_SC_iSG_EEEvDpT0__param_0,
	.param .u64 .ptr .align 1 _ZN6thrust24THRUST_300001_SM_1000_NS8cuda_cub4core6detail13_kernel_agentINS1_8__reduce11ReduceAgentIPN4cuda3std3__45tupleIJdlEEESC_SB_lNS1_9__extrema9arg_max_fIdl10comparatorEEEEJSC_SC_iSG_EEEvDpT0__param_1,
	.param .u32 _ZN6thrust24THRUST_300001_SM_1000_NS8cuda_cub4core6detail13_kernel_agentINS1_8__reduce11ReduceAgentIPN4cuda3std3__45tupleIJdlEEESC_SB_lNS1_9__extrema9arg_max_fIdl10comparatorEEEEJSC_SC_iSG_EEEvDpT0__param_2,
	.param .align 1 .b8 _ZN6thrust24THRUST_300001_SM_1000_NS8cuda_cub4core6detail13_kernel_agentINS1_8__reduce11ReduceAgentIPN4cuda3std3__45tupleIJdlEEESC_SB_lNS1_9__extrema9arg_max_fIdl10comparatorEEEEJSC_SC_iSG_EEEvDpT0__param_3[1]
)
.maxntid 256
{
	.reg .pred 	%p<264>;
	.reg .b32 	%r<374>;
	.reg .b64 	%rd<509>;
	.reg .b64 	%fd<423>;

	ld.param.u64 	%rd236, [_ZN6thrust24THRUST_300001_SM_1000_NS8cuda_cub4core6detail13_kernel_agentINS1_8__reduce11ReduceAgentIPN4cuda3std3__45tupleIJdlEEESC_SB_lNS1_9__extrema9arg_max_fIdl10comparatorEEEEJSC_SC_iSG_EEEvDpT0__param_0];
	ld.param.u32 	%r29, [_ZN6thrust24THRUST_300001_SM_1000_NS8cuda_cub4core6detail13_kernel_agentINS1_8__reduce11ReduceAgentIPN4cuda3std3__45tupleIJdlEEESC_SB_lNS1_9__extrema9arg_max_fIdl10comparatorEEEEJSC_SC_iSG_EEEvDpT0__param_2];
	cvt.s64.s32 	%rd1, %r29;
	setp.eq.s32 	%p1, %r29, 0;
	@%p1 bra 	$L__BB9_234;
	setp.gt.s32 	%p2, %r29, 1279;
	@%p2 bra 	$L__BB9_121;
	mov.u32 	%r1, %tid.x;
	setp.ge.s32 	%p147, %r1, %r29;
	mov.f64 	%fd354, 0d0000000000000000;
	mov.b64 	%rd432, 0;
	mov.u32 	%r368, %r1;
	@%p147 bra 	$L__BB9_4;
	mul.wide.u32 	%rd376, %r1, 16;
	add.s64 	%rd373, %rd236, %rd376;
	// begin inline asm
	ld.global.nc.u64 %rd372, [%rd373];
	// end inline asm
	add.s64 	%rd375, %rd373, 8;
	// begin inline asm
	ld.global.nc.u64 %rd432, [%rd375];
	// end inline asm
	mov.b64 	%fd354, %rd372;
	add.s32 	%r368, %r1, 256;
$L__BB9_4:
	setp.ge.s32 	%p148, %r368, %r29;
	@%p148 bra 	$L__BB9_25;
	not.b32 	%r141, %r368;
	add.s32 	%r4, %r29, %r141;
	and.b32  	%r142, %r4, 768;
	setp.eq.s32 	%p149, %r142, 768;
	@%p149 bra 	$L__BB9_11;
	mul.wide.u32 	%rd378, %r368, 16;
	add.s64 	%rd423, %rd236, %rd378;
	shr.u32 	%r143, %r4, 8;
	add.s32 	%r144, %r143, 1;
	and.b32  	%r145, %r144, 3;
	neg.s32 	%r366, %r145;
$L__BB9_7:
	.pragma "nounroll";
	mov.u64 	%rd6, %rd432;
	mov.f64 	%fd3, %fd354;
	// begin inline asm
	ld.global.nc.u64 %rd379, [%rd423];
	// end inline asm
	add.s64 	%rd382, %rd423, 8;
	// begin inline asm
	ld.global.nc.u64 %rd381, [%rd382];
	// end inline asm
	mov.b64 	%fd4, %rd379;
	abs.f64 	%fd5, %fd3;
	abs.f64 	%fd6, %fd4;
	setp.lt.f64 	%p150, %fd5, %fd6;
	mov.u64 	%rd432, %rd381;
	mov.f64 	%fd354, %fd4;
	@%p150 bra 	$L__BB9_10;
	setp.lt.f64 	%p151, %fd6, %fd5;
	mov.u64 	%rd432, %rd6;
	mov.f64 	%fd354, %fd3;
	@%p151 bra 	$L__BB9_10;
	setp.lt.s64 	%p152, %rd6, %rd381;
	min.s64 	%rd432, %rd6, %rd381;
	selp.f64 	%fd354, %fd3, %fd4, %p152;
$L__BB9_10:
	add.s32 	%r368, %r368, 256;
	add.s64 	%rd423, %rd423, 4096;
	add.s32 	%r366, %r366, 1;
	setp.ne.s32 	%p153, %r366, 0;
	@%p153 bra 	$L__BB9_7;
$L__BB9_11:
	setp.lt.u32 	%p154, %r4, 768;
	@%p154 bra 	$L__BB9_25;
$L__BB9_12:
	mul.wide.s32 	%rd387, %r368, 16;
	add.s64 	%rd384, %rd236, %rd387;
	// begin inline asm
	ld.global.nc.u64 %rd383, [%rd384];
	// end inline asm
	add.s64 	%rd386, %rd384, 8;
	// begin inline asm
	ld.global.nc.u64 %rd385, [%rd386];
	// end inline asm
	mov.b64 	%fd12, %rd383;
	abs.f64 	%fd13, %fd354;
	abs.f64 	%fd14, %fd12;
	setp.lt.f64 	%p155, %fd13, %fd14;
	mov.u64 	%rd429, %rd385;
	mov.f64 	%fd351, %fd12;
	@%p155 bra 	$L__BB9_15;
	setp.lt.f64 	%p156, %fd14, %fd13;
	mov.u64 	%rd429, %rd432;
	mov.f64 	%fd351, %fd354;
	@%p156 bra 	$L__BB9_15;
	setp.lt.s64 	%p157, %rd432, %rd385;
	min.s64 	%rd429, %rd432, %rd385;
	selp.f64 	%fd351, %fd354, %fd12, %p157;
$L__BB9_15:
	add.s64 	%rd389, %rd384, 4096;
	// begin inline asm
	ld.global.nc.u64 %rd388, [%rd389];
	// end inline asm
	add.s64 	%rd391, %rd384, 4104;
	// begin inline asm
	ld.global.nc.u64 %rd390, [%rd391];
	// end inline asm
	mov.b64 	%fd17, %rd388;
	abs.f64 	%fd18, %fd351;
	abs.f64 	%fd19, %fd17;
	setp.lt.f64 	%p158, %fd18, %fd19;
	mov.u64 	%rd430, %rd390;
	mov.f64 	%fd352, %fd17;
	@%p158 bra 	$L__BB9_18;
	setp.lt.f64 	%p159, %fd19, %fd18;
	mov.u64 	%rd430, %rd429;
	mov.f64 	%fd352, %fd351;
	@%p159 bra 	$L__BB9_18;
	setp.lt.s64 	%p160, %rd429, %rd390;
	min.s64 	%rd430, %rd429, %rd390;
	selp.f64 	%fd352, %fd351, %fd17, %p160;
$L__BB9_18:
	add.s64 	%rd393, %rd384, 8192;
	// begin inline asm
	ld.global.nc.u64 %rd392, [%rd393];
	// end inline asm
	add.s64 	%rd395, %rd384, 8200;
	// begin inline asm
	ld.global.nc.u64 %rd394, [%rd395];
	// end inline asm
	mov.b64 	%fd22, %rd392;
	abs.f64 	%fd23, %fd352;
	abs.f64 	%fd24, %fd22;
	setp.lt.f64 	%p161, %fd23, %fd24;
	mov.u64 	%rd431, %rd394;
	mov.f64 	%fd353, %fd22;
	@%p161 bra 	$L__BB9_21;
	setp.lt.f64 	%p162, %fd24, %fd23;
	mov.u64 	%rd431, %rd430;
	mov.f64 	%fd353, %fd352;
	@%p162 bra 	$L__BB9_21;
	setp.lt.s64 	%p163, %rd430, %rd394;
	min.s64 	%rd431, %rd430, %rd394;
	selp.f64 	%fd353, %fd352, %fd22, %p163;
$L__BB9_21:
	add.s64 	%rd397, %rd384, 12288;
	// begin inline asm
	ld.global.nc.u64 %rd396, [%rd397];
	// end inline asm
	add.s64 	%rd399, %rd384, 12296;
	// begin inline asm
	ld.global.nc.u64 %rd398, [%rd399];
	// end inline asm
	mov.b64 	%fd27, %rd396;
	abs.f64 	%fd28, %fd353;
	abs.f64 	%fd29, %fd27;
	setp.lt.f64 	%p164, %fd28, %fd29;
	mov.u64 	%rd432, %rd398;
	mov.f64 	%fd354, %fd27;
	@%p164 bra 	$L__BB9_24;
	setp.lt.f64 	%p165, %fd29, %fd28;
	mov.u64 	%rd432, %rd431;
	mov.f64 	%fd354, %fd353;
	@%p165 bra 	$L__BB9_24;
	setp.lt.s64 	%p166, %rd431, %rd398;
	min.s64 	%rd432, %rd431, %rd398;
	selp.f64 	%fd354, %fd353, %fd27, %p166;
$L__BB9_24:
	add.s32 	%r368, %r368, 1024;
	setp.lt.s32 	%p167, %r368, %r29;
	@%p167 bra 	$L__BB9_12;
$L__BB9_25:
	setp.lt.s32 	%p168, %r29, 256;
	@%p168 bra 	$L__BB9_70;
	// begin inline asm
	mov.u32 %r259, %laneid;
	// end inline asm
	mov.b64 	%rd410, %fd354;
	mov.b64 	{%r261, %r266}, %rd410;
	mov.b32 	%r277, 1;
	mov.b32 	%r278, 31;
	mov.b32 	%r279, -1;
	// begin inline asm
	shfl.sync.down.b32 %r260, %r261, %r277, %r278, %r279;
	// end inline asm
	// begin inline asm
	shfl.sync.down.b32 %r265, %r266, %r277, %r278, %r279;
	// end inline asm
	mov.b64 	%rd411, {%r260, %r265};
	mov.b64 	%fd33, %rd411;
	mov.b64 	{%r271, %r276}, %rd432;
	// begin inline asm
	shfl.sync.down.b32 %r270, %r271, %r277, %r278, %r279;
	// end inline asm
	// begin inline asm
	shfl.sync.down.b32 %r275, %r276, %r277, %r278, %r279;
	// end inline asm
	mov.b64 	%rd28, {%r270, %r275};
	setp.gt.s32 	%p220, %r259, 30;
	mov.u64 	%rd434, %rd432;
	mov.f64 	%fd356, %fd354;
	@%p220 bra 	$L__BB9_30;
	abs.f64 	%fd34, %fd354;
	abs.f64 	%fd35, %fd33;
	setp.lt.f64 	%p221, %fd34, %fd35;
	mov.u64 	%rd434, %rd28;
	mov.f64 	%fd356, %fd33;
	@%p221 bra 	$L__BB9_30;
	setp.lt.f64 	%p222, %fd35, %fd34;
	mov.u64 	%rd434, %rd432;
	mov.f64 	%fd356, %fd354;
	@%p222 bra 	$L__BB9_30;
	setp.lt.s64 	%p223, %rd432, %rd28;
	min.s64 	%rd434, %rd432, %rd28;
	selp.f64 	%fd356, %fd354, %fd33, %p223;
$L__BB9_30:
	mov.b64 	%rd412, %fd356;
	mov.b64 	{%r281, %r286}, %rd412;
	mov.b32 	%r297, 2;
	mov.b32 	%r298, 31;
	mov.b32 	%r299, -1;
	// begin inline asm
	shfl.sync.down.b32 %r280, %r281, %r297, %r298, %r299;
	// end inline asm
	// begin inline asm
	shfl.sync.down.b32 %r285, %r286, %r297, %r298, %r299;
	// end inline asm
	mov.b64 	%rd413, {%r280, %r285};
	mov.b64 	%fd38, %rd413;
	mov.b64 	{%r291, %r296}, %rd434;
	// begin inline asm
	shfl.sync.down.b32 %r290, %r291, %r297, %r298, %r299;
	// end inline asm
	// begin inline asm
	shfl.sync.down.b32 %r295, %r296, %r297, %r298, %r299;
	// end inline asm
	mov.b64 	%rd31, {%r290, %r295};
	setp.gt.s32 	%p224, %r259, 29;
	mov.u64 	%rd435, %rd434;
	mov.f64 	%fd357, %fd356;
	@%p224 bra 	$L__BB9_34;
	abs.f64 	%fd39, %fd356;
	abs.f64 	%fd40, %fd38;
	setp.lt.f64 	%p225, %fd39, %fd40;
	mov.u64 	%rd435, %rd31;
	mov.f64 	%fd357, %fd38;
	@%p225 bra 	$L__BB9_34;
	setp.lt.f64 	%p226, %fd40, %fd39;
	mov.u64 	%rd435, %rd434;
	mov.f64 	%fd357, %fd356;
	@%p226 bra 	$L__BB9_34;
	setp.lt.s64 	%p227, %rd434, %rd31;
	min.s64 	%rd435, %rd434, %rd31;
	selp.f64 	%fd357, %fd356, %fd38, %p227;
$L__BB9_34:
	mov.b64 	%rd414, %fd357;
	mov.b64 	{%r301, %r306}, %rd414;
	mov.b32 	%r317, 4;
	mov.b32 	%r318, 31;
	mov.b32 	%r319, -1;
	// begin inline asm
	shfl.sync.down.b32 %r300, %r301, %r317, %r318, %r319;
	// end inline asm
	// begin inline asm
	shfl.sync.down.b32 %r305, %r306, %r317, %r318, %r319;
	// end inline asm
	mov.b64 	%rd415, {%r300, %r305};
	mov.b64 	%fd43, %rd415;
	mov.b64 	{%r311, %r316}, %rd435;
	// begin inline asm
	shfl.sync.down.b32 %r310, %r311, %r317, %r318, %r319;
	// end inline asm
	// begin inline asm
	shfl.sync.down.b32 %r315, %r316, %r317, %r318, %r319;
	// end inline asm
	mov.b64 	%rd34, {%r310, %r315};
	setp.gt.s32 	%p228, %r259, 27;
	mov.u64 	%rd436, %rd435;
	mov.f64 	%fd358, %fd357;
	@%p228 bra 	$L__BB9_38;
	abs.f64 	%fd44, %fd357;
	abs.f64 	%fd45, %fd43;
	setp.lt.f64 	%p229, %fd44, %fd45;
	mov.u64 	%rd436, %rd34;
	mov.f64 	%fd358, %fd43;
	@%p229 bra 	$L__BB9_38;
	setp.lt.f64 	%p230, %fd45, %fd44;
	mov.u64 	%rd436, %rd435;
	mov.f64 	%fd358, %fd357;
	@%p230 bra 	$L__BB9_38;
	setp.lt.s64 	%p231, %rd435, %rd34;
	min.s64 	%rd436, %rd435, %rd34;
	selp.f64 	%fd358, %fd357, %fd43, %p231;
$L__BB9_38:
	mov.b64 	%rd416, %fd358;
	mov.b64 	{%r321, %r326}, %rd416;
	mov.b32 	%r337, 8;
	mov.b32 	%r338, 31;
	mov.b32 	%r339, -1;
	// begin inline asm
	shfl.sync.down.b32 %r320, %r321, %r337, %r338, %r339;
	// end inline asm
	// begin inline asm
	shfl.sync.down.b32 %r325, %r326, %r337, %r338, %r339;
	// end inline asm
	mov.b64 	%rd417, {%r320, %r325};
	mov.b64 	%fd48, %rd417;
	mov.b64 	{%r331, %r336}, %rd436;
	// begin inline asm
	shfl.sync.down.b32 %r330, %r331, %r337, %r338, %r339;
	// end inline asm
	// begin inline asm
	shfl.sync.down.b32 %r335, %r336, %r337, %r338, %r339;
	// end inline asm
	mov.b64 	%rd37, {%r330, %r335};
	setp.gt.s32 	%p232, %r259, 23;
	mov.u64 	%rd437, %rd436;
	mov.f64 	%fd359, %fd358;
	@%p232 bra 	$L__BB9_42;
	abs.f64 	%fd49, %fd358;
	abs.f64 	%fd50, %fd48;
	setp.lt.f64 	%p233, %fd49, %fd50;
	mov.u64 	%rd437, %rd37;
	mov.f64 	%fd359, %fd48;
	@%p233 bra 	$L__BB9_42;
	setp.lt.f64 	%p234, %fd50, %fd49;
	mov.u64 	%rd437, %rd436;
	mov.f64 	%fd359, %fd358;
	@%p234 bra 	$L__BB9_42;
	setp.lt.s64 	%p235, %rd436, %rd37;
	min.s64 	%rd437, %rd436, %rd37;
	selp.f64 	%fd359, %fd358, %fd48, %p235;
$L__BB9_42:
	mov.b64 	%rd418, %fd359;
	mov.b64 	{%r341, %r346}, %rd418;
	mov.b32 	%r357, 16;
	mov.b32 	%r358, 31;
	mov.b32 	%r359, -1;
	// begin inline asm
	shfl.sync.down.b32 %r340, %r341, %r357, %r358, %r359;
	// end inline asm
	// begin inline asm
	shfl.sync.down.b32 %r345, %r346, %r357, %r358, %r359;
	// end inline asm
	mov.b64 	%rd419, {%r340, %r345};
	mov.b64 	%fd53, %rd419;
	mov.b64 	{%r351, %r356}, %rd437;
	// begin inline asm
	shfl.sync.down.b32 %r350, %r351, %r357, %r358, %r359;
	// end inline asm
	// begin inline asm
	shfl.sync.down.b32 %r355, %r356, %r357, %r358, %r359;
	// end inline asm
	mov.b64 	%rd40, {%r350, %r355};
	setp.gt.s32 	%p236, %r259, 15;
	mov.u64 	%rd508, %rd437;
	mov.f64 	%fd422, %fd359;
	@%p236 bra 	$L__BB9_46;
	abs.f64 	%fd54, %fd359;
	abs.f64 	%fd55, %fd53;
	setp.lt.f64 	%p237, %fd54, %fd55;
	mov.u64 	%rd508, %rd40;
	mov.f64 	%fd422, %fd53;
	@%p237 bra 	$L__BB9_46;
	setp.lt.f64 	%p238, %fd55, %fd54;
	mov.u64 	%rd508, %rd437;
	mov.f64 	%fd422, %fd359;
	@%p238 bra 	$L__BB9_46;
	setp.lt.s64 	%p239, %rd437, %rd40;
	min.s64 	%rd508, %rd437, %rd40;
	selp.f64 	%fd422, %fd359, %fd53, %p239;
$L__BB9_46:
	setp.ne.s32 	%p240, %r259, 0;
	@%p240 bra 	$L__BB9_48;
	shr.u32 	%r360, %r1, 1;
	and.b32  	%r361, %r360, 496;
	mov.u32 	%r362, _ZN6thrust24THRUST_300001_SM_1000_NS8cuda_cub4core6detail5shmemE;
	add.s32 	%r363, %r362, %r361;
	st.shared.f64 	[%r363+8], %fd422;
	st.shared.u64 	[%r363+16], %rd508;
$L__BB9_48:
	bar.sync 	0;
	setp.ne.s32 	%p241, %r1, 0;
	@%p241 bra 	$L__BB9_232;
	ld.shared.f64 	%fd58, [_ZN6thrust24THRUST_300001_SM_1000_NS8cuda_cub4core6detail5shmemE+24];
	ld.shared.u64 	%rd43, [_ZN6thrust24THRUST_300001_SM_1000_NS8cuda_cub4core6detail5shmemE+32];
	abs.f64 	%fd59, %fd422;
	abs.f64 	%fd60, %fd58;
	setp.lt.f64 	%p242, %fd59, %fd60;
	mov.u64 	%rd439, %rd43;
	mov.f64 	%fd361, %fd58;
	@%p242 bra 	$L__BB9_52;
	setp.lt.f64 	%p243, %fd60, %fd59;
	mov.u64 	%rd439, %rd508;
	mov.f64 	%fd361, %fd422;
	@%p243 bra 	$L__BB9_52;
	setp.lt.s64 	%p244, %rd508, %rd43;
	min.s64 	%rd439, %rd508, %rd43;
	selp.f64 	%fd361, %fd422, %fd58, %p244;
$L__BB9_52:
	ld.shared.f64 	%fd63, [_ZN6thrust24THRUST_300001_SM_1000_NS8cuda_cub4core6detail5shmemE+40];
	ld.shared.u64 	%rd46, [_ZN6thrust24THRUST_300001_SM_1000_NS8cuda_cub4core6detail5shmemE+48];
	abs.f64 	%fd64, %fd361;
	abs.f64 	%fd65, %fd63;
	setp.lt.f64 	%p245, %fd64, %fd65;
	mov.u64 	%rd440, %rd46;
	mov.f64 	%fd362, %fd63;
	@%p245 bra 	$L__BB9_55;
	setp.lt.f64 	%p246, %fd65, %fd64;
	mov.u64 	%rd440, %rd439;
	mov.f64 	%fd362, %fd361;
	@%p246 bra 	$L__BB9_55;
	setp.lt.s64 	%p247, %rd439, %rd46;
	min.s64 	%rd440, %rd439, %rd46;
	selp.f64 	%fd362, %fd361, %fd63, %p247;
$L__BB9_55:
	ld.shared.f64 	%fd68, [_ZN6thrust24THRUST_300001_SM_1000_NS8cuda_cub4core6detail5shmemE+56];
	ld.shared.u64 	%rd49, [_ZN6thrust24THRUST_300001_SM_1000_NS8cuda_cub4core6detail5shmemE+64];
	abs.f64 	%fd69, %fd362;
	abs.f64 	%fd70, %fd68;
	setp.lt.f64 	%p248, %fd69, %fd70;
	mov.u64 	%rd441, %rd49;
	mov.f64 	%fd363, %fd68;
	@%p248 bra 	$L__BB9_58;
	setp.lt.f64 	%p249, %fd70, %fd69;
	mov.u64 	%rd441, %rd440;
	mov.f64 	%fd363, %fd362;
	@%p249 bra 	$L__BB9_58;
	setp.lt.s64 	%p250, %rd440, %rd49;
	min.s64 	%rd441, %rd440, %rd49;
	selp.f64 	%fd363, %fd362, %fd68, %p250;
$L__BB9_58:
	ld.shared.f64 	%fd73, [_ZN6thrust24THRUST_300001_SM_1000_NS8cuda_cub4core6detail5shmemE+72];
	ld.shared.u64 	%rd52, [_ZN6thrust24THRUST_300001_SM_1000_NS8cuda_cub4core6detail5shmemE+80];
	abs.f64 	%fd74, %fd363;
	abs.f64 	%fd75, %fd73;
	setp.lt.f64 	%p251, %fd74, %fd75;
	mov.u64 	%rd442, %rd52;
	mov.f64 	%fd364, %fd73;
	@%p251 bra 	$L__BB9_61;
	setp.lt.f64 	%p252, %fd75, %fd74;
	mov.u64 	%rd442, %rd441;
	mov.f64 	%fd364, %fd363;
	@%p252 bra 	$L__BB9_61;
	setp.lt.s64 	%p253, %rd441, %rd52;
	min.s64 	%rd442, %rd441, %rd52;
	selp.f64 	%fd364, %fd363, %fd73, %p253;
$L__BB9_61:
	ld.shared.f64 	%fd78, [_ZN6thrust24THRUST_300001_SM_1000_NS8cuda_cub4core6detail5shmemE+88];
	ld.shared.u64 	%rd55, [_ZN6thrust24THRUST_300001_SM_1000_NS8cuda_cub4core6detail5shmemE+96];
	abs.f64 	%fd79, %fd364;
	abs.f64 	%fd80, %fd78;
	setp.lt.f64 	%p254, %fd79, %fd80;
	mov.u64 	%rd443, %rd55;
	mov.f64 	%fd365, %fd78;
	@%p254 bra 	$L__BB9_64;
	setp.lt.f64 	%p255, %fd80, %fd79;
	mov.u64 	%rd443, %rd442;
	mov.f64 	%fd365, %fd364;
	@%p255 bra 	$L__BB9_64;
	setp.lt.s64 	%p256, %rd442, %rd55;
	min.s64 	%rd443, %rd442, %rd55;
	selp.f64 	%fd365, %fd364, %fd78, %p256;
$L__BB9_64:
	ld.shared.f64 	%fd83, [_ZN6thrust24THRUST_300001_SM_1000_NS8cuda_cub4core6detail5shmemE+104];
	ld.shared.u64 	%rd58, [_ZN6thrust24THRUST_300001_SM_1000_NS8cuda_cub4core6detail5shmemE+112];
	abs.f64 	%fd84, %fd365;
	abs.f64 	%fd85, %fd83;
	setp.lt.f64 	%p257, %fd84, %fd85;
	mov.u64 	%rd444, %rd58;
	mov.f64 	%fd366, %fd83;
	@%p257 bra 	$L__BB9_67;
	setp.lt.f64 	%p258, %fd85, %fd84;
	mov.u64 	%rd444, %rd443;
	mov.f64 	%fd366, %fd365;
	@%p258 bra 	$L__BB9_67;
	setp.lt.s64 	%p259, %rd443, %rd58;
	min.s64 	%rd444, %rd443, %rd58;
	selp.f64 	%fd366, %fd365, %fd83, %p259;
$L__BB9_67:
	ld.shared.f64 	%fd88, [_ZN6thrust24THRUST_300001_SM_1000_NS8cuda_cub4core6detail5shmemE+120];
	ld.shared.u64 	%rd61, [_ZN6thrust24THRUST_300001_SM_1000_NS8cuda_cub4core6detail5shmemE+128];
	abs.f64 	%fd89, %fd366;
	abs.f64 	%fd90, %fd88;
	setp.lt.f64 	%p260, %fd89, %fd90;
	mov.u64 	%rd508, %rd61;
	mov.f64 	%fd422, %fd88;
	@%p260 bra 	$L__BB9_232;
	setp.lt.f64 	%p261, %fd90, %fd89;
	mov.u64 	%rd508, %rd444;
	mov.f64 	%fd422, %fd366;
	@%p261 bra 	$L__BB9_232;
	setp.lt.s64 	%p262, %rd444, %rd61;
	min.s64 	%rd508, %rd444, %rd61;
	selp.f64 	%fd422, %fd366, %fd88, %p262;
	bra.uni 	$L__BB9_232;
$L__BB9_70:
	// begin inline asm
	mov.u32 %r146, %laneid;
	// end inline asm
	and.b32  	%r167, %r1, 992;
	add.s32 	%r168, %r167, 32;
	setp.gt.s32 	%p169, %r168, %r29;
	not.b32 	%r169, %r167;
	add.s32 	%r170, %r29, %r169;
	selp.b32 	%r165, %r170, 31, %p169;
	mov.b64 	%rd400, %fd354;
	mov.b64 	{%r148, %r153}, %rd400;
	mov.b32 	%r164, 1;
	mov.b32 	%r166, -1;
	// begin inline asm
	shfl.sync.down.b32 %r147, %r148, %r164, %r165, %r166;
	// end inline asm
	// begin inline asm
	shfl.sync.down.b32 %r152, %r153, %r164, %r165, %r166;
	// end inline asm
	mov.b64 	%rd401, {%r147, %r152};
	mov.b64 	%fd92, %rd401;
	mov.b64 	{%r158, %r163}, %rd432;
	// begin inline asm
	shfl.sync.down.b32 %r157, %r158, %r164, %r165, %r166;
	// end inline asm
	// begin inline asm
	shfl.sync.down.b32 %r162, %r163, %r164, %r165, %r166;
	// end inline asm
	mov.b64 	%rd63, {%r157, %r162};
	setp.ge.s32 	%p170, %r146, %r165;
	mov.u64 	%rd445, %rd432;
	mov.f64 	%fd367, %fd354;
	@%p170 bra 	$L__BB9_74;
	abs.f64 	%fd93, %fd354;
	abs.f64 	%fd94, %fd92;
	setp.lt.f64 	%p171, %fd93, %fd94;
	mov.u64 	%rd445, %rd63;
	mov.f64 	%fd367, %fd92;
	@%p171 bra 	$L__BB9_74;
	setp.lt.f64 	%p172, %fd94, %fd93;
	mov.u64 	%rd445, %rd432;
	mov.f64 	%fd367, %fd354;
	@%p172 bra 	$L__BB9_74;
	setp.lt.s64 	%p173, %rd432, %rd63;
	min.s64 	%rd445, %rd432, %rd63;
	selp.f64 	%fd367, %fd354, %fd92, %p173;
$L__BB9_74:
	mov.b64 	%rd402, %fd367;
	mov.b64 	{%r172, %r177}, %rd402;
	mov.b32 	%r188, 2;
	mov.b32 	%r190, -1;
	// begin inline asm
	shfl.sync.down.b32 %r171, %r172, %r188, %r165, %r190;
	// end inline asm
	// begin inline asm
	shfl.sync.down.b32 %r176, %r177, %r188, %r165, %r190;
	// end inline asm
	mov.b64 	%rd403, {%r171, %r176};
	mov.b64 	%fd97, %rd403;
	mov.b64 	{%r182, %r187}, %rd445;
	// begin inline asm
	shfl.sync.down.b32 %r181, %r182, %r188, %r165, %r190;
	// end inline asm
	// begin inline asm
	shfl.sync.down.b32 %r186, %r187, %r188, %r165, %r190;
	// end inline asm
	mov.b64 	%rd66, {%r181, %r186};
	add.s32 	%r191, %r146, 2;
	setp.gt.s32 	%p174, %r191, %r165;
	mov.u64 	%rd446, %rd445;
	mov.f64 	%fd368, %fd367;
	@%p174 bra 	$L__BB9_78;
	abs.f64 	%fd98, %fd367;
	abs.f64 	%fd99, %fd97;
	setp.lt.f64 	%p175, %fd98, %fd99;
	mov.u64 	%rd446, %rd66;
	mov.f64 	%fd368, %fd97;
	@%p175 bra 	$L__BB9_78;
	setp.lt.f64 	%p176, %fd99, %fd98;
	mov.u64 	%rd446, %rd445;
	mov.f64 	%fd368, %fd367;
	@%p176 bra 	$L__BB9_78;
	setp.lt.s64 	%p177, %rd445, %rd66;
	min.s64 	%rd446, %rd445, %rd66;
	selp.f64 	%fd368, %fd367, %fd97, %p177;
$L__BB9_78:
	mov.b64 	%rd404, %fd368;
	mov.b64 	{%r193, %r198}, %rd404;
	mov.b32 	%r209, 4;
	mov.b32 	%r211, -1;
	// begin inline asm
	shfl.sync.down.b32 %r192, %r193, %r209, %r165, %r211;
	// end inline asm
	// begin inline asm
	shfl.sync.down.b32 %r197, %r198, %r209, %r165, %r211;
	// end inline asm
	mov.b64 	%rd405, {%r192, %r197};
	mov.b64 	%fd102, %rd405;
	mov.b64 	{%r203, %r208}, %rd446;
	// begin inline asm
	shfl.sync.down.b32 %r202, %r203, %r209, %r165, %r211;
	// end inline asm
	// begin inline asm
	shfl.sync.down.b32 %r207, %r208, %r209, %r165, %r211;
	// end inline asm
	mov.b64 	%rd69, {%r202, %r207};
	add.s32 	%r212, %r146, 4;
	setp.gt.s32 	%p178, %r212, %r165;
	mov.u64 	%rd447, %rd446;
	mov.f64 	%fd369, %fd368;
	@%p178 bra 	$L__BB9_82;
	abs.f64 	%fd103, %fd368;
	abs.f64 	%fd104, %fd102;
	setp.lt.f64 	%p179, %fd103, %fd104;
	mov.u64 	%rd447, %rd69;
	mov.f64 	%fd369, %fd102;
	@%p179 bra 	$L__BB9_82;
	setp.lt.f64 	%p180, %fd104, %fd103;
	mov.u64 	%rd447, %rd446;
	mov.f64 	%fd369, %fd368;
	@%p180 bra 	$L__BB9_82;
	setp.lt.s64 	%p181, %rd446, %rd69;
	min.s64 	%rd447, %rd446, %rd69;
	selp.f64 	%fd369, %fd368, %fd102, %p181;
$L__BB9_82:
	mov.b64 	%rd406, %fd369;
	mov.b64 	{%r214, %r219}, %rd406;
	mov.b32 	%r230, 8;
	mov.b32 	%r232, -1;
	// begin inline asm
	shfl.sync.down.b32 %r213, %r214, %r230, %r165, %r232;
	// end inline asm
	// begin inline asm
	shfl.sync.down.b32 %r218, %r219, %r230, %r165, %r232;
	// end inline asm
	mov.b64 	%rd407, {%r213, %r218};
	mov.b64 	%fd107, %rd407;
	mov.b64 	{%r224, %r229}, %rd447;
	// begin inline asm
	shfl.sync.down.b32 %r223, %r224, %r230, %r165, %r232;
	// end inline asm
	// begin inline asm
	shfl.sync.down.b32 %r228, %r229, %r230, %r165, %r232;
	// end inline asm
	mov.b64 	%rd72, {%r223, %r228};
	add.s32 	%r233, %r146, 8;
	setp.gt.s32 	%p182, %r233, %r165;
	mov.u64 	%rd448, %rd447;
	mov.f64 	%fd370, %fd369;
	@%p182 bra 	$L__BB9_86;
	abs.f64 	%fd108, %fd369;
	abs.f64 	%fd109, %fd107;
	setp.lt.f64 	%p183, %fd108, %fd109;
	mov.u64 	%rd448, %rd72;
	mov.f64 	%fd370, %fd107;
	@%p183 bra 	$L__BB9_86;
	setp.lt.f64 	%p184, %fd109, %fd108;
	mov.u64 	%rd448, %rd447;
	mov.f64 	%fd370, %fd369;
	@%p184 bra 	$L__BB9_86;
	setp.lt.s64 	%p185, %rd447, %rd72;
	min.s64 	%rd448, %rd447, %rd72;
	selp.f64 	%fd370, %fd369, %fd107, %p185;
$L__BB9_86:
	mov.b64 	%rd408, %fd370;
	mov.b64 	{%r235, %r240}, %rd408;
	mov.b32 	%r251, 16;
	mov.b32 	%r253, -1;
	// begin inline asm
	shfl.sync.down.b32 %r234, %r235, %r251, %r165, %r253;
	// end inline asm
	// begin inline asm
	shfl.sync.down.b32 %r239, %r240, %r251, %r165, %r253;
	// end inline asm
	mov.b64 	%rd409, {%r234, %r239};
	mov.b64 	%fd112, %rd409;
	mov.b64 	{%r245, %r250}, %rd448;
	// begin inline asm
	shfl.sync.down.b32 %r244, %r245, %r251, %r165, %r253;
	// end inline asm
	// begin inline asm
	shfl.sync.down.b32 %r249, %r250, %r251, %r165, %r253;
	// end inline asm
	mov.b64 	%rd75, {%r244, %r249};
	add.s32 	%r254, %r146, 16;
	setp.gt.s32 	%p186, %r254, %r165;
	mov.u64 	%rd508, %rd448;
	mov.f64 	%fd422, %fd370;
	@%p186 bra 	$L__BB9_90;
	abs.f64 	%fd113, %fd370;
	abs.f64 	%fd114, %fd112;
	setp.lt.f64 	%p187, %fd113, %fd114;
	mov.u64 	%rd508, %rd75;
	mov.f64 	%fd422, %fd112;
	@%p187 bra 	$L__BB9_90;
	setp.lt.f64 	%p188, %fd114, %fd113;
	mov.u64 	%rd508, %rd448;
	mov.f64 	%fd422, %fd370;
	@%p188 bra 	$L__BB9_90;
	setp.lt.s64 	%p189, %rd448, %rd75;
	min.s64 	%rd508, %rd448, %rd75;
	selp.f64 	%fd422, %fd370, %fd112, %p189;
$L__BB9_90:
	setp.ne.s32 	%p190, %r146, 0;
	@%p190 bra 	$L__BB9_92;
	shr.u32 	%r255, %r1, 1;
	and.b32  	%r256, %r255, 496;
	mov.u32 	%r257, _ZN6thrust24THRUST_300001_SM_1000_NS8cuda_cub4core6detail5shmemE;
	add.s32 	%r258, %r257, %r256;
	st.shared.f64 	[%r258+8], %fd422;
	st.shared.u64 	[%r258+16], %rd508;
$L__BB9_92:
	bar.sync 	0;
	setp.ne.s32 	%p191, %r1, 0;
	@%p191 bra 	$L__BB9_232;
	setp.lt.s32 	%p192, %r29, 33;
	mov.f64 	%fd372, %fd422;
	mov.u64 	%rd450, %rd508;
	@%p192 bra 	$L__BB9_97;
	ld.shared.f64 	%fd117, [_ZN6thrust24THRUST_300001_SM_1000_NS8cuda_cub4core6detail5shmemE+24];
	ld.shared.u64 	%rd78, [_ZN6thrust24THRUST_300001_SM_1000_NS8cuda_cub4core6detail5shmemE+32];
	abs.f64 	%fd118, %fd422;
	abs.f64 	%fd119, %fd117;
	setp.lt.f64 	%p193, %fd118, %fd119;
	mov.f64 	%fd372, %fd117;
	mov.u64 	%rd450, %rd78;
	@%p193 bra 	$L__BB9_97;
	setp.lt.f64 	%p194, %fd119, %fd118;
	mov.f64 	%fd372, %fd422;
	mov.u64 	%rd450, %rd508;
	@%p194 bra 	$L__BB9_97;
	setp.lt.s64 	%p195, %rd508, %rd78;
	min.s64 	%rd450, %rd508, %rd78;
	selp.f64 	%fd372, %fd422, %fd117, %p195;
$L__BB9_97:
	setp.lt.s32 	%p196, %r29, 65;
	mov.f64 	%fd373, %fd372;
	mov.u64 	%rd451, %rd450;
	@%p196 bra 	$L__BB9_101;
	ld.shared.f64 	%fd122, [_ZN6thrust24THRUST_300001_SM_1000_NS8cuda_cub4core6detail5shmemE+40];
	ld.shared.u64 	%rd81, [_ZN6thrust24THRUST_300001_SM_1000_NS8cuda_cub4core6detail5shmemE+48];
	abs.f64 	%fd123, %fd372;
	abs.f64 	%fd124, %fd122;
	setp.lt.f64 	%p197, %fd123, %fd124;
	mov.f64 	%fd373, %fd122;
	mov.u64 	%rd451, %rd81;
	@%p197 bra 	$L__BB9_101;
	setp.lt.f64 	%p198, %fd124, %fd123;
	mov.f64 	%fd373, %fd372;
	mov.u64 	%rd451, %rd450;
	@%p198 bra 	$L__BB9_101;
	setp.lt.s64 	%p199, %rd450, %rd81;
	min.s64 	%rd451, %rd450, %rd81;
	selp.f64 	%fd373, %fd372, %fd122, %p199;
$L__BB9_101:
	setp.lt.s32 	%p200, %r29, 97;
	mov.f64 	%fd374, %fd373;
	mov.u64 	%rd452, %rd451;
	@%p200 bra 	$L__BB9_105;
	ld.shared.f64 	%fd127, [_ZN6thrust24THRUST_300001_SM_1000_NS8cuda_cub4core6detail5shmemE+56];
	ld.shared.u64 	%rd84, [_ZN6thrust24THRUST_300001_SM_1000_NS8cuda_cub4core6detail5shmemE+64];
	abs.f64 	%fd128, %fd373;
	abs.f64 	%fd129, %fd127;
	setp.lt.f64 	%p201, %fd128, %fd129;
	mov.f64 	%fd374, %fd127;
	mov.u64 	%rd452, %rd84;
	@%p201 bra 	$L__BB9_105;
	setp.lt.f64 	%p202, %fd129, %fd128;
	mov.f64 	%fd374, %fd373;
	mov.u64 	%rd452, %rd451;
	@%p202 bra 	$L__BB9_105;
	setp.lt.s64 	%p203, %rd451, %rd84;
	min.s64 	%rd452, %rd451, %rd84;
	selp.f64 	%fd374, %fd373, %fd127, %p203;
$L__BB9_105:
	setp.lt.s32 	%p204, %r29, 129;
	mov.f64 	%fd375, %fd374;
	mov.u64 	%rd453, %rd452;
	@%p204 bra 	$L__BB9_109;
	ld.shared.f64 	%fd132, [_ZN6thrust24THRUST_300001_SM_1000_NS8cuda_cub4core6detail5shmemE+72];
	ld.shared.u64 	%rd87, [_ZN6thrust24THRUST_300001_SM_1000_NS8cuda_cub4core6detail5shmemE+80];
	abs.f64 	%fd133, %fd374;
	abs.f64 	%fd134, %fd132;
	setp.lt.f64 	%p205, %fd133, %fd134;
	mov.f64 	%fd375, %fd132;
	mov.u64 	%rd453, %rd87;
	@%p205 bra 	$L__BB9_109;
	setp.lt.f64 	%p206, %fd134, %fd133;
	mov.f64 	%fd375, %fd374;
	mov.u64 	%rd453, %rd452;
	@%p206 bra 	$L__BB9_109;
	setp.lt.s64 	%p207, %rd452, %rd87;
	min.s64 	%rd453, %rd452, %rd87;
	selp.f64 	%fd375, %fd374, %fd132, %p207;
$L__BB9_109:
	setp.lt.s32 	%p208, %r29, 161;
	mov.f64 	%fd376, %fd375;
	mov.u64 	%rd454, %rd453;
	@%p208 bra 	$L__BB9_113;
	ld.shared.f64 	%fd137, [_ZN6thrust24THRUST_300001_SM_1000_NS8cuda_cub4core6detail5shmemE+88];
	ld.shared.u64 	%rd90, [_ZN6thrust24THRUST_300001_SM_1000_NS8cuda_cub4core6detail5shmemE+96];
	abs.f64 	%fd138, %fd375;
	abs.f64 	%fd139, %fd137;
	setp.lt.f64 	%p209, %fd138, %fd139;
	mov.f64 	%fd376, %fd137;
	mov.u64 	%rd454, %rd90;
	@%p209 bra 	$L__BB9_113;
	setp.lt.f64 	%p210, %fd139, %fd138;
	mov.f64 	%fd376, %fd375;
	mov.u64 	%rd454, %rd453;
	@%p210 bra 	$L__BB9_113;
	setp.lt.s64 	%p211, %rd453, %rd90;
	min.s64 	%rd454, %rd453, %rd90;
	selp.f64 	%fd376, %fd375, %fd137, %p211;
$L__BB9_113:
	setp.lt.s32 	%p212, %r29, 193;
	mov.f64 	%fd377, %fd376;
	mov.u64 	%rd455, %rd454;
	@%p212 bra 	$L__BB9_117;
	ld.shared.f64 	%fd142, [_ZN6thrust24THRUST_300001_SM_1000_NS8cuda_cub4core6detail5shmemE+104];
	ld.shared.u64 	%rd93, [_ZN6thrust24THRUST_300001_SM_1000_NS8cuda_cub4core6detail5shmemE+112];
	abs.f64 	%fd143, %fd376;
	abs.f64 	%fd144, %fd142;
	setp.lt.f64 	%p213, %fd143, %fd144;
	mov.f64 	%fd377, %fd142;
	mov.u64 	%rd455, %rd93;
	@%p213 bra 	$L__BB9_117;
	setp.lt.f64 	%p214, %fd144, %fd143;
	mov.f64 	%fd377, %fd376;
	mov.u64 	%rd455, %rd454;
	@%p214 bra 	$L__BB9_117;
	setp.lt.s64 	%p215, %rd454, %rd93;
	min.s64 	%rd455, %rd454, %rd93;
	selp.f64 	%fd377, %fd376, %fd142, %p215;
$L__BB9_117:
	setp.lt.s32 	%p216, %r29, 225;
	mov.u64 	%rd508, %rd455;
	mov.f64 	%fd422, %fd377;
	@%p216 bra 	$L__BB9_232;
	ld.shared.f64 	%fd147, [_ZN6thrust24THRUST_300001_SM_1000_NS8cuda_cub4core6detail5shmemE+120];
	ld.shared.u64 	%rd96, [_ZN6thrust24THRUST_300001_SM_1000_NS8cuda_cub4core6detail5shmemE+128];
	abs.f64 	%fd148, %fd377;
	abs.f64 	%fd149, %fd147;
	setp.lt.f64 	%p217, %fd148, %fd149;
	mov.u64 	%rd508, %rd96;
	mov.f64 	%fd422, %fd147;
	@%p217 bra 	$L__BB9_232;
	setp.lt.f64 	%p218, %fd149, %fd148;
	mov.u64 	%rd508, %rd455;
	mov.f64 	%fd422, %fd377;
	@%p218 bra 	$L__BB9_232;
	setp.lt.s64 	%p219, %rd455, %rd96;
	min.s64 	%rd508, %rd455, %rd96;
	selp.f64 	%fd422, %fd377, %fd147, %p219;
	bra.uni 	$L__BB9_232;
$L__BB9_121:
	mov.u32 	%r16, %tid.x;
	cvt.u64.u32 	%rd98, %r16;
	mul.wide.u32 	%rd258, %r16, 16;
	add.s64 	%rd239, %rd236, %rd258;
	// begin inline asm
	ld.global.nc.u64 %rd238, [%rd239];
	// end inline asm
	add.s64 	%rd241, %rd239, 8;
	// begin inline asm
	ld.global.nc.u64 %rd240, [%rd241];
	// end inline asm
	mov.b64 	%fd151, %rd238;
	add.s64 	%rd243, %rd239, 4096;
	// begin inline asm
	ld.global.nc.u64 %rd242, [%rd243];
	// end inline asm
	add.s64 	%rd245, %rd239, 4104;
	// begin inline asm
	ld.global.nc.u64 %rd456, [%rd245];
	// end inline asm
	mov.b64 	%fd378, %rd242;
	add.s64 	%rd247, %rd239, 8192;
	// begin inline asm
	ld.global.nc.u64 %rd246, [%rd247];
	// end inline asm
	add.s64 	%rd249, %rd239, 8200;
	// begin inline asm
	ld.global.nc.u64 %rd457, [%rd249];
	// end inline asm
	mov.b64 	%fd379, %rd246;
	add.s64 	%rd251, %rd239, 12288;
	// begin inline asm
	ld.global.nc.u64 %rd250, [%rd251];
	// end inline asm
	add.s64 	%rd253, %rd239, 12296;
	// begin inline asm
	ld.global.nc.u64 %rd458, [%rd253];
	// end inline asm
	mov.b64 	%fd380, %rd250;
	add.s64 	%rd255, %rd239, 16384;
	// begin inline asm
	ld.global.nc.u64 %rd254, [%rd255];
	// end inline asm
	add.s64 	%rd257, %rd239, 16392;
	// begin inline asm
	ld.global.nc.u64 %rd495, [%rd257];
	// end inline asm
	mov.b64 	%fd409, %rd254;
	abs.f64 	%fd156, %fd151;
	abs.f64 	%fd157, %fd378;
	setp.lt.f64 	%p3, %fd156, %fd157;
	@%p3 bra 	$L__BB9_123;
	setp.lt.f64 	%p4, %fd157, %fd156;
	setp.lt.s64 	%p5, %rd240, %rd456;
	or.pred  	%p6, %p4, %p5;
	selp.b64 	%rd456, %rd240, %rd456, %p6;
	selp.f64 	%fd378, %fd151, %fd378, %p6;
$L__BB9_123:
	abs.f64 	%fd160, %fd378;
	abs.f64 	%fd161, %fd379;
	setp.lt.f64 	%p7, %fd160, %fd161;
	@%p7 bra 	$L__BB9_125;
	setp.lt.f64 	%p8, %fd161, %fd160;
	setp.lt.s64 	%p9, %rd456, %rd457;
	or.pred  	%p10, %p8, %p9;
	selp.b64 	%rd457, %rd456, %rd457, %p10;
	selp.f64 	%fd379, %fd378, %fd379, %p10;
$L__BB9_125:
	abs.f64 	%fd164, %fd379;
	abs.f64 	%fd165, %fd380;
	setp.lt.f64 	%p11, %fd164, %fd165;
	@%p11 bra 	$L__BB9_127;
	setp.lt.f64 	%p12, %fd165, %fd164;
	setp.lt.s64 	%p13, %rd457, %rd458;
	or.pred  	%p14, %p12, %p13;
	selp.b64 	%rd458, %rd457, %rd458, %p14;
	selp.f64 	%fd380, %fd379, %fd380, %p14;
$L__BB9_127:
	abs.f64 	%fd168, %fd380;
	abs.f64 	%fd169, %fd409;
	setp.lt.f64 	%p15, %fd168, %fd169;
	@%p15 bra 	$L__BB9_129;
	setp.lt.f64 	%p16, %fd169, %fd168;
	setp.lt.s64 	%p17, %rd458, %rd495;
	or.pred  	%p18, %p16, %p17;
	selp.b64 	%rd495, %rd458, %rd495, %p18;
	selp.f64 	%fd409, %fd380, %fd409, %p18;
$L__BB9_129:
	setp.lt.u32 	%p19, %r29, 2560;
	mov.b64 	%rd474, 1280;
	@%p19 bra 	$L__BB9_165;
	add.s64 	%rd262, %rd1, -2560;
	mul.hi.u64 	%rd263, %rd262, -3689348814741910323;
	shr.u64 	%rd112, %rd263, 10;
	setp.lt.u64 	%p20, %rd262, 1280;
	mov.b64 	%rd474, 1280;
	@%p20 bra 	$L__BB9_153;
	add.s64 	%rd265, %rd112, 1;
	and.b64  	%rd460, %rd265, 36028797018963966;
	shl.b64 	%rd266, %rd98, 4;
	add.s64 	%rd267, %rd266, %rd236;
	add.s64 	%rd461, %rd267, 57352;
	mov.b64 	%rd474, 1280;
$L__BB9_132:
	add.s64 	%rd269, %rd461, -36872;
	// begin inline asm
	ld.global.nc.u64 %rd268, [%rd269];
	// end inline asm
	add.s64 	%rd271, %rd461, -36864;
	// begin inline asm
	ld.global.nc.u64 %rd464, [%rd271];
	// end inline asm
	mov.b64 	%fd383, %rd268;
	add.s64 	%rd273, %rd461, -32776;
	// begin inline asm
	ld.global.nc.u64 %rd272, [%rd273];
	// end inline asm
	add.s64 	%rd275, %rd461, -32768;
	// begin inline asm
	ld.global.nc.u64 %rd465, [%rd275];
	// end inline asm
	mov.b64 	%fd384, %rd272;
	add.s64 	%rd277, %rd461, -28680;
	// begin inline asm
	ld.global.nc.u64 %rd276, [%rd277];
	// end inline asm
	add.s64 	%rd279, %rd461, -28672;
	// begin inline asm
	ld.global.nc.u64 %rd466, [%rd279];
	// end inline asm
	mov.b64 	%fd385, %rd276;
	add.s64 	%rd281, %rd461, -24584;
	// begin inline asm
	ld.global.nc.u64 %rd280, [%rd281];
	// end inline asm
	add.s64 	%rd283, %rd461, -24576;
	// begin inline asm
	ld.global.nc.u64 %rd467, [%rd283];
	// end inline asm
	mov.b64 	%fd386, %rd280;
	add.s64 	%rd285, %rd461, -20488;
	// begin inline asm
	ld.global.nc.u64 %rd284, [%rd285];
	// end inline asm
	add.s64 	%rd287, %rd461, -20480;
	// begin inline asm
	ld.global.nc.u64 %rd468, [%rd287];
	// end inline asm
	mov.b64 	%fd387, %rd284;
	abs.f64 	%fd178, %fd409;
	abs.f64 	%fd179, %fd383;
	setp.lt.f64 	%p21, %fd178, %fd179;
	@%p21 bra 	$L__BB9_134;
	setp.lt.f64 	%p22, %fd179, %fd178;
	setp.lt.s64 	%p23, %rd495, %rd464;
	or.pred  	%p24, %p22, %p23;
	selp.b64 	%rd464, %rd495, %rd464, %p24;
	selp.f64 	%fd383, %fd409, %fd383, %p24;
$L__BB9_134:
	abs.f64 	%fd182, %fd383;
	abs.f64 	%fd183, %fd384;
	setp.lt.f64 	%p25, %fd182, %fd183;
	@%p25 bra 	$L__BB9_136;
	setp.lt.f64 	%p26, %fd183, %fd182;
	setp.lt.s64 	%p27, %rd464, %rd465;
	or.pred  	%p28, %p26, %p27;
	selp.b64 	%rd465, %rd464, %rd465, %p28;
	selp.f64 	%fd384, %fd383, %fd384, %p28;
$L__BB9_136:
	abs.f64 	%fd186, %fd384;
	abs.f64 	%fd187, %fd385;
	setp.lt.f64 	%p29, %fd186, %fd187;
	@%p29 bra 	$L__BB9_138;
	setp.lt.f64 	%p30, %fd187, %fd186;
	setp.lt.s64 	%p31, %rd465, %rd466;
	or.pred  	%p32, %p30, %p31;
	selp.b64 	%rd466, %rd465, %rd466, %p32;
	selp.f64 	%fd385, %fd384, %fd385, %p32;
$L__BB9_138:
	abs.f64 	%fd190, %fd385;
	abs.f64 	%fd191, %fd386;
	setp.lt.f64 	%p33, %fd190, %fd191;
	@%p33 bra 	$L__BB9_140;
	setp.lt.f64 	%p34, %fd191, %fd190;
	setp.lt.s64 	%p35, %rd466, %rd467;
	or.pred  	%p36, %p34, %p35;
	selp.b64 	%rd467, %rd466, %rd467, %p36;
	selp.f64 	%fd386, %fd385, %fd386, %p36;
$L__BB9_140:
	abs.f64 	%fd194, %fd386;
	abs.f64 	%fd195, %fd387;
	setp.lt.f64 	%p37, %fd194, %fd195;
	@%p37 bra 	$L__BB9_142;
	setp.lt.f64 	%p38, %fd195, %fd194;
	setp.lt.s64 	%p39, %rd467, %rd468;
	or.pred  	%p40, %p38, %p39;
	selp.b64 	%rd468, %rd467, %rd468, %p40;
	selp.f64 	%fd387, %fd386, %fd387, %p40;
$L__BB9_142:
	add.s64 	%rd289, %rd461, -16392;
	// begin inline asm
	ld.global.nc.u64 %rd288, [%rd289];
	// end inline asm
	add.s64 	%rd291, %rd461, -16384;
	// begin inline asm
	ld.global.nc.u64 %rd469, [%rd291];
	// end inline asm
	mov.b64 	%fd388, %rd288;
	add.s64 	%rd293, %rd461, -12296;
	// begin inline asm
	ld.global.nc.u64 %rd292, [%rd293];
	// end inline asm
	add.s64 	%rd295, %rd461, -12288;
	// begin inline asm
	ld.global.nc.u64 %rd470, [%rd295];
	// end inline asm
	mov.b64 	%fd389, %rd292;
	add.s64 	%rd297, %rd461, -8200;
	// begin inline asm
	ld.global.nc.u64 %rd296, [%rd297];
	// end inline asm
	add.s64 	%rd299, %rd461, -8192;
	// begin inline asm
	ld.global.nc.u64 %rd471, [%rd299];
	// end inline asm
	mov.b64 	%fd390, %rd296;
	add.s64 	%rd301, %rd461, -4104;
	// begin inline asm
	ld.global.nc.u64 %rd300, [%rd301];
	// end inline asm
	add.s64 	%rd303, %rd461, -4096;
	// begin inline asm
	ld.global.nc.u64 %rd472, [%rd303];
	// end inline asm
	mov.b64 	%fd391, %rd300;
	add.s64 	%rd305, %rd461, -8;
	// begin inline asm
	ld.global.nc.u64 %rd304, [%rd305];
	// end inline asm
	// begin inline asm
	ld.global.nc.u64 %rd495, [%rd461];
	// end inline asm
	mov.b64 	%fd409, %rd304;
	abs.f64 	%fd203, %fd387;
	abs.f64 	%fd204, %fd388;
	setp.lt.f64 	%p41, %fd203, %fd204;
	@%p41 bra 	$L__BB9_144;
	setp.lt.f64 	%p42, %fd204, %fd203;
	setp.lt.s64 	%p43, %rd468, %rd469;
	or.pred  	%p44, %p42, %p43;
	selp.b64 	%rd469, %rd468, %rd469, %p44;
	selp.f64 	%fd388, %fd387, %fd388, %p44;
$L__BB9_144:
	abs.f64 	%fd207, %fd388;
	abs.f64 	%fd208, %fd389;
	setp.lt.f64 	%p45, %fd207, %fd208;
	@%p45 bra 	$L__BB9_146;
	setp.lt.f64 	%p46, %fd208, %fd207;
	setp.lt.s64 	%p47, %rd469, %rd470;
	or.pred  	%p48, %p46, %p47;
	selp.b64 	%rd470, %rd469, %rd470, %p48;
	selp.f64 	%fd389, %fd388, %fd389, %p48;
$L__BB9_146:
	abs.f64 	%fd211, %fd389;
	abs.f64 	%fd212, %fd390;
	setp.lt.f64 	%p49, %fd211, %fd212;
	@%p49 bra 	$L__BB9_148;
	setp.lt.f64 	%p50, %fd212, %fd211;
	setp.lt.s64 	%p51, %rd470, %rd471;
	or.pred  	%p52, %p50, %p51;
	selp.b64 	%rd471, %rd470, %rd471, %p52;
	selp.f64 	%fd390, %fd389, %fd390, %p52;
$L__BB9_148:
	abs.f64 	%fd215, %fd390;
	abs.f64 	%fd216, %fd391;
	setp.lt.f64 	%p53, %fd215, %fd216;
	@%p53 bra 	$L__BB9_150;
	setp.lt.f64 	%p54, %fd216, %fd215;
	setp.lt.s64 	%p55, %rd471, %rd472;
	or.pred  	%p56, %p54, %p55;
	selp.b64 	%rd472, %rd471, %rd472, %p56;
	selp.f64 	%fd391, %fd390, %fd391, %p56;
$L__BB9_150:
	abs.f64 	%fd219, %fd391;
	abs.f64 	%fd220, %fd409;
	setp.lt.f64 	%p57, %fd219, %fd220;
	@%p57 bra 	$L__BB9_152;
	setp.lt.f64 	%p58, %fd220, %fd219;
	setp.lt.s64 	%p59, %rd472, %rd495;
	or.pred  	%p60, %p58, %p59;
	selp.b64 	%rd495, %rd472, %rd495, %p60;
	selp.f64 	%fd409, %fd391, %fd409, %p60;
$L__BB9_152:
	add.s64 	%rd474, %rd474, 2560;
	add.s64 	%rd461, %rd461, 40960;
	add.s64 	%rd460, %rd460, -2;
	setp.ne.s64 	%p61, %rd460, 0;
	@%p61 bra 	$L__BB9_132;
$L__BB9_153:
	and.b64  	%rd308, %rd112, 1;
	setp.eq.b64 	%p62, %rd308, 1;
	@%p62 bra 	$L__BB9_165;
	shl.b64 	%rd329, %rd474, 4;
	mul.wide.u32 	%rd330, %r16, 16;
	add.s64 	%rd331, %rd236, %rd330;
	add.s64 	%rd310, %rd331, %rd329;
	// begin inline asm
	ld.global.nc.u64 %rd309, [%rd310];
	// end inline asm
	add.s64 	%rd312, %rd310, 8;
	// begin inline asm
	ld.global.nc.u64 %rd478, [%rd312];
	// end inline asm
	mov.b64 	%fd395, %rd309;
	add.s64 	%rd314, %rd310, 4096;
	// begin inline asm
	ld.global.nc.u64 %rd313, [%rd314];
	// end inline asm
	add.s64 	%rd316, %rd310, 4104;
	// begin inline asm
	ld.global.nc.u64 %rd479, [%rd316];
	// end inline asm
	mov.b64 	%fd396, %rd313;
	add.s64 	%rd318, %rd310, 8192;
	// begin inline asm
	ld.global.nc.u64 %rd317, [%rd318];
	// end inline asm
	add.s64 	%rd320, %rd310, 8200;
	// begin inline asm
	ld.global.nc.u64 %rd480, [%rd320];
	// end inline asm
	mov.b64 	%fd397, %rd317;
	add.s64 	%rd322, %rd310, 12288;
	// begin inline asm
	ld.global.nc.u64 %rd321, [%rd322];
	// end inline asm
	add.s64 	%rd324, %rd310, 12296;
	// begin inline asm
	ld.global.nc.u64 %rd481, [%rd324];
	// end inline asm
	mov.b64 	%fd398, %rd321;
	add.s64 	%rd326, %rd310, 16384;
	// begin inline asm
	ld.global.nc.u64 %rd325, [%rd326];
	// end inline asm
	add.s64 	%rd328, %rd310, 16392;
	// begin inline asm
	ld.global.nc.u64 %rd482, [%rd328];
	// end inline asm
	mov.b64 	%fd399, %rd325;
	abs.f64 	%fd230, %fd409;
	abs.f64 	%fd231, %fd395;
	setp.lt.f64 	%p63, %fd230, %fd231;
	@%p63 bra 	$L__BB9_156;
	setp.lt.f64 	%p64, %fd231, %fd230;
	setp.lt.s64 	%p65, %rd495, %rd478;
	or.pred  	%p66, %p64, %p65;
	selp.b64 	%rd478, %rd495, %rd478, %p66;
	selp.f64 	%fd395, %fd409, %fd395, %p66;
$L__BB9_156:
	abs.f64 	%fd234, %fd395;
	abs.f64 	%fd235, %fd396;
	setp.lt.f64 	%p67, %fd234, %fd235;
	@%p67 bra 	$L__BB9_158;
	setp.lt.f64 	%p68, %fd235, %fd234;
	setp.lt.s64 	%p69, %rd478, %rd479;
	or.pred  	%p70, %p68, %p69;
	selp.b64 	%rd479, %rd478, %rd479, %p70;
	selp.f64 	%fd396, %fd395, %fd396, %p70;
$L__BB9_158:
	abs.f64 	%fd238, %fd396;
	abs.f64 	%fd239, %fd397;
	setp.lt.f64 	%p71, %fd238, %fd239;
	@%p71 bra 	$L__BB9_160;
	setp.lt.f64 	%p72, %fd239, %fd238;
	setp.lt.s64 	%p73, %rd479, %rd480;
	or.pred  	%p74, %p72, %p73;
	selp.b64 	%rd480, %rd479, %rd480, %p74;
	selp.f64 	%fd397, %fd396, %fd397, %p74;
$L__BB9_160:
	abs.f64 	%fd242, %fd397;
	abs.f64 	%fd243, %fd398;
	setp.lt.f64 	%p75, %fd242, %fd243;
	@%p75 bra 	$L__BB9_162;
	setp.lt.f64 	%p76, %fd243, %fd242;
	setp.lt.s64 	%p77, %rd480, %rd481;
	or.pred  	%p78, %p76, %p77;
	selp.b64 	%rd481, %rd480, %rd481, %p78;
	selp.f64 	%fd398, %fd397, %fd398, %p78;
$L__BB9_162:
	abs.f64 	%fd246, %fd398;
	abs.f64 	%fd247, %fd399;
	setp.lt.f64 	%p79, %fd246, %fd247;
	@%p79 bra 	$L__BB9_164;
	setp.lt.f64 	%p80, %fd247, %fd246;
	setp.lt.s64 	%p81, %rd481, %rd482;
	or.pred  	%p82, %p80, %p81;
	selp.b64 	%rd482, %rd481, %rd482, %p82;
	selp.f64 	%fd399, %fd398, %fd399, %p82;
$L__BB9_164:
	add.s64 	%rd474, %rd474, 1280;
	mov.u64 	%rd495, %rd482;
	mov.f64 	%fd409, %fd399;
$L__BB9_165:
	cvt.s64.s32 	%rd332, %r29;
	setp.ge.s64 	%p83, %rd474, %rd332;
	@%p83 bra 	$L__BB9_188;
	cvt.u32.u64 	%r17, %rd474;
	sub.s32 	%r18, %r29, %r17;
	setp.ge.s32 	%p84, %r16, %r18;
	@%p84 bra 	$L__BB9_188;
	not.b32 	%r30, %r16;
	add.s32 	%r31, %r29, %r30;
	sub.s32 	%r19, %r31, %r17;
	and.b32  	%r32, %r19, 768;
	setp.eq.s32 	%p85, %r32, 768;
	mov.u32 	%r372, %r16;
	@%p85 bra 	$L__BB9_173;
	cvt.u64.u32 	%rd334, %r16;
	add.s64 	%rd335, %rd474, %rd334;
	shl.b64 	%rd336, %rd335, 4;
	add.s64 	%rd485, %rd236, %rd336;
	shr.u32 	%r33, %r19, 8;
	add.s32 	%r34, %r33, 1;
	and.b32  	%r35, %r34, 3;
	neg.s32 	%r370, %r35;
	mov.u32 	%r372, %r16;
$L__BB9_169:
	.pragma "nounroll";
	mov.u64 	%rd176, %rd495;
	mov.f64 	%fd251, %fd409;
	// begin inline asm
	ld.global.nc.u64 %rd337, [%rd485];
	// end inline asm
	add.s64 	%rd340, %rd485, 8;
	// begin inline asm
	ld.global.nc.u64 %rd339, [%rd340];
	// end inline asm
	mov.b64 	%fd252, %rd337;
	abs.f64 	%fd253, %fd251;
	abs.f64 	%fd254, %fd252;
	setp.lt.f64 	%p86, %fd253, %fd254;
	mov.f64 	%fd409, %fd252;
	mov.u64 	%rd495, %rd339;
	@%p86 bra 	$L__BB9_172;
	setp.lt.f64 	%p87, %fd254, %fd253;
	mov.f64 	%fd409, %fd251;
	mov.u64 	%rd495, %rd176;
	@%p87 bra 	$L__BB9_172;
	setp.lt.s64 	%p88, %rd176, %rd339;
	selp.f64 	%fd409, %fd251, %fd252, %p88;
	min.s64 	%rd495, %rd176, %rd339;
$L__BB9_172:
	add.s32 	%r372, %r372, 256;
	add.s64 	%rd485, %rd485, 4096;
	add.s32 	%r370, %r370, 1;
	setp.ne.s32 	%p89, %r370, 0;
	@%p89 bra 	$L__BB9_169;
$L__BB9_173:
	setp.lt.u32 	%p90, %r19, 768;
	@%p90 bra 	$L__BB9_188;
	cvt.u64.u32 	%rd341, %r372;
	add.s64 	%rd342, %rd474, %rd341;
	shl.b64 	%rd343, %rd342, 4;
	add.s64 	%rd344, %rd343, %rd236;
	add.s64 	%rd490, %rd344, 12296;
$L__BB9_175:
	add.s64 	%rd346, %rd490, -12296;
	// begin inline asm
	ld.global.nc.u64 %rd345, [%rd346];
	// end inline asm
	add.s64 	%rd348, %rd490, -12288;
	// begin inline asm
	ld.global.nc.u64 %rd347, [%rd348];
	// end inline asm
	mov.b64 	%fd260, %rd345;
	abs.f64 	%fd261, %fd409;
	abs.f64 	%fd262, %fd260;
	setp.lt.f64 	%p91, %fd261, %fd262;
	mov.f64 	%fd406, %fd260;
	mov.u64 	%rd492, %rd347;
	@%p91 bra 	$L__BB9_178;
	setp.lt.f64 	%p92, %fd262, %fd261;
	mov.f64 	%fd406, %fd409;
	mov.u64 	%rd492, %rd495;
	@%p92 bra 	$L__BB9_178;
	setp.lt.s64 	%p93, %rd495, %rd347;
	selp.f64 	%fd406, %fd409, %fd260, %p93;
	min.s64 	%rd492, %rd495, %rd347;
$L__BB9_178:
	add.s64 	%rd350, %rd490, -8200;
	// begin inline asm
	ld.global.nc.u64 %rd349, [%rd350];
	// end inline asm
	add.s64 	%rd352, %rd490, -8192;
	// begin inline asm
	ld.global.nc.u64 %rd351, [%rd352];
	// end inline asm
	mov.b64 	%fd265, %rd349;
	abs.f64 	%fd266, %fd406;
	abs.f64 	%fd267, %fd265;
	setp.lt.f64 	%p94, %fd266, %fd267;
	mov.f64 	%fd407, %fd265;
	mov.u64 	%rd493, %rd351;
	@%p94 bra 	$L__BB9_181;
	setp.lt.f64 	%p95, %fd267, %fd266;
	mov.f64 	%fd407, %fd406;
	mov.u64 	%rd493, %rd492;
	@%p95 bra 	$L__BB9_181;
	setp.lt.s64 	%p96, %rd492, %rd351;
	selp.f64 	%fd407, %fd406, %fd265, %p96;
	min.s64 	%rd493, %rd492, %rd351;
$L__BB9_181:
	add.s64 	%rd354, %rd490, -4104;
	// begin inline asm
	ld.global.nc.u64 %rd353, [%rd354];
	// end inline asm
	add.s64 	%rd356, %rd490, -4096;
	// begin inline asm
	ld.global.nc.u64 %rd355, [%rd356];
	// end inline asm
	mov.b64 	%fd270, %rd353;
	abs.f64 	%fd271, %fd407;
	abs.f64 	%fd272, %fd270;
	setp.lt.f64 	%p97, %fd271, %fd272;
	mov.f64 	%fd408, %fd270;
	mov.u64 	%rd494, %rd355;
	@%p97 bra 	$L__BB9_184;
	setp.lt.f64 	%p98, %fd272, %fd271;
	mov.f64 	%fd408, %fd407;
	mov.u64 	%rd494, %rd493;
	@%p98 bra 	$L__BB9_184;
	setp.lt.s64 	%p99, %rd493, %rd355;
	selp.f64 	%fd408, %fd407, %fd270, %p99;
	min.s64 	%rd494, %rd493, %rd355;
$L__BB9_184:
	add.s64 	%rd358, %rd490, -8;
	// begin inline asm
	ld.global.nc.u64 %rd357, [%rd358];
	// end inline asm
	// begin inline asm
	ld.global.nc.u64 %rd359, [%rd490];
	// end inline asm
	mov.b64 	%fd275, %rd357;
	abs.f64 	%fd276, %fd408;
	abs.f64 	%fd277, %fd275;
	setp.lt.f64 	%p100, %fd276, %fd277;
	mov.f64 	%fd409, %fd275;
	mov.u64 	%rd495, %rd359;
	@%p100 bra 	$L__BB9_187;
	setp.lt.f64 	%p101, %fd277, %fd276;
	mov.f64 	%fd409, %fd408;
	mov.u64 	%rd495, %rd494;
	@%p101 bra 	$L__BB9_187;
	setp.lt.s64 	%p102, %rd494, %rd359;
	selp.f64 	%fd409, %fd408, %fd275, %p102;
	min.s64 	%rd495, %rd494, %rd359;
$L__BB9_187:
	add.s32 	%r372, %r372, 1024;
	add.s64 	%rd490, %rd490, 16384;
	setp.lt.s32 	%p103, %r372, %r18;
	@%p103 bra 	$L__BB9_175;
$L__BB9_188:
	// begin inline asm
	mov.u32 %r36, %laneid;
	// end inline asm
	mov.b64 	%rd361, %fd409;
	mov.b64 	{%r38, %r43}, %rd361;
	mov.b32 	%r54, 1;
	mov.b32 	%r55, 31;
	mov.b32 	%r56, -1;
	// begin inline asm
	shfl.sync.down.b32 %r37, %r38, %r54, %r55, %r56;
	// end inline asm
	// begin inline asm
	shfl.sync.down.b32 %r42, %r43, %r54, %r55, %r56;
	// end inline asm
	mov.b64 	%rd362, {%r37, %r42};
	mov.b64 	%fd281, %rd362;
	mov.b64 	{%r48, %r53}, %rd495;
	// begin inline asm
	shfl.sync.down.b32 %r47, %r48, %r54, %r55, %r56;
	// end inline asm
	// begin inline asm
	shfl.sync.down.b32 %r52, %r53, %r54, %r55, %r56;
	// end inline asm
	mov.b64 	%rd200, {%r47, %r52};
	setp.gt.s32 	%p104, %r36, 30;
	mov.f64 	%fd411, %fd409;
	mov.u64 	%rd497, %rd495;
	@%p104 bra 	$L__BB9_192;
	abs.f64 	%fd282, %fd409;
	abs.f64 	%fd283, %fd281;
	setp.lt.f64 	%p105, %fd282, %fd283;
	mov.f64 	%fd411, %fd281;
	mov.u64 	%rd497, %rd200;
	@%p105 bra 	$L__BB9_192;
	setp.lt.f64 	%p106, %fd283, %fd282;
	mov.f64 	%fd411, %fd409;
	mov.u64 	%rd497, %rd495;
	@%p106 bra 	$L__BB9_192;
	setp.lt.s64 	%p107, %rd495, %rd200;
	selp.f64 	%fd411, %fd409, %fd281, %p107;
	min.s64 	%rd497, %rd495, %rd200;
$L__BB9_192:
	mov.b64 	%rd363, %fd411;
	mov.b64 	{%r58, %r63}, %rd363;
	mov.b32 	%r74, 2;
	mov.b32 	%r75, 31;
	mov.b32 	%r76, -1;
	// begin inline asm
	shfl.sync.down.b32 %r57, %r58, %r74, %r75, %r76;
	// end inline asm
	// begin inline asm
	shfl.sync.down.b32 %r62, %r63, %r74, %r75, %r76;
	// end inline asm
	mov.b64 	%rd364, {%r57, %r62};
	mov.b64 	%fd286, %rd364;
	mov.b64 	{%r68, %r73}, %rd497;
	// begin inline asm
	shfl.sync.down.b32 %r67, %r68, %r74, %r75, %r76;
	// end inline asm
	// begin inline asm
	shfl.sync.down.b32 %r72, %r73, %r74, %r75, %r76;
	// end inline asm
	mov.b64 	%rd203, {%r67, %r72};
	setp.gt.s32 	%p108, %r36, 29;
	mov.f64 	%fd412, %fd411;
	mov.u64 	%rd498, %rd497;
	@%p108 bra 	$L__BB9_196;
	abs.f64 	%fd287, %fd411;
	abs.f64 	%fd288, %fd286;
	setp.lt.f64 	%p109, %fd287, %fd288;
	mov.f64 	%fd412, %fd286;
	mov.u64 	%rd498, %rd203;
	@%p109 bra 	$L__BB9_196;
	setp.lt.f64 	%p110, %fd288, %fd287;
	mov.f64 	%fd412, %fd411;
	mov.u64 	%rd498, %rd497;
	@%p110 bra 	$L__BB9_196;
	setp.lt.s64 	%p111, %rd497, %rd203;
	selp.f64 	%fd412, %fd411, %fd286, %p111;
	min.s64 	%rd498, %rd497, %rd203;
$L__BB9_196:
	mov.b64 	%rd365, %fd412;
	mov.b64 	{%r78, %r83}, %rd365;
	mov.b32 	%r94, 4;
	mov.b32 	%r95, 31;
	mov.b32 	%r96, -1;
	// begin inline asm
	shfl.sync.down.b32 %r77, %r78, %r94, %r95, %r96;
	// end inline asm
	// begin inline asm
	shfl.sync.down.b32 %r82, %r83, %r94, %r95, %r96;
	// end inline asm
	mov.b64 	%rd366, {%r77, %r82};
	mov.b64 	%fd291, %rd366;
	mov.b64 	{%r88, %r93}, %rd498;
	// begin inline asm
	shfl.sync.down.b32 %r87, %r88, %r94, %r95, %r96;
	// end inline asm
	// begin inline asm
	shfl.sync.down.b32 %r92, %r93, %r94, %r95, %r96;
	// end inline asm
	mov.b64 	%rd206, {%r87, %r92};
	setp.gt.s32 	%p112, %r36, 27;
	mov.f64 	%fd413, %fd412;
	mov.u64 	%rd499, %rd498;
	@%p112 bra 	$L__BB9_200;
	abs.f64 	%fd292, %fd412;
	abs.f64 	%fd293, %fd291;
	setp.lt.f64 	%p113, %fd292, %fd293;
	mov.f64 	%fd413, %fd291;
	mov.u64 	%rd499, %rd206;
	@%p113 bra 	$L__BB9_200;
	setp.lt.f64 	%p114, %fd293, %fd292;
	mov.f64 	%fd413, %fd412;
	mov.u64 	%rd499, %rd498;
	@%p114 bra 	$L__BB9_200;
	setp.lt.s64 	%p115, %rd498, %rd206;
	selp.f64 	%fd413, %fd412, %fd291, %p115;
	min.s64 	%rd499, %rd498, %rd206;
$L__BB9_200:
	mov.b64 	%rd367, %fd413;
	mov.b64 	{%r98, %r103}, %rd367;
	mov.b32 	%r114, 8;
	mov.b32 	%r115, 31;
	mov.b32 	%r116, -1;
	// begin inline asm
	shfl.sync.down.b32 %r97, %r98, %r114, %r115, %r116;
	// end inline asm
	// begin inline asm
	shfl.sync.down.b32 %r102, %r103, %r114, %r115, %r116;
	// end inline asm
	mov.b64 	%rd368, {%r97, %r102};
	mov.b64 	%fd296, %rd368;
	mov.b64 	{%r108, %r113}, %rd499;
	// begin inline asm
	shfl.sync.down.b32 %r107, %r108, %r114, %r115, %r116;
	// end inline asm
	// begin inline asm
	shfl.sync.down.b32 %r112, %r113, %r114, %r115, %r116;
	// end inline asm
	mov.b64 	%rd209, {%r107, %r112};
	setp.gt.s32 	%p116, %r36, 23;
	mov.f64 	%fd414, %fd413;
	mov.u64 	%rd500, %rd499;
	@%p116 bra 	$L__BB9_204;
	abs.f64 	%fd297, %fd413;
	abs.f64 	%fd298, %fd296;
	setp.lt.f64 	%p117, %fd297, %fd298;
	mov.f64 	%fd414, %fd296;
	mov.u64 	%rd500, %rd209;
	@%p117 bra 	$L__BB9_204;
	setp.lt.f64 	%p118, %fd298, %fd297;
	mov.f64 	%fd414, %fd413;
	mov.u64 	%rd500, %rd499;
	@%p118 bra 	$L__BB9_204;
	setp.lt.s64 	%p119, %rd499, %rd209;
	selp.f64 	%fd414, %fd413, %fd296, %p119;
	min.s64 	%rd500, %rd499, %rd209;
$L__BB9_204:
	mov.b64 	%rd369, %fd414;
	mov.b64 	{%r118, %r123}, %rd369;
	mov.b32 	%r134, 16;
	mov.b32 	%r135, 31;
	mov.b32 	%r136, -1;
	// begin inline asm
	shfl.sync.down.b32 %r117, %r118, %r134, %r135, %r136;
	// end inline asm
	// begin inline asm
	shfl.sync.down.b32 %r122, %r123, %r134, %r135, %r136;
	// end inline asm
	mov.b64 	%rd370, {%r117, %r122};
	mov.b64 	%fd301, %rd370;
	mov.b64 	{%r128, %r133}, %rd500;
	// begin inline asm
	shfl.sync.down.b32 %r127, %r128, %r134, %r135, %r136;
	// end inline asm
	// begin inline asm
	shfl.sync.down.b32 %r132, %r133, %r134, %r135, %r136;
	// end inline asm
	mov.b64 	%rd212, {%r127, %r132};
	setp.gt.s32 	%p120, %r36, 15;
	mov.f64 	%fd422, %fd414;
	mov.u64 	%rd508, %rd500;
	@%p120 bra 	$L__BB9_208;
	abs.f64 	%fd302, %fd414;
	abs.f64 	%fd303, %fd301;
	setp.lt.f64 	%p121, %fd302, %fd303;
	mov.f64 	%fd422, %fd301;
	mov.u64 	%rd508, %rd212;
	@%p121 bra 	$L__BB9_208;
	setp.lt.f64 	%p122, %fd303, %fd302;
	mov.f64 	%fd422, %fd414;
	mov.u64 	%rd508, %rd500;
	@%p122 bra 	$L__BB9_208;
	setp.lt.s64 	%p123, %rd500, %rd212;
	selp.f64 	%fd422, %fd414, %fd301, %p123;
	min.s64 	%rd508, %rd500, %rd212;
$L__BB9_208:
	setp.ne.s32 	%p124, %r36, 0;
	@%p124 bra 	$L__BB9_210;
	shr.u32 	%r137, %r16, 1;
	and.b32  	%r138, %r137, 496;
	mov.u32 	%r139, _ZN6thrust24THRUST_300001_SM_1000_NS8cuda_cub4core6detail5shmemE;
	add.s32 	%r140, %r139, %r138;
	st.shared.f64 	[%r140+8], %fd422;
	st.shared.u64 	[%r140+16], %rd508;
$L__BB9_210:
	bar.sync 	0;
	setp.ne.s32 	%p125, %r16, 0;
	@%p125 bra 	$L__BB9_232;
	ld.shared.f64 	%fd306, [_ZN6thrust24THRUST_300001_SM_1000_NS8cuda_cub4core6detail5shmemE+24];
	ld.shared.u64 	%rd215, [_ZN6thrust24THRUST_300001_SM_1000_NS8cuda_cub4core6detail5shmemE+32];
	abs.f64 	%fd307, %fd422;
	abs.f64 	%fd308, %fd306;
	setp.lt.f64 	%p126, %fd307, %fd308;
	mov.f64 	%fd416, %fd306;
	mov.u64 	%rd502, %rd215;
	@%p126 bra 	$L__BB9_214;
	setp.lt.f64 	%p127, %fd308, %fd307;
	mov.f64 	%fd416, %fd422;
	mov.u64 	%rd502, %rd508;
	@%p127 bra 	$L__BB9_214;
	setp.lt.s64 	%p128, %rd508, %rd215;
	selp.f64 	%fd416, %fd422, %fd306, %p128;
	min.s64 	%rd502, %rd508, %rd215;
$L__BB9_214:
	ld.shared.f64 	%fd311, [_ZN6thrust24THRUST_300001_SM_1000_NS8cuda_cub4core6detail5shmemE+40];
	ld.shared.u64 	%rd218, [_ZN6thrust24THRUST_300001_SM_1000_NS8cuda_cub4core6detail5shmemE+48];
	abs.f64 	%fd312, %fd416;
	abs.f64 	%fd313, %fd311;
	setp.lt.f64 	%p129, %fd312, %fd313;
	mov.f64 	%fd417, %fd311;
	mov.u64 	%rd503, %rd218;
	@%p129 bra 	$L__BB9_217;
	setp.lt.f64 	%p130, %fd313, %fd312;
	mov.f64 	%fd417, %fd416;
	mov.u64 	%rd503, %rd502;
	@%p130 bra 	$L__BB9_217;
	setp.lt.s64 	%p131, %rd502, %rd218;
	selp.f64 	%fd417, %fd416, %fd311, %p131;
	min.s64 	%rd503, %rd502, %rd218;
$L__BB9_217:
	ld.shared.f64 	%fd316, [_ZN6thrust24THRUST_300001_SM_1000_NS8cuda_cub4core6detail5shmemE+56];
	ld.shared.u64 	%rd221, [_ZN6thrust24THRUST_300001_SM_1000_NS8cuda_cub4core6detail5shmemE+64];
	abs.f64 	%fd317, %fd417;
	abs.f64 	%fd318, %fd316;
	setp.lt.f64 	%p132, %fd317, %fd318;
	mov.f64 	%fd418, %fd316;
	mov.u64 	%rd504, %rd221;
	@%p132 bra 	$L__BB9_220;
	setp.lt.f64 	%p133, %fd318, %fd317;
	mov.f64 	%fd418, %fd417;
	mov.u64 	%rd504, %rd503;
	@%p133 bra 	$L__BB9_220;
	setp.lt.s64 	%p134, %rd503, %rd221;
	selp.f64 	%fd418, %fd417, %fd316, %p134;
	min.s64 	%rd504, %rd503, %rd221;
$L__BB9_220:
	ld.shared.f64 	%fd321, [_ZN6thrust24THRUST_300001_SM_1000_NS8cuda_cub4core6detail5shmemE+72];
	ld.shared.u64 	%rd224, [_ZN6thrust24THRUST_300001_SM_1000_NS8cuda_cub4core6detail5shmemE+80];
	abs.f64 	%fd322, %fd418;
	abs.f64 	%fd323, %fd321;
	setp.lt.f64 	%p135, %fd322, %fd323;
	mov.f64 	%fd419, %fd321;
	mov.u64 	%rd505, %rd224;
	@%p135 bra 	$L__BB9_223;
	setp.lt.f64 	%p136, %fd323, %fd322;
	mov.f64 	%fd419, %fd418;
	mov.u64 	%rd505, %rd504;
	@%p136 bra 	$L__BB9_223;
	setp.lt.s64 	%p137, %rd504, %rd224;
	selp.f64 	%fd419, %fd418, %fd321, %p137;
	min.s64 	%rd505, %rd504, %rd224;
$L__BB9_223:
	ld.shared.f64 	%fd326, [_ZN6thrust24THRUST_300001_SM_1000_NS8cuda_cub4core6detail5shmemE+88];
	ld.shared.u64 	%rd227, [_ZN6thrust24THRUST_300001_SM_1000_NS8cuda_cub4core6detail5shmemE+96];
	abs.f64 	%fd327, %fd419;
	abs.f64 	%fd328, %fd326;
	setp.lt.f64 	%p138, %fd327, %fd328;
	mov.f64 	%fd420, %fd326;
	mov.u64 	%rd506, %rd227;
	@%p138 bra 	$L__BB9_226;
	setp.lt.f64 	%p139, %fd328, %fd327;
	mov.f64 	%fd420, %fd419;
	mov.u64 	%rd506, %rd505;
	@%p139 bra 	$L__BB9_226;
	setp.lt.s64 	%p140, %rd505, %rd227;
	selp.f64 	%fd420, %fd419, %fd326, %p140;
	min.s64 	%rd506, %rd505, %rd227;
$L__BB9_226:
	ld.shared.f64 	%fd331, [_ZN6thrust24THRUST_300001_SM_1000_NS8cuda_cub4core6detail5shmemE+104];
	ld.shared.u64 	%rd230, [_ZN6thrust24THRUST_300001_SM_1000_NS8cuda_cub4core6detail5shmemE+112];
	abs.f64 	%fd332, %fd420;
	abs.f64 	%fd333, %fd331;
	setp.lt.f64 	%p141, %fd332, %fd333;
	mov.f64 	%fd421, %fd331;
	mov.u64 	%rd507, %rd230;
	@%p141 bra 	$L__BB9_229;
	setp.lt.f64 	%p142, %fd333, %fd332;
	mov.f64 	%fd421, %fd420;
	mov.u64 	%rd507, %rd506;
	@%p142 bra 	$L__BB9_229;
	setp.lt.s64 	%p143, %rd506, %rd230;
	selp.f64 	%fd421, %fd420, %fd331, %p143;
	min.s64 	%rd507, %rd506, %rd230;
$L__BB9_229:
	ld.shared.f64 	%fd336, [_ZN6thrust24THRUST_300001_SM_1000_NS8cuda_cub4core6detail5shmemE+120];
	ld.shared.u64 	%rd233, [_ZN6thrust24THRUST_300001_SM_1000_NS8cuda_cub4core6detail5shmemE+128];
	abs.f64 	%fd337, %fd421;
	abs.f64 	%fd338, %fd336;
	setp.lt.f64 	%p144, %fd337, %fd338;
	mov.u64 	%rd508, %rd233;
	mov.f64 	%fd422, %fd336;
	@%p144 bra 	$L__BB9_232;
	setp.lt.f64 	%p145, %fd338, %fd337;
	mov.u64 	%rd508, %rd507;
	mov.f64 	%fd422, %fd421;
	@%p145 bra 	$L__BB9_232;
	setp.lt.s64 	%p146, %rd507, %rd233;
	selp.f64 	%fd422, %fd421, %fd336, %p146;
	min.s64 	%rd508, %rd507, %rd233;
$L__BB9_232:
	mov.u32 	%r364, %tid.x;
	setp.ne.s32 	%p263, %r364, 0;
	@%p263 bra 	$L__BB9_234;
	ld.param.u64 	%rd421, [_ZN6thrust24THRUST_300001_SM_1000_NS8cuda_cub4core6detail13_kernel_agentINS1_8__reduce11ReduceAgentIPN4cuda3std3__45tupleIJdlEEESC_SB_lNS1_9__extrema9arg_max_fIdl10comparatorEEEEJSC_SC_iSG_EEEvDpT0__param_1];
	cvta.to.global.u64 	%rd420, %rd421;
	st.global.f64 	[%rd420], %fd422;
	st.global.u64 	[%rd420+8], %rd508;
$L__BB9_234:
	ret;

}
	// .globl	_ZN3cub18CUB_300001_SM_10006detail11EmptyKernelIvEEvv
.visible .entry _ZN3cub18CUB_300001_SM_10006detail11EmptyKernelIvEEvv()
{


	ret;

}


// ===== COMPILED SASS (sm_100) =====

	.target	sm_100

	.elftype	@"ET_EXEC"


//--------------------- .note.nv.tkinfo           --------------------------
	.section	.note.nv.tkinfo,"",@"SHT_NOTE"
	.sectionflags	@"SHF_NOTE_NV_TKINFO"
	.tkinfo
        /*0018*/ 	.word	0x00000002
        /*0030*/ 	.string	""
        /*0030*/ 	.string	"ptxas"
        /*0030*/ 	.string	"Cuda compilation tools, release 13.0, V13.0.88"
        /*0030*/ 	.string	"Build cuda_13.0.r13.0/compiler.36424714_0"
        /*0030*/ 	.string	"-arch sm_100 -m 64 "



//--------------------- .note.nv.cuinfo           --------------------------
	.section	.note.nv.cuinfo,"",@"SHT_NOTE"
	.sectionflags	@"SHF_NOTE_NV_CUINFO"
        /*0018*/ 	.short	0x0002
        /*001a*/ 	.short	0x0064
        /*001c*/ 	.short	0x0082
	.zero		2


//--------------------- .nv.info                  --------------------------
	.section	.nv.info,"",@"SHT_CUDA_INFO"
	.align	4


	//----- nvinfo : EIATTR_REGCOUNT
	.align		4
        /*0000*/ 	.byte	0x04, 0x2f
        /*0002*/ 	.short	(.L_46 - .L_45)
	.align		4
.L_45:
        /*0004*/ 	.word	index@(_Z11kernel_swapPdiiii)
        /*0008*/ 	.word	0x0000001e


	//----- nvinfo : EIATTR_FRAME_SIZE
	.align		4
.L_46:
        /*000c*/ 	.byte	0x04, 0x11
        /*000e*/ 	.short	(.L_48 - .L_47)
	.align		4
.L_47:
        /*0010*/ 	.word	index@(_Z11kernel_swapPdiiii)
        /*0014*/ 	.word	0x00000000


	//----- nvinfo : EIATTR_REGCOUNT
	.align		4
.L_48:
        /*0018*/ 	.byte	0x04, 0x2f
        /*001a*/ 	.short	(.L_50 - .L_49)
	.align		4
.L_49:
        /*001c*/ 	.word	index@(_Z17kernel_gauss_stepPdiiii)
        /*0020*/ 	.word	0x00000025


	//----- nvinfo : EIATTR_FRAME_SIZE
	.align		4
.L_50:
        /*0024*/ 	.byte	0x04, 0x11
        /*0026*/ 	.short	(.L_52 - .L_51)
	.align		4
.L_51:
        /*0028*/ 	.word	index@($__internal_0_$__cuda_sm20_div_rn_f64_full)
        /*002c*/ 	.word	0x00000000


	//----- nvinfo : EIATTR_FRAME_SIZE
	.align		4
.L_52:
        /*0030*/ 	.byte	0x04, 0x11
        /*0032*/ 	.short	(.L_54 - .L_53)
	.align		4
.L_53:
        /*0034*/ 	.word	index@(_Z17kernel_gauss_stepPdiiii)
        /*0038*/ 	.word	0x00000000


	//----- nvinfo : EIATTR_REGCOUNT
	.align		4
.L_54:
        /*003c*/ 	.byte	0x04, 0x2f
        /*003e*/ 	.short	(.L_56 - .L_55)
	.align		4
.L_55:
        /*0040*/ 	.word	index@(_ZN6thrust24THRUST_300001_SM_1000_NS8cuda_cub4core6detail13_kernel_agentINS1_8__reduce11ReduceAgentINS0_12zip_iteratorIN4cuda3std3__45tupleIJNS0_10device_ptrIdEENS0_17counting_iteratorIlNS0_11use_defaultESF_SF_EEEEEEEPNSB_IJdlEEESJ_iNS1_9__extrema9arg_max_fIdl10comparatorEEEEJSI_SK_iSO_EEEvDpT0_)
        /*0044*/ 	.word	0x00000020


	//----- nvinfo : EIATTR_FRAME_SIZE
	.align		4
.L_56:
        /*0048*/ 	.byte	0x04, 0x11
        /*004a*/ 	.short	(.L_58 - .L_57)
	.align		4
.L_57:
        /*004c*/ 	.word	index@(_ZN6thrust24THRUST_300001_SM_1000_NS8cuda_cub4core6detail13_kernel_agentINS1_8__reduce11ReduceAgentINS0_12zip_iteratorIN4cuda3std3__45tupleIJNS0_10device_ptrIdEENS0_17counting_iteratorIlNS0_11use_defaultESF_SF_EEEEEEEPNSB_IJdlEEESJ_iNS1_9__extrema9arg_max_fIdl10comparatorEEEEJSI_SK_iSO_EEEvDpT0_)
        /*0050*/ 	.word	0x00000000


	//----- nvinfo : EIATTR_REGCOUNT
	.align		4
.L_58:
        /*0054*/ 	.byte	0x04, 0x2f
        /*0056*/ 	.short	(.L_60 - .L_59)
	.align		4
.L_59:
        /*0058*/ 	.word	index@(_ZN6thrust24THRUST_300001_SM_1000_NS8cuda_cub4core6detail13_kernel_agentINS1_8__reduce11ReduceAgentINS0_12zip_iteratorIN4cuda3std3__45tupleIJNS0_10device_ptrIdEENS0_17counting_iteratorIlNS0_11use_defaultESF_SF_EEEEEEEPNSB_IJdlEEESJ_iNS1_9__extrema9arg_max_fIdl10comparatorEEEEJSI_SK_iN3cub18CUB_300001_SM_100013GridEvenShareIiEENSR_9GridQueueIjEESO_EEEvDpT0_)
        /*005c*/ 	.word	0x00000028


	//----- nvinfo : EIATTR_FRAME_SIZE
	.align		4
.L_60:
        /*0060*/ 	.byte	0x04, 0x11
        /*0062*/ 	.short	(.L_62 - .L_61)
	.align		4
.L_61:
        /*0064*/ 	.word	index@(_ZN6thrust24THRUST_300001_SM_1000_NS8cuda_cub4core6detail13_kernel_agentINS1_8__reduce11ReduceAgentINS0_12zip_iteratorIN4cuda3std3__45tupleIJNS0_10device_ptrIdEENS0_17counting_iteratorIlNS0_11use_defaultESF_SF_EEEEEEEPNSB_IJdlEEESJ_iNS1_9__extrema9arg_max_fIdl10comparatorEEEEJSI_SK_iN3cub18CUB_300001_SM_100013GridEvenShareIiEENSR_9GridQueueIjEESO_EEEvDpT0_)
        /*0068*/ 	.word	0x00000000


	//----- nvinfo : EIATTR_REGCOUNT
	.align		4
.L_62:
        /*006c*/ 	.byte	0x04, 0x2f
        /*006e*/ 	.short	(.L_64 - .L_63)
	.align		4
.L_63:
        /*0070*/ 	.word	index@(_ZN6thrust24THRUST_300001_SM_1000_NS8cuda_cub4core6detail13_kernel_agentINS1_8__reduce10DrainAgentIiEEJN3cub18CUB_300001_SM_10009GridQueueIjEEiEEEvDpT0_)
        /*0074*/ 	.word	0x00000008


	//----- nvinfo : EIATTR_FRAME_SIZE
	.align		4
.L_64:
        /*0078*/ 	.byte	0x04, 0x11
        /*007a*/ 	.short	(.L_66 - .L_65)
	.align		4
.L_65:
        /*007c*/ 	.word	index@(_ZN6thrust24THRUST_300001_SM_1000_NS8cuda_cub4core6detail13_kernel_agentINS1_8__reduce10DrainAgentIiEEJN3cub18CUB_300001_SM_10009GridQueueIjEEiEEEvDpT0_)
        /*0080*/ 	.word	0x00000000


	//----- nvinfo : EIATTR_REGCOUNT
	.align		4
.L_66:
        /*0084*/ 	.byte	0x04, 0x2f
        /*0086*/ 	.short	(.L_68 - .L_67)
	.align		4
.L_67:
        /*0088*/ 	.word	index@(_ZN6thrust24THRUST_300001_SM_1000_NS8cuda_cub4core6detail13_kernel_agentINS1_8__reduce11ReduceAgentIPN4cuda3std3__45tupleIJdlEEESC_SB_iNS1_9__extrema9arg_max_fIdl10comparatorEEEEJSC_SC_iSG_EEEvDpT0_)
        /*008c*/ 	.word	0x00000020


	//----- nvinfo : EIATTR_FRAME_SIZE
	.align		4
.L_68:
        /*0090*/ 	.byte	0x04, 0x11
        /*0092*/ 	.short	(.L_70 - .L_69)
	.align		4
.L_69:
        /*0094*/ 	.word	index@(_ZN6thrust24THRUST_300001_SM_1000_NS8cuda_cub4core6detail13_kernel_agentINS1_8__reduce11ReduceAgentIPN4cuda3std3__45tupleIJdlEEESC_SB_iNS1_9__extrema9arg_max_fIdl10comparatorEEEEJSC_SC_iSG_EEEvDpT0_)
        /*0098*/ 	.word	0x00000000


	//----- nvinfo : EIATTR_REGCOUNT
	.align		4
.L_70:
        /*009c*/ 	.byte	0x04, 0x2f
        /*009e*/ 	.short	(.L_72 - .L_71)
	.align		4
.L_71:
        /*00a0*/ 	.word	index@(_ZN6thrust24THRUST_300001_SM_1000_NS8cuda_cub4core6detail13_kernel_agentINS1_8__reduce11ReduceAgentINS0_12zip_iteratorIN4cuda3std3__45tupleIJNS0_10device_ptrIdEENS0_17counting_iteratorIlNS0_11use_defaultESF_SF_EEEEEEEPNSB_IJdlEEESJ_lNS1_9__extrema9arg_max_fIdl10comparatorEEEEJSI_SK_lSO_EEEvDpT0_)
        /*00a4*/ 	.word	0x00000020


	//----- nvinfo : EIATTR_FRAME_SIZE
	.align		4
.L_72:
        /*00a8*/ 	.byte	0x04, 0x11
        /*00aa*/ 	.short	(.L_74 - .L_73)
	.align		4
.L_73:
        /*00ac*/ 	.word	index@(_ZN6thrust24THRUST_300001_SM_1000_NS8cuda_cub4core6detail13_kernel_agentINS1_8__reduce11ReduceAgentINS0_12zip_iteratorIN4cuda3std3__45tupleIJNS0_10device_ptrIdEENS0_17counting_iteratorIlNS0_11use_defaultESF_SF_EEEEEEEPNSB_IJdlEEESJ_lNS1_9__extrema9arg_max_fIdl10comparatorEEEEJSI_SK_lSO_EEEvDpT0_)
        /*00b0*/ 	.word	0x00000000


	//----- nvinfo : EIATTR_REGCOUNT
	.align		4
.L_74:
        /*00b4*/ 	.byte	0x04, 0x2f
        /*00b6*/ 	.short	(.L_76 - .L_75)
	.align		4
.L_75:
        /*00b8*/ 	.word	index@(_ZN6thrust24THRUST_300001_SM_1000_NS8cuda_cub4core6detail13_kernel_agentINS1_8__reduce11ReduceAgentINS0_12zip_iteratorIN4cuda3std3__45tupleIJNS0_10device_ptrIdEENS0_17counting_iteratorIlNS0_11use_defaultESF_SF_EEEEEEEPNSB_IJdlEEESJ_lNS1_9__extrema9arg_max_fIdl10comparatorEEEEJSI_SK_lN3cub18CUB_300001_SM_100013GridEvenShareIlEENSR_9GridQueueIyEESO_EEEvDpT0_)
        /*00bc*/ 	.word	0x00000020


	//----- nvinfo : EIATTR_FRAME_SIZE
	.align		4
.L_76:
        /*00c0*/ 	.byte	0x04, 0x11
        /*00c2*/ 	.short	(.L_78 - .L_77)
	.align		4
.L_77:
        /*00c4*/ 	.word	index@(_ZN6thrust24THRUST_300001_SM_1000_NS8cuda_cub4core6detail13_kernel_agentINS1_8__reduce11ReduceAgentINS0_12zip_iteratorIN4cuda3std3__45tupleIJNS0_10device_ptrIdEENS0_17counting_iteratorIlNS0_11use_defaultESF_SF_EEEEEEEPNSB_IJdlEEESJ_lNS1_9__extrema9arg_max_fIdl10comparatorEEEEJSI_SK_lN3cub18CUB_300001_SM_100013GridEvenShareIlEENSR_9GridQueueIyEESO_EEEvDpT0_)
        /*00c8*/ 	.word	0x00000000


	//----- nvinfo : EIATTR_REGCOUNT
	.align		4
.L_78:
        /*00cc*/ 	.byte	0x04, 0x2f
        /*00ce*/ 	.short	(.L_80 - .L_79)
	.align		4
.L_79:
        /*00d0*/ 	.word	index@(_ZN6thrust24THRUST_300001_SM_1000_NS8cuda_cub4core6detail13_kernel_agentINS1_8__reduce10DrainAgentIlEEJN3cub18CUB_300001_SM_10009GridQueueIyEElEEEvDpT0_)
        /*00d4*/ 	.word	0x00000008


	//----- nvinfo : EIATTR_FRAME_SIZE
	.align		4
.L_80:
        /*00d8*/ 	.byte	0x04, 0x11
        /*00da*/ 	.short	(.L_82 - .L_81)
	.align		4
.L_81:
        /*00dc*/ 	.word	index@(_ZN6thrust24THRUST_300001_SM_1000_NS8cuda_cub4core6detail13_kernel_agentINS1_8__reduce10DrainAgentIlEEJN3cub18CUB_300001_SM_10009GridQueueIyEElEEEvDpT0_)
        /*00e0*/ 	.word	0x00000000


	//----- nvinfo : EIATTR_REGCOUNT
	.align		4
.L_82:
        /*00e4*/ 	.byte	0x04, 0x2f
        /*00e6*/ 	.short	(.L_84 - .L_83)
	.align		4
.L_83:
        /*00e8*/ 	.word	index@(_ZN6thrust24THRUST_300001_SM_1000_NS8cuda_cub4core6detail13_kernel_agentINS1_8__reduce11ReduceAgentIPN4cuda3std3__45tupleIJdlEEESC_SB_lNS1_9__extrema9arg_max_fIdl10comparatorEEEEJSC_SC_iSG_EEEvDpT0_)
        /*00ec*/ 	.word	0x00000020


	//----- nvinfo : EIATTR_FRAME_SIZE
	.align		4
.L_84:
        /*00f0*/ 	.byte	0x04, 0x11
        /*00f2*/ 	.short	(.L_86 - .L_85)
	.align		4
.L_85:
        /*00f4*/ 	.word	index@(_ZN6thrust24THRUST_300001_SM_1000_NS8cuda_cub4core6detail13_kernel_agentINS1_8__reduce11ReduceAgentIPN4cuda3std3__45tupleIJdlEEESC_SB_lNS1_9__extrema9arg_max_fIdl10comparatorEEEEJSC_SC_iSG_EEEvDpT0_)
        /*00f8*/ 	.word	0x00000000


	//----- nvinfo : EIATTR_REGCOUNT
	.align		4
.L_86:
        /*00fc*/ 	.byte	0x04, 0x2f
        /*00fe*/ 	.short	(.L_88 - .L_87)
	.align		4
.L_87:
        /*0100*/ 	.word	index@(_ZN3cub18CUB_300001_SM_10006detail11EmptyKernelIvEEvv)
        /*0104*/ 	.word	0x00000004


	//----- nvinfo : EIATTR_FRAME_SIZE
	.align		4
.L_88:
        /*0108*/ 	.byte	0x04, 0x11
        /*010a*/ 	.short	(.L_90 - .L_89)
	.align		4
.L_89:
        /*010c*/ 	.word	index@(_ZN3cub18CUB_300001_SM_10006detail11EmptyKernelIvEEvv)
        /*0110*/ 	.word	0x00000000


	//----- nvinfo : EIATTR_MIN_STACK_SIZE
	.align		4
.L_90:
        /*0114*/ 	.byte	0x04, 0x12
        /*0116*/ 	.short	(.L_92 - .L_91)
	.align		4
.L_91:
        /*0118*/ 	.word	index@(_ZN3cub18CUB_300001_SM_10006detail11EmptyKernelIvEEvv)
        /*011c*/ 	.word	0x00000000


	//----- nvinfo : EIATTR_MIN_STACK_SIZE
	.align		4
.L_92:
        /*0120*/ 	.byte	0x04, 0x12
        /*0122*/ 	.short	(.L_94 - .L_93)
	.align		4
.L_93:
        /*0124*/ 	.word	index@(_ZN6thrust24THRUST_300001_SM_1000_NS8cuda_cub4core6detail13_kernel_agentINS1_8__reduce11ReduceAgentIPN4cuda3std3__45tupleIJdlEEESC_SB_lNS1_9__extrema9arg_max_fIdl10comparatorEEEEJSC_SC_iSG_EEEvDpT0_)
        /*0128*/ 	.word	0x00000000


	//----- nvinfo : EIATTR_MIN_STACK_SIZE
	.align		4
.L_94:
        /*012c*/ 	.byte	0x04, 0x12
        /*012e*/ 	.short	(.L_96 - .L_95)
	.align		4
.L_95:
        /*0130*/ 	.word	index@(_ZN6thrust24THRUST_300001_SM_1000_NS8cuda_cub4core6detail13_kernel_agentINS1_8__reduce10DrainAgentIlEEJN3cub18CUB_300001_SM_10009GridQueueIyEElEEEvDpT0_)
        /*0134*/ 	.word	0x00000000


	//----- nvinfo : EIATTR_MIN_STACK_SIZE
	.align		4
.L_96:
        /*0138*/ 	.byte	0x04, 0x12
        /*013a*/ 	.short	(.L_98 - .L_97)
	.align		4
.L_97:
        /*013c*/ 	.word	index@(_ZN6thrust24THRUST_300001_SM_1000_NS8cuda_cub4core6detail13_kernel_agentINS1_8__reduce11ReduceAgentINS0_12zip_iteratorIN4cuda3std3__45tupleIJNS0_10device_ptrIdEENS0_17counting_iteratorIlNS0_11use_defaultESF_SF_EEEEEEEPNSB_IJdlEEESJ_lNS1_9__extrema9arg_max_fIdl10comparatorEEEEJSI_SK_lN3cub18CUB_300001_SM_100013GridEvenShareIlEENSR_9GridQueueIyEESO_EEEvDpT0_)
        /*0140*/ 	.word	0x00000000


	//----- nvinfo : EIATTR_MIN_STACK_SIZE
	.align		4
.L_98:
        /*0144*/ 	.byte	0x04, 0x12
        /*0146*/ 	.short	(.L_100 - .L_99)
	.align		4
.L_99:
        /*0148*/ 	.word	index@(_ZN6thrust24THRUST_300001_SM_1000_NS8cuda_cub4core6detail13_kernel_agentINS1_8__reduce11ReduceAgentINS0_12zip_iteratorIN4cuda3std3__45tupleIJNS0_10device_ptrIdEENS0_17counting_iteratorIlNS0_11use_defaultESF_SF_EEEEEEEPNSB_IJdlEEESJ_lNS1_9__extrema9arg_max_fIdl10comparatorEEEEJSI_SK_lSO_EEEvDpT0_)
        /*014c*/ 	.word	0x00000000


	//----- nvinfo : EIATTR_MIN_STACK_SIZE
	.align		4
.L_100:
        /*0150*/ 	.byte	0x04, 0x12
        /*0152*/ 	.short	(.L_102 - .L_101)
	.align		4
.L_101:
        /*0154*/ 	.word	index@(_ZN6thrust24THRUST_300001_SM_1000_NS8cuda_cub4core6detail13_kernel_agentINS1_8__reduce11ReduceAgentIPN4cuda3std3__45tupleIJdlEEESC_SB_iNS1_9__extrema9arg_max_fIdl10comparatorEEEEJSC_SC_iSG_EEEvDpT0_)
        /*0158*/ 	.word	0x00000000


	//----- nvinfo : EIATTR_MIN_STACK_SIZE
	.align		4
.L_102:
        /*015c*/ 	.byte	0x04, 0x12
        /*015e*/ 	.short	(.L_104 - .L_103)
	.align		4
.L_103:
        /*0160*/ 	.word	index@(_ZN6thrust24THRUST_300001_SM_1000_NS8cuda_cub4core6detail13_kernel_agentINS1_8__reduce10DrainAgentIiEEJN3cub18CUB_300001_SM_10009GridQueueIjEEiEEEvDpT0_)
        /*0164*/ 	.word	0x00000000


	//----- nvinfo : EIATTR_MIN_STACK_SIZE
	.align		4
.L_104:
        /*0168*/ 	.byte	0x04, 0x12
        /*016a*/ 	.short	(.L_106 - .L_105)
	.align		4
.L_105:
        /*016c*/ 	.word	index@(_ZN6thrust24THRUST_300001_SM_1000_NS8cuda_cub4core6detail13_kernel_agentINS1_8__reduce11ReduceAgentINS0_12zip_iteratorIN4cuda3std3__45tupleIJNS0_10device_ptrIdEENS0_17counting_iteratorIlNS0_11use_defaultESF_SF_EEEEEEEPNSB_IJdlEEESJ_iNS1_9__extrema9arg_max_fIdl10comparatorEEEEJSI_SK_iN3cub18CUB_300001_SM_100013GridEvenShareIiEENSR_9GridQueueIjEESO_EEEvDpT0_)
        /*0170*/ 	.word	0x00000000


	//----- nvinfo : EIATTR_MIN_STACK_SIZE
	.align		4
.L_106:
        /*0174*/ 	.byte	0x04, 0x12
        /*0176*/ 	.short	(.L_108 - .L_107)
	.align		4
.L_107:
        /*0178*/ 	.word	index@(_ZN6thrust24THRUST_300001_SM_1000_NS8cuda_cub4core6detail13_kernel_agentINS1_8__reduce11ReduceAgentINS0_12zip_iteratorIN4cuda3std3__45tupleIJNS0_10device_ptrIdEENS0_17counting_iteratorIlNS0_11use_defaultESF_SF_EEEEEEEPNSB_IJdlEEESJ_iNS1_9__extrema9arg_max_fIdl10comparatorEEEEJSI_SK_iSO_EEEvDpT0_)
        /*017c*/ 	.word	0x00000000


	//----- nvinfo : EIATTR_MIN_STACK_SIZE
	.align		4
.L_108:
        /*0180*/ 	.byte	0x04, 0x12
        /*0182*/ 	.short	(.L_110 - .L_109)
	.align		4
.L_109:
        /*0184*/ 	.word	index@(_Z17kernel_gauss_stepPdiiii)
        /*0188*/ 	.word	0x00000000


	//----- nvinfo : EIATTR_MIN_STACK_SIZE
	.align		4
.L_110:
        /*018c*/ 	.byte	0x04, 0x12
        /*018e*/ 	.short	(.L_112 - .L_111)
	.align		4
.L_111:
        /*0190*/ 	.word	index@(_Z11kernel_swapPdiiii)
        /*0194*/ 	.word	0x00000000
.L_112:


//--------------------- .nv.compat                --------------------------
	.section	.nv.compat,"",@"SHT_CUDA_COMPAT_INFO"
	.align	4
        /*0000*/ 	.byte	0x02, 0x09, 0x00, 0x00, 0x02, 0x02, 0x01, 0x00, 0x02, 0x05, 0x05, 0x00, 0x03, 0x07, 0x01, 0x01
        /*0010*/ 	.byte	0x02, 0x03, 0x00, 0x00, 0x02, 0x06, 0x01, 0x00, 0x04, 0x0b, 0x08, 0x00, 0x01, 0x00, 0x00, 0x00
        /*0020*/ 	.byte	0x00, 0x00, 0x00, 0x00


//--------------------- .nv.info._ZN3cub18CUB_300001_SM_10006detail11EmptyKernelIvEEvv --------------------------
	.section	.nv.info._ZN3cub18CUB_300001_SM_10006detail11EmptyKernelIvEEvv,"",@"SHT_CUDA_INFO"
	.sectionflags	@""
	.align	4


	//----- nvinfo : EIATTR_CUDA_API_VERSION
	.align		4
        /*0000*/ 	.byte	0x04, 0x37
        /*0002*/ 	.short	(.L_114 - .L_113)
.L_113:
        /*0004*/ 	.word	0x00000082


	//----- nvinfo : EIATTR_SPARSE_MMA_MASK
	.align		4
.L_114:
        /*0008*/ 	.byte	0x03, 0x50
        /*000a*/ 	.short	0x0000


	//----- nvinfo : EIATTR_MAXREG_COUNT
	.align		4
        /*000c*/ 	.byte	0x03, 0x1b
        /*000e*/ 	.short	0x00ff


	//----- nvinfo : EIATTR_MERCURY_ISA_VERSION
	.align		4
        /*0010*/ 	.byte	0x03, 0x5f
        /*0012*/ 	.short	0x0101


	//----- nvinfo : EIATTR_VRC_CTA_INIT_COUNT
	.align		4
        /*0014*/ 	.byte	0x02, 0x4a
	.zero		1
	.zero		1


	//----- nvinfo : EIATTR_EXIT_INSTR_OFFSETS
	.align		4
        /*0018*/ 	.byte	0x04, 0x1c
        /*001a*/ 	.short	(.L_116 - .L_115)


	//   ....[0]....
.L_115:
        /*001c*/ 	.word	0x00000010


	//----- nvinfo : EIATTR_SW_WAR
	.align		4
.L_116:
        /*0020*/ 	.byte	0x04, 0x36
        /*0022*/ 	.short	(.L_118 - .L_117)
.L_117:
        /*0024*/ 	.word	0x00000008
.L_118:


//--------------------- .nv.info._ZN6thrust24THRUST_300001_SM_1000_NS8cuda_cub4core6detail13_kernel_agentINS1_8__reduce11ReduceAgentIPN4cuda3std3__45tupleIJdlEEESC_SB_lNS1_9__extrema9arg_max_fIdl10comparatorEEEEJSC_SC_iSG_EEEvDpT0_ --------------------------
	.section	.nv.info._ZN6thrust24THRUST_300001_SM_1000_NS8cuda_cub4core6detail13_kernel_agentINS1_8__reduce11ReduceAgentIPN4cuda3std3__45tupleIJdlEEESC_SB_lNS1_9__extrema9arg_max_fIdl10comparatorEEEEJSC_SC_iSG_EEEvDpT0_,"",@"SHT_CUDA_INFO"
	.sectionflags	@""
	.align	4


	//----- nvinfo : EIATTR_CUDA_API_VERSION
	.align		4
        /*0000*/ 	.byte	0x04, 0x37
        /*0002*/ 	.short	(.L_120 - .L_119)
.L_119:
        /*0004*/ 	.word	0x00000082


	//----- nvinfo : EIATTR_KPARAM_INFO
	.align		4
.L_120:
        /*0008*/ 	.byte	0x04, 0x17
        /*000a*/ 	.short	(.L_122 - .L_121)
.L_121:
        /*000c*/ 	.word	0x00000000
        /*0010*/ 	.short	0x0003
        /*0012*/ 	.short	0x0014
        /*0014*/ 	.byte	0x00, 0xf0, 0x05, 0x00


	//----- nvinfo : EIATTR_KPARAM_INFO
	.align		4
.L_122:
        /*0018*/ 	.byte	0x04, 0x17
        /*001a*/ 	.short	(.L_124 - .L_123)
.L_123:
        /*001c*/ 	.word	0x00000000
        /*0020*/ 	.short	0x0002
        /*0022*/ 	.short	0x0010
        /*0024*/ 	.byte	0x00, 0xf0, 0x11, 0x00


	//----- nvinfo : EIATTR_KPARAM_INFO
	.align		4
.L_124:
        /*0028*/ 	.byte	0x04, 0x17
        /*002a*/ 	.short	(.L_126 - .L_125)
.L_125:
        /*002c*/ 	.word	0x00000000
        /*0030*/ 	.short	0x0001
        /*0032*/ 	.short	0x0008
        /*0034*/ 	.byte	0x00, 0xf5, 0x21, 0x00


	//----- nvinfo : EIATTR_KPARAM_INFO
	.align		4
.L_126:
        /*0038*/ 	.byte	0x04, 0x17
        /*003a*/ 	.short	(.L_128 - .L_127)
.L_127:
        /*003c*/ 	.word	0x00000000
        /*0040*/ 	.short	0x0000
        /*0042*/ 	.short	0x0000
        /*0044*/ 	.byte	0x00, 0xf5, 0x21, 0x00


	//----- nvinfo : EIATTR_SPARSE_MMA_MASK
	.align		4
.L_128:
        /*0048*/ 	.byte	0x03, 0x50
        /*004a*/ 	.short	0x0000


	//----- nvinfo : EIATTR_MAXREG_COUNT
	.align		4
        /*004c*/ 	.byte	0x03, 0x1b
        /*004e*/ 	.short	0x00ff


	//----- nvinfo : EIATTR_NUM_BARRIERS
	.align		4
        /*0050*/ 	.byte	0x02, 0x4c
        /*0052*/ 	.byte	0x01
	.zero		1


	//----- nvinfo : EIATTR_MERCURY_ISA_VERSION
	.align		4
        /*0054*/ 	.byte	0x03, 0x5f
        /*0056*/ 	.short	0x0101


	//----- nvinfo : EIATTR_COOP_GROUP_MASK_REGIDS
	.align		4
        /*0058*/ 	.byte	0x04, 0x29
        /*005a*/ 	.short	(.L_130 - .L_129)


	//   ....[0]....
.L_129:
        /*005c*/ 	.word	0xffffffff


	//   ....[1]....
        /*0060*/ 	.word	0xffffffff


	//   ....[2]....
        /*0064*/ 	.word	0xffffffff


	//   ....[3]....
        /*0068*/ 	.word	0xffffffff


	//   ....[4]....
        /*006c*/ 	.word	0xffffffff


	//   ....[5]....
        /*0070*/ 	.word	0xffffffff


	//   ....[6]....
        /*0074*/ 	.word	0xffffffff


	//   ....[7]....
        /*0078*/ 	.word	0xffffffff


	//   ....[8]....
        /*007c*/ 	.word	0xffffffff


	//   ....[9]....
        /*0080*/ 	.word	0xffffffff


	//   ....[10]....
        /*0084*/ 	.word	0xffffffff


	//   ....[11]....
        /*0088*/ 	.word	0xffffffff


	//   ....[12]....
        /*008c*/ 	.word	0xffffffff


	//   ....[13]....
        /*0090*/ 	.word	0xffffffff


	//   ....[14]....
        /*0094*/ 	.word	0xffffffff


	//   ....[15]....
        /*0098*/ 	.word	0xffffffff


	//   ....[16]....
        /*009c*/ 	.word	0xffffffff


	//   ....[17]....
        /*00a0*/ 	.word	0xffffffff


	//   ....[18]....
        /*00a4*/ 	.word	0xffffffff


	//   ....[19]....
        /*00a8*/ 	.word	0xffffffff


	//   ....[20]....
        /*00ac*/ 	.word	0xffffffff


	//   ....[21]....
        /*00b0*/ 	.word	0xffffffff


	//   ....[22]....
        /*00b4*/ 	.word	0xffffffff


	//   ....[23]....
        /*00b8*/ 	.word	0xffffffff


	//   ....[24]....
        /*00bc*/ 	.word	0xffffffff


	//   ....[25]....
        /*00c0*/ 	.word	0xffffffff


	//   ....[26]....
        /*00c4*/ 	.word	0xffffffff


	//   ....[27]....
        /*00c8*/ 	.word	0xffffffff


	//   ....[28]....
        /*00cc*/ 	.word	0xffffffff


	//   ....[29]....
        /*00d0*/ 	.word	0xffffffff


	//   ....[30]....
        /*00d4*/ 	.word	0xffffffff


	//   ....[31]....
        /*00d8*/ 	.word	0xffffffff


	//   ....[32]....
        /*00dc*/ 	.word	0xffffffff


	//   ....[33]....
        /*00e0*/ 	.word	0xffffffff


	//   ....[34]....
        /*00e4*/ 	.word	0xffffffff


	//   ....[35]....
        /*00e8*/ 	.word	0xffffffff


	//   ....[36]....
        /*00ec*/ 	.word	0xffffffff


	//   ....[37]....
        /*00f0*/ 	.word	0xffffffff


	//   ....[38]....
        /*00f4*/ 	.word	0xffffffff


	//   ....[39]....
        /*00f8*/ 	.word	0xffffffff


	//   ....[40]....
        /*00fc*/ 	.word	0xffffffff


	//   ....[41]....
        /*0100*/ 	.word	0xffffffff


	//   ....[42]....
        /*0104*/ 	.word	0xffffffff


	//   ....[43]....
        /*0108*/ 	.word	0xffffffff


	//   ....[44]....
        /*010c*/ 	.word	0xffffffff


	//   ....[45]....
        /*0110*/ 	.word	0xffffffff


	//   ....[46]....
        /*0114*/ 	.word	0xffffffff


	//   ....[47]....
        /*0118*/ 	.word	0xffffffff


	//   ....[48]....
        /*011c*/ 	.word	0xffffffff


	//   ....[49]....
        /*0120*/ 	.word	0xffffffff


	//   ....[50]....
        /*0124*/ 	.word	0xffffffff


	//   ....[51]....
        /*0128*/ 	.word	0xffffffff


	//   ....[52]....
        /*012c*/ 	.word	0xffffffff


	//   ....[53]....
        /*0130*/ 	.word	0xffffffff


	//   ....[54]....
        /*0134*/ 	.word	0xffffffff


	//   ....[55]....
        /*0138*/ 	.word	0xffffffff


	//   ....[56]....
        /*013c*/ 	.word	0xffffffff


	//   ....[57]....
        /*0140*/ 	.word	0xffffffff


	//   ....[58]....
        /*0144*/ 	.word	0xffffffff


	//   ....[59]....
        /*0148*/ 	.word	0xffffffff


	//----- nvinfo : EIATTR_COOP_GROUP_INSTR_OFFSETS
	.align		4
.L_130:
        /*014c*/ 	.byte	0x04, 0x28
        /*014e*/ 	.short	(.L_132 - .L_131)


	//   ....[0]....
.L_131:
        /*0150*/ 	.word	0x00000b70


	//   ....[1]....
        /*0154*/ 	.word	0x00000ba0


	//   ....[2]....
        /*0158*/ 	.word	0x00000bc0


	//   ....[3]....
        /*015c*/ 	.word	0x00000bd0


	//   ....[4]....
        /*0160*/ 	.word	0x00000d60


	//   ....[5]....
        /*0164*/ 	.word	0x00000d90


	//   ....[6]....
        /*0168*/ 	.word	0x00000dc0


	//   ....[7]....
        /*016c*/ 	.word	0x00000de0


	//   ....[8]....
        /*0170*/ 	.word	0x00000f60


	//   ....[9]....
        /*0174*/ 	.word	0x00000f90


	//   ....[10]....
        /*0178*/ 	.word	0x00000fc0


	//   ....[11]....
        /*017c*/ 	.word	0x00000fe0


	//   ....[12]....
        /*0180*/ 	.word	0x00001160


	//   ....[13]....
        /*0184*/ 	.word	0x00001190


	//   ....[14]....
        /*0188*/ 	.word	0x000011c0


	//   ....[15]....
        /*018c*/ 	.word	0x000011e0


	//   ....[16]....
        /*0190*/ 	.word	0x00001360


	//   ....[17]....
        /*0194*/ 	.word	0x00001390


	//   ....[18]....
        /*0198*/ 	.word	0x000013c0


	//   ....[19]....
        /*019c*/ 	.word	0x000013e0


	//   ....[20]....
        /*01a0*/ 	.word	0x00002140


	//   ....[21]....
        /*01a4*/ 	.word	0x00002150


	//   ....[22]....
        /*01a8*/ 	.word	0x00002160


	//   ....[23]....
        /*01ac*/ 	.word	0x00002180


	//   ....[24]....
        /*01b0*/ 	.word	0x00002300


	//   ....[25]....
        /*01b4*/ 	.word	0x00002340


	//   ....[26]....
        /*01b8*/ 	.word	0x00002370


	//   ....[27]....
        /*01bc*/ 	.word	0x00002390


	//   ....[28]....
        /*01c0*/ 	.word	0x00002510


	//   ....[29]....
        /*01c4*/ 	.word	0x00002550


	//   ....[30]....
        /*01c8*/ 	.word	0x00002580


	//   ....[31]....
        /*01cc*/ 	.word	0x000025a0


	//   ....[32]....
        /*01d0*/ 	.word	0x00002720


	//   ....[33]....
        /*01d4*/ 	.word	0x00002760


	//   ....[34]....
        /*01d8*/ 	.word	0x00002790


	//   ....[35]....
        /*01dc*/ 	.word	0x000027b0


	//   ....[36]....
        /*01e0*/ 	.word	0x00002930


	//   ....[37]....
        /*01e4*/ 	.word	0x00002970


	//   ....[38]....
        /*01e8*/ 	.word	0x000029a0


	//   ....[39]....
        /*01ec*/ 	.word	0x000029c0


	//   ....[40]....
        /*01f0*/ 	.word	0x00005760


	//   ....[41]....
        /*01f4*/ 	.word	0x00005790


	//   ....[42]....
        /*01f8*/ 	.word	0x000057b0


	//   ....[43]....
        /*01fc*/ 	.word	0x000057c0


	//   ....[44]....
        /*0200*/ 	.word	0x00005950


	//   ....[45]....
        /*0204*/ 	.word	0x00005980


	//   ....[46]....
        /*0208*/ 	.word	0x000059b0


	//   ....[47]....
        /*020c*/ 	.word	0x000059d0


	//   ....[48]....
        /*0210*/ 	.word	0x00005b50


	//   ....[49]....
        /*0214*/ 	.word	0x00005b80


	//   ....[50]....
        /*0218*/ 	.word	0x00005bb0


	//   ....[51]....
        /*021c*/ 	.word	0x00005bd0


	//   ....[52]....
        /*0220*/ 	.word	0x00005d50


	//   ....[53]....
        /*0224*/ 	.word	0x00005d80


	//   ....[54]....
        /*0228*/ 	.word	0x00005db0


	//   ....[55]....
        /*022c*/ 	.word	0x00005dd0


	//   ....[56]....
        /*0230*/ 	.word	0x00005f50


	//   ....[57]....
        /*0234*/ 	.word	0x00005f80


	//   ....[58]....
        /*0238*/ 	.word	0x00005fb0


	//   ....[59]....
        /*023c*/ 	.word	0x00005fd0


	//----- nvinfo : EIATTR_VRC_CTA_INIT_COUNT
	.align		4
.L_132:
        /*0240*/ 	.byte	0x02, 0x4a
	.zero		1
	.zero		1


	//----- nvinfo : EIATTR_EXIT_INSTR_OFFSETS
	.align		4
        /*0244*/ 	.byte	0x04, 0x1c
        /*0246*/ 	.short	(.L_134 - .L_133)


	//   ....[0]....
.L_133:
        /*0248*/ 	.word	0x00000030


	//   ....[1]....
        /*024c*/ 	.word	0x00006c70


	//   ....[2]....
        /*0250*/ 	.word	0x00006cb0


	//----- nvinfo : EIATTR_MAX_THREADS
	.align		4
.L_134:
        /*0254*/ 	.byte	0x04, 0x05
        /*0256*/ 	.short	(.L_136 - .L_135)
.L_135:
        /*0258*/ 	.word	0x00000100
        /*025c*/ 	.word	0x00000001
        /*0260*/ 	.word	0x00000001


	//----- nvinfo : EIATTR_CRS_STACK_SIZE
	.align		4
.L_136:
        /*0264*/ 	.byte	0x04, 0x1e
        /*0266*/ 	.short	(.L_138 - .L_137)
.L_137:
        /*0268*/ 	.word	0x00000000


	//----- nvinfo : EIATTR_CBANK_PARAM_SIZE
	.align		4
.L_138:
        /*026c*/ 	.byte	0x03, 0x19
        /*026e*/ 	.short	0x0015


	//----- nvinfo : EIATTR_PARAM_CBANK
	.align		4
        /*0270*/ 	.byte	0x04, 0x0a
        /*0272*/ 	.short	(.L_140 - .L_139)
	.align		4
.L_139:
        /*0274*/ 	.word	index@(.nv.constant0._ZN6thrust24THRUST_300001_SM_1000_NS8cuda_cub4core6detail13_kernel_agentINS1_8__reduce11ReduceAgentIPN4cuda3std3__45tupleIJdlEEESC_SB_lNS1_9__extrema9arg_max_fIdl10comparatorEEEEJSC_SC_iSG_EEEvDpT0_)
        /*0278*/ 	.short	0x0380
        /*027a*/ 	.short	0x0015


	//----- nvinfo : EIATTR_SW_WAR
	.align		4
.L_140:
        /*027c*/ 	.byte	0x04, 0x36
        /*027e*/ 	.short	(.L_142 - .L_141)
.L_141:
        /*0280*/ 	.word	0x00000008
.L_142:


//--------------------- .nv.info._ZN6thrust24THRUST_300001_SM_1000_NS8cuda_cub4core6detail13_kernel_agentINS1_8__reduce10DrainAgentIlEEJN3cub18CUB_300001_SM_10009GridQueueIyEElEEEvDpT0_ --------------------------
	.section	.nv.info._ZN6thrust24THRUST_300001_SM_1000_NS8cuda_cub4core6detail13_kernel_agentINS1_8__reduce10DrainAgentIlEEJN3cub18CUB_300001_SM_10009GridQueueIyEElEEEvDpT0_,"",@"SHT_CUDA_INFO"
	.sectionflags	@""
	.align	4


	//----- nvinfo : EIATTR_CUDA_API_VERSION
	.align		4
        /*0000*/ 	.byte	0x04, 0x37
        /*0002*/ 	.short	(.L_144 - .L_143)
.L_143:
        /*0004*/ 	.word	0x00000082


	//----- nvinfo : EIATTR_KPARAM_INFO
	.align		4
.L_144:
        /*0008*/ 	.byte	0x04, 0x17
        /*000a*/ 	.short	(.L_146 - .L_145)
.L_145:
        /*000c*/ 	.word	0x00000000
        /*0010*/ 	.short	0x0001
        /*0012*/ 	.short	0x0008
        /*0014*/ 	.byte	0x00, 0xf0, 0x21, 0x00


	//----- nvinfo : EIATTR_KPARAM_INFO
	.align		4
.L_146:
        /*0018*/ 	.byte	0x04, 0x17
        /*001a*/ 	.short	(.L_148 - .L_147)
.L_147:
        /*001c*/ 	.word	0x00000000
        /*0020*/ 	.short	0x0000
        /*0022*/ 	.short	0x0000
        /*0024*/ 	.byte	0x00, 0xf0, 0x21, 0x00


	//----- nvinfo : EIATTR_SPARSE_MMA_MASK
	.align		4
.L_148:
        /*0028*/ 	.byte	0x03, 0x50
        /*002a*/ 	.short	0x0000


	//----- nvinfo : EIATTR_MAXREG_COUNT
	.align		4
        /*002c*/ 	.byte	0x03, 0x1b
        /*002e*/ 	.short	0x00ff


	//----- nvinfo : EIATTR_MERCURY_ISA_VERSION
	.align		4
        /*0030*/ 	.byte	0x03, 0x5f
        /*0032*/ 	.short	0x0101


	//----- nvinfo : EIATTR_VRC_CTA_INIT_COUNT
	.align		4
        /*0034*/ 	.byte	0x02, 0x4a
	.zero		1
	.zero		1


	//----- nvinfo : EIATTR_EXIT_INSTR_OFFSETS
	.align		4
        /*0038*/ 	.byte	0x04, 0x1c
        /*003a*/ 	.short	(.L_150 - .L_149)


	//   ....[0]....
.L_149:
        /*003c*/ 	.word	0x00000060


	//----- nvinfo : EIATTR_MAX_THREADS
	.align		4
.L_150:
        /*0040*/ 	.byte	0x04, 0x05
        /*0042*/ 	.short	(.L_152 - .L_151)
.L_151:
        /*0044*/ 	.word	0x00000001
        /*0048*/ 	.word	0x00000001
        /*004c*/ 	.word	0x00000001


	//----- nvinfo : EIATTR_CBANK_PARAM_SIZE
	.align		4
.L_152:
        /*0050*/ 	.byte	0x03, 0x19
        /*0052*/ 	.short	0x0010


	//----- nvinfo : EIATTR_PARAM_CBANK
	.align		4
        /*0054*/ 	.byte	0x04, 0x0a
        /*0056*/ 	.short	(.L_154 - .L_153)
	.align		4
.L_153:
        /*0058*/ 	.word	index@(.nv.constant0._ZN6thrust24THRUST_300001_SM_1000_NS8cuda_cub4core6detail13_kernel_agentINS1_8__reduce10DrainAgentIlEEJN3cub18CUB_300001_SM_10009GridQueueIyEElEEEvDpT0_)
        /*005c*/ 	.short	0x0380
        /*005e*/ 	.short	0x0010


	//----- nvinfo : EIATTR_SW_WAR
	.align		4
.L_154:
        /*0060*/ 	.byte	0x04, 0x36
        /*0062*/ 	.short	(.L_156 - .L_155)
.L_155:
        /*0064*/ 	.word	0x00000008
.L_156:


//--------------------- .nv.info._ZN6thrust24THRUST_300001_SM_1000_NS8cuda_cub4core6detail13_kernel_agentINS1_8__reduce11ReduceAgentINS0_12zip_iteratorIN4cuda3std3__45tupleIJNS0_10device_ptrIdEENS0_17counting_iteratorIlNS0_11use_defaultESF_SF_EEEEEEEPNSB_IJdlEEESJ_lNS1_9__extrema9arg_max_fIdl10comparatorEEEEJSI_SK_lN3cub18CUB_300001_SM_100013GridEvenShareIlEENSR_9GridQueueIyEESO_EEEvDpT0_ --------------------------
	.section	.nv.info._ZN6thrust24THRUST_300001_SM_1000_NS8cuda_cub4core6detail13_kernel_agentINS1_8__reduce11ReduceAgentINS0_12zip_iteratorIN4cuda3std3__45tupleIJNS0_10device_ptrIdEENS0_17counting_iteratorIlNS0_11use_defaultESF_SF_EEEEEEEPNSB_IJdlEEESJ_lNS1_9__extrema9arg_max_fIdl10comparatorEEEEJSI_SK_lN3cub18CUB_300001_SM_100013GridEvenShareIlEENSR_9GridQueueIyEESO_EEEvDpT0_,"",@"SHT_CUDA_INFO"
	.sectionflags	@""
	.align	4


	//----- nvinfo : EIATTR_CUDA_API_VERSION
	.align		4
        /*0000*/ 	.byte	0x04, 0x37
        /*0002*/ 	.short	(.L_158 - .L_157)
.L_157:
        /*0004*/ 	.word	0x00000082


	//----- nvinfo : EIATTR_KPARAM_INFO
	.align		4
.L_158:
        /*0008*/ 	.byte	0x04, 0x17
        /*000a*/ 	.short	(.L_160 - .L_159)
.L_159:
        /*000c*/ 	.word	0x00000000
        /*0010*/ 	.short	0x0005
        /*0012*/ 	.short	0x0070
        /*0014*/ 	.byte	0x00, 0xf0, 0x05, 0x00


	//----- nvinfo : EIATTR_KPARAM_INFO
	.align		4
.L_160:
        /*0018*/ 	.byte	0x04, 0x17
        /*001a*/ 	.short	(.L_162 - .L_161)
.L_161:
        /*001c*/ 	.word	0x00000000
        /*0020*/ 	.short	0x0004
        /*0022*/ 	.short	0x0068
        /*0024*/ 	.byte	0x00, 0xf0, 0x21, 0x00


	//----- nvinfo : EIATTR_KPARAM_INFO
	.align		4
.L_162:
        /*0028*/ 	.byte	0x04, 0x17
        /*002a*/ 	.short	(.L_164 - .L_163)
.L_163:
        /*002c*/ 	.word	0x00000000
        /*0030*/ 	.short	0x0003
        /*0032*/ 	.short	0x0020
        /*0034*/ 	.byte	0x00, 0xf0, 0x21, 0x01


	//----- nvinfo : EIATTR_KPARAM_INFO
	.align		4
.L_164:
        /*0038*/ 	.byte	0x04, 0x17
        /*003a*/ 	.short	(.L_166 - .L_165)
.L_165:
        /*003c*/ 	.word	0x00000000
        /*0040*/ 	.short	0x0002
        /*0042*/ 	.short	0x0018
        /*0044*/ 	.byte	0x00, 0xf0, 0x21, 0x00


	//----- nvinfo : EIATTR_KPARAM_INFO
	.align		4
.L_166:
        /*0048*/ 	.byte	0x04, 0x17
        /*004a*/ 	.short	(.L_168 - .L_167)
.L_167:
        /*004c*/ 	.word	0x00000000
        /*0050*/ 	.short	0x0001
        /*0052*/ 	.short	0x0010
        /*0054*/ 	.byte	0x00, 0xf5, 0x21, 0x00


	//----- nvinfo : EIATTR_KPARAM_INFO
	.align		4
.L_168:
        /*0058*/ 	.byte	0x04, 0x17
        /*005a*/ 	.short	(.L_170 - .L_169)
.L_169:
        /*005c*/ 	.word	0x00000000
        /*0060*/ 	.short	0x0000
        /*0062*/ 	.short	0x0000
        /*0064*/ 	.byte	0x00, 0xf0, 0x41, 0x00


	//----- nvinfo : EIATTR_SPARSE_MMA_MASK
	.align		4
.L_170:
        /*0068*/ 	.byte	0x03, 0x50
        /*006a*/ 	.short	0x0000


	//----- nvinfo : EIATTR_MAXREG_COUNT
	.align		4
        /*006c*/ 	.byte	0x03, 0x1b
        /*006e*/ 	.short	0x00ff


	//----- nvinfo : EIATTR_NUM_BARRIERS
	.align		4
        /*0070*/ 	.byte	0x02, 0x4c
        /*0072*/ 	.byte	0x01
	.zero		1


	//----- nvinfo : EIATTR_MERCURY_ISA_VERSION
	.align		4
        /*0074*/ 	.byte	0x03, 0x5f
        /*0076*/ 	.short	0x0101


	//----- nvinfo : EIATTR_COOP_GROUP_MASK_REGIDS
	.align		4
        /*0078*/ 	.byte	0x04, 0x29
        /*007a*/ 	.short	(.L_172 - .L_171)


	//   ....[0]....
.L_171:
        /*007c*/ 	.word	0xffffffff


	//   ....[1]....
        /*0080*/ 	.word	0xffffffff


	//   ....[2]....
        /*0084*/ 	.word	0xffffffff


	//   ....[3]....
        /*0088*/ 	.word	0xffffffff


	//   ....[4]....
        /*008c*/ 	.word	0xffffffff


	//   ....[5]....
        /*0090*/ 	.word	0xffffffff


	//   ....[6]....
        /*0094*/ 	.word	0xffffffff


	//   ....[7]....
        /*0098*/ 	.word	0xffffffff


	//   ....[8]....
        /*009c*/ 	.word	0xffffffff


	//   ....[9]....
        /*00a0*/ 	.word	0xffffffff


	//   ....[10]....
        /*00a4*/ 	.word	0xffffffff


	//   ....[11]....
        /*00a8*/ 	.word	0xffffffff


	//   ....[12]....
        /*00ac*/ 	.word	0xffffffff


	//   ....[13]....
        /*00b0*/ 	.word	0xffffffff


	//   ....[14]....
        /*00b4*/ 	.word	0xffffffff


	//   ....[15]....
        /*00b8*/ 	.word	0xffffffff


	//   ....[16]....
        /*00bc*/ 	.word	0xffffffff


	//   ....[17]....
        /*00c0*/ 	.word	0xffffffff


	//   ....[18]....
        /*00c4*/ 	.word	0xffffffff


	//   ....[19]....
        /*00c8*/ 	.word	0xffffffff


	//   ....[20]....
        /*00cc*/ 	.word	0xffffffff


	//   ....[21]....
        /*00d0*/ 	.word	0xffffffff


	//   ....[22]....
        /*00d4*/ 	.word	0xffffffff


	//   ....[23]....
        /*00d8*/ 	.word	0xffffffff


	//   ....[24]....
        /*00dc*/ 	.word	0xffffffff


	//   ....[25]....
        /*00e0*/ 	.word	0xffffffff


	//   ....[26]....
        /*00e4*/ 	.word	0xffffffff


	//   ....[27]....
        /*00e8*/ 	.word	0xffffffff


	//   ....[28]....
        /*00ec*/ 	.word	0xffffffff


	//   ....[29]....
        /*00f0*/ 	.word	0xffffffff


	//   ....[30]....
        /*00f4*/ 	.word	0xffffffff


	//   ....[31]....
        /*00f8*/ 	.word	0xffffffff


	//   ....[32]....
        /*00fc*/ 	.word	0xffffffff


	//   ....[33]....
        /*0100*/ 	.word	0xffffffff


	//   ....[34]....
        /*0104*/ 	.word	0xffffffff


	//   ....[35]....
        /*0108*/ 	.word	0xffffffff


	//   ....[36]....
        /*010c*/ 	.word	0xffffffff


	//   ....[37]....
        /*0110*/ 	.word	0xffffffff


	//   ....[38]....
        /*0114*/ 	.word	0xffffffff


	//   ....[39]....
        /*0118*/ 	.word	0xffffffff


	//   ....[40]....
        /*011c*/ 	.word	0xffffffff


	//   ....[41]....
        /*0120*/ 	.word	0xffffffff


	//   ....[42]....
        /*0124*/ 	.word	0xffffffff


	//   ....[43]....
        /*0128*/ 	.word	0xffffffff


	//   ....[44]....
        /*012c*/ 	.word	0xffffffff


	//   ....[45]....
        /*0130*/ 	.word	0xffffffff


	//   ....[46]....
        /*0134*/ 	.word	0xffffffff


	//   ....[47]....
        /*0138*/ 	.word	0xffffffff


	//   ....[48]....
        /*013c*/ 	.word	0xffffffff


	//   ....[49]....
        /*0140*/ 	.word	0xffffffff


	//   ....[50]....
        /*0144*/ 	.word	0xffffffff


	//   ....[51]....
        /*0148*/ 	.word	0xffffffff


	//   ....[52]....
        /*014c*/ 	.word	0xffffffff


	//   ....[53]....
        /*0150*/ 	.word	0xffffffff


	//   ....[54]....
        /*0154*/ 	.word	0xffffffff


	//   ....[55]....
        /*0158*/ 	.word	0xffffffff


	//   ....[56]....
        /*015c*/ 	.word	0xffffffff


	//   ....[57]....
        /*0160*/ 	.word	0xffffffff


	//   ....[58]....
        /*0164*/ 	.word	0xffffffff


	//   ....[59]....
        /*0168*/ 	.word	0xffffffff


	//----- nvinfo : EIATTR_COOP_GROUP_INSTR_OFFSETS
	.align		4
.L_172:
        /*016c*/ 	.byte	0x04, 0x28
        /*016e*/ 	.short	(.L_174 - .L_173)


	//   ....[0]....
.L_173:
        /*0170*/ 	.word	0x00000d70


	//   ....[1]....
        /*0174*/ 	.word	0x00000da0


	//   ....[2]....
        /*0178*/ 	.word	0x00000dc0


	//   ....[3]....
        /*017c*/ 	.word	0x00000dd0


	//   ....[4]....
        /*0180*/ 	.word	0x00000f60


	//   ....[5]....
        /*0184*/ 	.word	0x00000f90


	//   ....[6]....
        /*0188*/ 	.word	0x00000fc0


	//   ....[7]....
        /*018c*/ 	.word	0x00000fe0


	//   ....[8]....
        /*0190*/ 	.word	0x00001160


	//   ....[9]....
        /*0194*/ 	.word	0x00001190


	//   ....[10]....
        /*0198*/ 	.word	0x000011c0


	//   ....[11]....
        /*019c*/ 	.word	0x000011e0


	//   ....[12]....
        /*01a0*/ 	.word	0x00001360


	//   ....[13]....
        /*01a4*/ 	.word	0x00001390


	//   ....[14]....
        /*01a8*/ 	.word	0x000013c0


	//   ....[15]....
        /*01ac*/ 	.word	0x000013e0


	//   ....[16]....
        /*01b0*/ 	.word	0x00001560


	//   ....[17]....
        /*01b4*/ 	.word	0x00001590


	//   ....[18]....
        /*01b8*/ 	.word	0x000015c0


	//   ....[19]....
        /*01bc*/ 	.word	0x000015e0


	//   ....[20]....
        /*01c0*/ 	.word	0x00002340


	//   ....[21]....
        /*01c4*/ 	.word	0x00002350


	//   ....[22]....
        /*01c8*/ 	.word	0x00002360


	//   ....[23]....
        /*01cc*/ 	.word	0x00002380


	//   ....[24]....
        /*01d0*/ 	.word	0x00002500


	//   ....[25]....
        /*01d4*/ 	.word	0x00002540


	//   ....[26]....
        /*01d8*/ 	.word	0x00002570


	//   ....[27]....
        /*01dc*/ 	.word	0x00002590


	//   ....[28]....
        /*01e0*/ 	.word	0x00002710


	//   ....[29]....
        /*01e4*/ 	.word	0x00002750


	//   ....[30]....
        /*01e8*/ 	.word	0x00002780


	//   ....[31]....
        /*01ec*/ 	.word	0x000027a0


	//   ....[32]....
        /*01f0*/ 	.word	0x00002920


	//   ....[33]....
        /*01f4*/ 	.word	0x00002960


	//   ....[34]....
        /*01f8*/ 	.word	0x00002990


	//   ....[35]....
        /*01fc*/ 	.word	0x000029b0


	//   ....[36]....
        /*0200*/ 	.word	0x00002b30


	//   ....[37]....
        /*0204*/ 	.word	0x00002b70


	//   ....[38]....
        /*0208*/ 	.word	0x00002ba0


	//   ....[39]....
        /*020c*/ 	.word	0x00002bc0


	//   ....[40]....
        /*0210*/ 	.word	0x000053c0


	//   ....[41]....
        /*0214*/ 	.word	0x000053f0


	//   ....[42]....
        /*0218*/ 	.word	0x00005410


	//   ....[43]....
        /*021c*/ 	.word	0x00005420


	//   ....[44]....
        /*0220*/ 	.word	0x000055b0


	//   ....[45]....
        /*0224*/ 	.word	0x000055e0


	//   ....[46]....
        /*0228*/ 	.word	0x00005610


	//   ....[47]....
        /*022c*/ 	.word	0x00005630


	//   ....[48]....
        /*0230*/ 	.word	0x000057b0


	//   ....[49]....
        /*0234*/ 	.word	0x000057e0


	//   ....[50]....
        /*0238*/ 	.word	0x00005810


	//   ....[51]....
        /*023c*/ 	.word	0x00005830


	//   ....[52]....
        /*0240*/ 	.word	0x000059b0


	//   ....[53]....
        /*0244*/ 	.word	0x000059e0


	//   ....[54]....
        /*0248*/ 	.word	0x00005a10


	//   ....[55]....
        /*024c*/ 	.word	0x00005a30


	//   ....[56]....
        /*0250*/ 	.word	0x00005bb0


	//   ....[57]....
        /*0254*/ 	.word	0x00005be0


	//   ....[58]....
        /*0258*/ 	.word	0x00005c10


	//   ....[59]....
        /*025c*/ 	.word	0x00005c30


	//----- nvinfo : EIATTR_VRC_CTA_INIT_COUNT
	.align		4
.L_174:
        /*0260*/ 	.byte	0x02, 0x4a
	.zero		1
	.zero		1


	//----- nvinfo : EIATTR_EXIT_INSTR_OFFSETS
	.align		4
        /*0264*/ 	.byte	0x04, 0x1c
        /*0266*/ 	.short	(.L_176 - .L_175)


	//   ....[0]....
.L_175:
        /*0268*/ 	.word	0x000068d0


	//   ....[1]....
        /*026c*/ 	.word	0x00006920


	//----- nvinfo : EIATTR_MAX_THREADS
	.align		4
.L_176:
        /*0270*/ 	.byte	0x04, 0x05
        /*0272*/ 	.short	(.L_178 - .L_177)
.L_177:
        /*0274*/ 	.word	0x00000100
        /*0278*/ 	.word	0x00000001
        /*027c*/ 	.word	0x00000001


	//----- nvinfo : EIATTR_CRS_STACK_SIZE
	.align		4
.L_178:
        /*0280*/ 	.byte	0x04, 0x1e
        /*0282*/ 	.short	(.L_180 - .L_179)
.L_179:
        /*0284*/ 	.word	0x00000000


	//----- nvinfo : EIATTR_CBANK_PARAM_SIZE
	.align		4
.L_180:
        /*0288*/ 	.byte	0x03, 0x19
        /*028a*/ 	.short	0x0071


	//----- nvinfo : EIATTR_PARAM_CBANK
	.align		4
        /*028c*/ 	.byte	0x04, 0x0a
        /*028e*/ 	.short	(.L_182 - .L_181)
	.align		4
.L_181:
        /*0290*/ 	.word	index@(.nv.constant0._ZN6thrust24THRUST_300001_SM_1000_NS8cuda_cub4core6detail13_kernel_agentINS1_8__reduce11ReduceAgentINS0_12zip_iteratorIN4cuda3std3__45tupleIJNS0_10device_ptrIdEENS0_17counting_iteratorIlNS0_11use_defaultESF_SF_EEEEEEEPNSB_IJdlEEESJ_lNS1_9__extrema9arg_max_fIdl10comparatorEEEEJSI_SK_lN3cub18CUB_300001_SM_100013GridEvenShareIlEENSR_9GridQueueIyEESO_EEEvDpT0_)
        /*0294*/ 	.short	0x0380
        /*0296*/ 	.short	0x0071


	//----- nvinfo : EIATTR_SW_WAR
	.align		4
.L_182:
        /*0298*/ 	.byte	0x04, 0x36
        /*029a*/ 	.short	(.L_184 - .L_183)
.L_183:
        /*029c*/ 	.word	0x00000008
.L_184:


//--------------------- .nv.info._ZN6thrust24THRUST_300001_SM_1000_NS8cuda_cub4core6detail13_kernel_agentINS1_8__reduce11ReduceAgentINS0_12zip_iteratorIN4cuda3std3__45tupleIJNS0_10device_ptrIdEENS0_17counting_iteratorIlNS0_11use_defaultESF_SF_EEEEEEEPNSB_IJdlEEESJ_lNS1_9__extrema9arg_max_fIdl10comparatorEEEEJSI_SK_lSO_EEEvDpT0_ --------------------------
	.section	.nv.info._ZN6thrust24THRUST_300001_SM_1000_NS8cuda_cub4core6detail13_kernel_agentINS1_8__reduce11ReduceAgentINS0_12zip_iteratorIN4cuda3std3__45tupleIJNS0_10device_ptrIdEENS0_17counting_iteratorIlNS0_11use_defaultESF_SF_EEEEEEEPNSB_IJdlEEESJ_lNS1_9__extrema9arg_max_fIdl10comparatorEEEEJSI_SK_lSO_EEEvDpT0_,"",@"SHT_CUDA_INFO"
	.sectionflags	@""
	.align	4


	//----- nvinfo : EIATTR_CUDA_API_VERSION
	.align		4
        /*0000*/ 	.byte	0x04, 0x37
        /*0002*/ 	.short	(.L_186 - .L_185)
.L_185:
        /*0004*/ 	.word	0x00000082


	//----- nvinfo : EIATTR_KPARAM_INFO
	.align		4
.L_186:
        /*0008*/ 	.byte	0x04, 0x17
        /*000a*/ 	.short	(.L_188 - .L_187)
.L_187:
        /*000c*/ 	.word	0x00000000
        /*0010*/ 	.short	0x0003
        /*0012*/ 	.short	0x0020
        /*0014*/ 	.byte	0x00, 0xf0, 0x05, 0x00


	//----- nvinfo : EIATTR_KPARAM_INFO
	.align		4
.L_188:
        /*0018*/ 	.byte	0x04, 0x17
        /*001a*/ 	.short	(.L_190 - .L_189)
.L_189:
        /*001c*/ 	.word	0x00000000
        /*0020*/ 	.short	0x0002
        /*0022*/ 	.short	0x0018
        /*0024*/ 	.byte	0x00, 0xf0, 0x21, 0x00


	//----- nvinfo : EIATTR_KPARAM_INFO
	.align		4
.L_190:
        /*0028*/ 	.byte	0x04, 0x17
        /*002a*/ 	.short	(.L_192 - .L_191)
.L_191:
        /*002c*/ 	.word	0x00000000
        /*0030*/ 	.short	0x0001
        /*0032*/ 	.short	0x0010
        /*0034*/ 	.byte	0x00, 0xf5, 0x21, 0x00


	//----- nvinfo : EIATTR_KPARAM_INFO
	.align		4
.L_192:
        /*0038*/ 	.byte	0x04, 0x17
        /*003a*/ 	.short	(.L_194 - .L_193)
.L_193:
        /*003c*/ 	.word	0x00000000
        /*0040*/ 	.short	0x0000
        /*0042*/ 	.short	0x0000
        /*0044*/ 	.byte	0x00, 0xf0, 0x41, 0x00


	//----- nvinfo : EIATTR_SPARSE_MMA_MASK
	.align		4
.L_194:
        /*0048*/ 	.byte	0x03, 0x50
        /*004a*/ 	.short	0x0000


	//----- nvinfo : EIATTR_MAXREG_COUNT
	.align		4
        /*004c*/ 	.byte	0x03, 0x1b
        /*004e*/ 	.short	0x00ff


	//----- nvinfo : EIATTR_NUM_BARRIERS
	.align		4
        /*0050*/ 	.byte	0x02, 0x4c
        /*0052*/ 	.byte	0x01
	.zero		1


	//----- nvinfo : EIATTR_MERCURY_ISA_VERSION
	.align		4
        /*0054*/ 	.byte	0x03, 0x5f
        /*0056*/ 	.short	0x0101


	//----- nvinfo : EIATTR_COOP_GROUP_MASK_REGIDS
	.align		4
        /*0058*/ 	.byte	0x04, 0x29
        /*005a*/ 	.short	(.L_196 - .L_195)


	//   ....[0]....
.L_195:
        /*005c*/ 	.word	0xffffffff


	//   ....[1]....
        /*0060*/ 	.word	0xffffffff


	//   ....[2]....
        /*0064*/ 	.word	0xffffffff


	//   ....[3]....
        /*0068*/ 	.word	0xffffffff


	//   ....[4]....
        /*006c*/ 	.word	0xffffffff


	//   ....[5]....
        /*0070*/ 	.word	0xffffffff


	//   ....[6]....
        /*0074*/ 	.word	0xffffffff


	//   ....[7]....
        /*0078*/ 	.word	0xffffffff


	//   ....[8]....
        /*007c*/ 	.word	0xffffffff


	//   ....[9]....
        /*0080*/ 	.word	0xffffffff


	//   ....[10]....
        /*0084*/ 	.word	0xffffffff


	//   ....[11]....
        /*0088*/ 	.word	0xffffffff


	//   ....[12]....
        /*008c*/ 	.word	0xffffffff


	//   ....[13]....
        /*0090*/ 	.word	0xffffffff


	//   ....[14]....
        /*0094*/ 	.word	0xffffffff


	//   ....[15]....
        /*0098*/ 	.word	0xffffffff


	//   ....[16]....
        /*009c*/ 	.word	0xffffffff


	//   ....[17]....
        /*00a0*/ 	.word	0xffffffff


	//   ....[18]....
        /*00a4*/ 	.word	0xffffffff


	//   ....[19]....
        /*00a8*/ 	.word	0xffffffff


	//   ....[20]....
        /*00ac*/ 	.word	0xffffffff


	//   ....[21]....
        /*00b0*/ 	.word	0xffffffff


	//   ....[22]....
        /*00b4*/ 	.word	0xffffffff


	//   ....[23]....
        /*00b8*/ 	.word	0xffffffff


	//   ....[24]....
        /*00bc*/ 	.word	0xffffffff


	//   ....[25]....
        /*00c0*/ 	.word	0xffffffff


	//   ....[26]....
        /*00c4*/ 	.word	0xffffffff


	//   ....[27]....
        /*00c8*/ 	.word	0xffffffff


	//   ....[28]....
        /*00cc*/ 	.word	0xffffffff


	//   ....[29]....
        /*00d0*/ 	.word	0xffffffff


	//   ....[30]....
        /*00d4*/ 	.word	0xffffffff


	//   ....[31]....
        /*00d8*/ 	.word	0xffffffff


	//   ....[32]....
        /*00dc*/ 	.word	0xffffffff


	//   ....[33]....
        /*00e0*/ 	.word	0xffffffff


	//   ....[34]....
        /*00e4*/ 	.word	0xffffffff


	//   ....[35]....
        /*00e8*/ 	.word	0xffffffff


	//   ....[36]....
        /*00ec*/ 	.word	0xffffffff


	//   ....[37]....
        /*00f0*/ 	.word	0xffffffff


	//   ....[38]....
        /*00f4*/ 	.word	0xffffffff


	//   ....[39]....
        /*00f8*/ 	.word	0xffffffff


	//   ....[40]....
        /*00fc*/ 	.word	0xffffffff


	//   ....[41]....
        /*0100*/ 	.word	0xffffffff


	//   ....[42]....
        /*0104*/ 	.word	0xffffffff


	//   ....[43]....
        /*0108*/ 	.word	0xffffffff


	//   ....[44]....
        /*010c*/ 	.word	0xffffffff


	//   ....[45]....
        /*0110*/ 	.word	0xffffffff


	//   ....[46]....
        /*0114*/ 	.word	0xffffffff


	//   ....[47]....
        /*0118*/ 	.word	0xffffffff


	//   ....[48]....
        /*011c*/ 	.word	0xffffffff


	//   ....[49]....
        /*0120*/ 	.word	0xffffffff


	//   ....[50]....
        /*0124*/ 	.word	0xffffffff


	//   ....[51]....
        /*0128*/ 	.word	0xffffffff


	//   ....[52]....
        /*012c*/ 	.word	0xffffffff


	//   ....[53]....
        /*0130*/ 	.word	0xffffffff


	//   ....[54]....
        /*0134*/ 	.word	0xffffffff


	//   ....[55]....
        /*0138*/ 	.word	0xffffffff


	//   ....[56]....
        /*013c*/ 	.word	0xffffffff


	//   ....[57]....
        /*0140*/ 	.word	0xffffffff


	//   ....[58]....
        /*0144*/ 	.word	0xffffffff


	//   ....[59]....
        /*0148*/ 	.word	0xffffffff


	//----- nvinfo : EIATTR_COOP_GROUP_INSTR_OFFSETS
	.align		4
.L_196:
        /*014c*/ 	.byte	0x04, 0x28
        /*014e*/ 	.short	(.L_198 - .L_197)


	//   ....[0]....
.L_197:
        /*0150*/ 	.word	0x00000cb0


	//   ....[1]....
        /*0154*/ 	.word	0x00000ce0


	//   ....[2]....
        /*0158*/ 	.word	0x00000d00


	//   ....[3]....
        /*015c*/ 	.word	0x00000d10


	//   ....[4]....
        /*0160*/ 	.word	0x00000ea0


	//   ....[5]....
        /*0164*/ 	.word	0x00000ed0


	//   ....[6]....
        /*0168*/ 	.word	0x00000f00


	//   ....[7]....
        /*016c*/ 	.word	0x00000f20


	//   ....[8]....
        /*0170*/ 	.word	0x000010a0


	//   ....[9]....
        /*0174*/ 	.word	0x000010d0


	//   ....[10]....
        /*0178*/ 	.word	0x00001100


	//   ....[11]....
        /*017c*/ 	.word	0x00001120


	//   ....[12]....
        /*0180*/ 	.word	0x000012a0


	//   ....[13]....
        /*0184*/ 	.word	0x000012d0


	//   ....[14]....
        /*0188*/ 	.word	0x00001300


	//   ....[15]....
        /*018c*/ 	.word	0x00001320


	//   ....[16]....
        /*0190*/ 	.word	0x000014a0


	//   ....[17]....
        /*0194*/ 	.word	0x000014e0


	//   ....[18]....
        /*0198*/ 	.word	0x00001510


	//   ....[19]....
        /*019c*/ 	.word	0x00001520


	//   ....[20]....
        /*01a0*/ 	.word	0x00002280


	//   ....[21]....
        /*01a4*/ 	.word	0x00002290


	//   ....[22]....
        /*01a8*/ 	.word	0x000022a0


	//   ....[23]....
        /*01ac*/ 	.word	0x000022c0


	//   ....[24]....
        /*01b0*/ 	.word	0x00002440


	//   ....[25]....
        /*01b4*/ 	.word	0x00002480


	//   ....[26]....
        /*01b8*/ 	.word	0x000024b0


	//   ....[27]....
        /*01bc*/ 	.word	0x000024d0


	//   ....[28]....
        /*01c0*/ 	.word	0x00002650


	//   ....[29]....
        /*01c4*/ 	.word	0x00002690


	//   ....[30]....
        /*01c8*/ 	.word	0x000026c0


	//   ....[31]....
        /*01cc*/ 	.word	0x000026e0


	//   ....[32]....
        /*01d0*/ 	.word	0x00002860


	//   ....[33]....
        /*01d4*/ 	.word	0x000028a0


	//   ....[34]....
        /*01d8*/ 	.word	0x000028d0


	//   ....[35]....
        /*01dc*/ 	.word	0x000028f0


	//   ....[36]....
        /*01e0*/ 	.word	0x00002a70


	//   ....[37]....
        /*01e4*/ 	.word	0x00002ab0


	//   ....[38]....
        /*01e8*/ 	.word	0x00002ae0


	//   ....[39]....
        /*01ec*/ 	.word	0x00002b00


	//   ....[40]....
        /*01f0*/ 	.word	0x00004f40


	//   ....[41]....
        /*01f4*/ 	.word	0x00004f70


	//   ....[42]....
        /*01f8*/ 	.word	0x00004f90


	//   ....[43]....
        /*01fc*/ 	.word	0x00004fa0


	//   ....[44]....
        /*0200*/ 	.word	0x00005130


	//   ....[45]....
        /*0204*/ 	.word	0x00005160


	//   ....[46]....
        /*0208*/ 	.word	0x00005190


	//   ....[47]....
        /*020c*/ 	.word	0x000051b0


	//   ....[48]....
        /*0210*/ 	.word	0x00005330


	//   ....[49]....
        /*0214*/ 	.word	0x00005360


	//   ....[50]....
        /*0218*/ 	.word	0x00005390


	//   ....[51]....
        /*021c*/ 	.word	0x000053b0


	//   ....[52]....
        /*0220*/ 	.word	0x00005530


	//   ....[53]....
        /*0224*/ 	.word	0x00005560


	//   ....[54]....
        /*0228*/ 	.word	0x00005590


	//   ....[55]....
        /*022c*/ 	.word	0x000055b0


	//   ....[56]....
        /*0230*/ 	.word	0x00005730


	//   ....[57]....
        /*0234*/ 	.word	0x00005760


	//   ....[58]....
        /*0238*/ 	.word	0x00005790


	//   ....[59]....
        /*023c*/ 	.word	0x000057b0


	//----- nvinfo : EIATTR_VRC_CTA_INIT_COUNT
	.align		4
.L_198:
        /*0240*/ 	.byte	0x02, 0x4a
	.zero		1
	.zero		1


	//----- nvinfo : EIATTR_EXIT_INSTR_OFFSETS
	.align		4
        /*0244*/ 	.byte	0x04, 0x1c
        /*0246*/ 	.short	(.L_200 - .L_199)


	//   ....[0]....
.L_199:
        /*0248*/ 	.word	0x00000040


	//   ....[1]....
        /*024c*/ 	.word	0x00006450


	//   ....[2]....
        /*0250*/ 	.word	0x00006490


	//----- nvinfo : EIATTR_MAX_THREADS
	.align		4
.L_200:
        /*0254*/ 	.byte	0x04, 0x05
        /*0256*/ 	.short	(.L_202 - .L_201)
.L_201:
        /*0258*/ 	.word	0x00000100
        /*025c*/ 	.word	0x00000001
        /*0260*/ 	.word	0x00000001


	//----- nvinfo : EIATTR_CRS_STACK_SIZE
	.align		4
.L_202:
        /*0264*/ 	.byte	0x04, 0x1e
        /*0266*/ 	.short	(.L_204 - .L_203)
.L_203:
        /*0268*/ 	.word	0x00000000


	//----- nvinfo : EIATTR_CBANK_PARAM_SIZE
	.align		4
.L_204:
        /*026c*/ 	.byte	0x03, 0x19
        /*026e*/ 	.short	0x0021


	//----- nvinfo : EIATTR_PARAM_CBANK
	.align		4
        /*0270*/ 	.byte	0x04, 0x0a
        /*0272*/ 	.short	(.L_206 - .L_205)
	.align		4
.L_205:
        /*0274*/ 	.word	index@(.nv.constant0._ZN6thrust24THRUST_300001_SM_1000_NS8cuda_cub4core6detail13_kernel_agentINS1_8__reduce11ReduceAgentINS0_12zip_iteratorIN4cuda3std3__45tupleIJNS0_10device_ptrIdEENS0_17counting_iteratorIlNS0_11use_defaultESF_SF_EEEEEEEPNSB_IJdlEEESJ_lNS1_9__extrema9arg_max_fIdl10comparatorEEEEJSI_SK_lSO_EEEvDpT0_)
        /*0278*/ 	.short	0x0380
        /*027a*/ 	.short	0x0021


	//----- nvinfo : EIATTR_SW_WAR
	.align		4
.L_206:
        /*027c*/ 	.byte	0x04, 0x36
        /*027e*/ 	.short	(.L_208 - .L_207)
.L_207:
        /*0280*/ 	.word	0x00000008
.L_208:


//--------------------- .nv.info._ZN6thrust24THRUST_300001_SM_1000_NS8cuda_cub4core6detail13_kernel_agentINS1_8__reduce11ReduceAgentIPN4cuda3std3__45tupleIJdlEEESC_SB_iNS1_9__extrema9arg_max_fIdl10comparatorEEEEJSC_SC_iSG_EEEvDpT0_ --------------------------
	.section	.nv.info._ZN6thrust24THRUST_300001_SM_1000_NS8cuda_cub4core6detail13_kernel_agentINS1_8__reduce11ReduceAgentIPN4cuda3std3__45tupleIJdlEEESC_SB_iNS1_9__extrema9arg_max_fIdl10comparatorEEEEJSC_SC_iSG_EEEvDpT0_,"",@"SHT_CUDA_INFO"
	.sectionflags	@""
	.align	4


	//----- nvinfo : EIATTR_CUDA_API_VERSION
	.align		4
        /*0000*/ 	.byte	0x04, 0x37
        /*0002*/ 	.short	(.L_210 - .L_209)
.L_209:
        /*0004*/ 	.word	0x00000082


	//----- nvinfo : EIATTR_KPARAM_INFO
	.align		4
.L_210:
        /*0008*/ 	.byte	0x04, 0x17
        /*000a*/ 	.short	(.L_212 - .L_211)
.L_211:
        /*000c*/ 	.word	0x00000000
        /*0010*/ 	.short	0x0003
        /*0012*/ 	.short	0x0014
        /*0014*/ 	.byte	0x00, 0xf0, 0x05, 0x00


	//----- nvinfo : EIATTR_KPARAM_INFO
	.align		4
.L_212:
        /*0018*/ 	.byte	0x04, 0x17
        /*001a*/ 	.short	(.L_214 - .L_213)
.L_213:
        /*001c*/ 	.word	0x00000000
        /*0020*/ 	.short	0x0002
        /*0022*/ 	.short	0x0010
        /*0024*/ 	.byte	0x00, 0xf0, 0x11, 0x00


	//----- nvinfo : EIATTR_KPARAM_INFO
	.align		4
.L_214:
        /*0028*/ 	.byte	0x04, 0x17
        /*002a*/ 	.short	(.L_216 - .L_215)
.L_215:
        /*002c*/ 	.word	0x00000000
        /*0030*/ 	.short	0x0001
        /*0032*/ 	.short	0x0008
        /*0034*/ 	.byte	0x00, 0xf5, 0x21, 0x00


	//----- nvinfo : EIATTR_KPARAM_INFO
	.align		4
.L_216:
        /*0038*/ 	.byte	0x04, 0x17
        /*003a*/ 	.short	(.L_218 - .L_217)
.L_217:
        /*003c*/ 	.word	0x00000000
        /*0040*/ 	.short	0x0000
        /*0042*/ 	.short	0x0000
        /*0044*/ 	.byte	0x00, 0xf5, 0x21, 0x00


	//----- nvinfo : EIATTR_SPARSE_MMA_MASK
	.align		4
.L_218:
        /*0048*/ 	.byte	0x03, 0x50
        /*004a*/ 	.short	0x0000


	//----- nvinfo : EIATTR_MAXREG_COUNT
	.align		4
        /*004c*/ 	.byte	0x03, 0x1b
        /*004e*/ 	.short	0x00ff


	//----- nvinfo : EIATTR_NUM_BARRIERS
	.align		4
        /*0050*/ 	.byte	0x02, 0x4c
        /*0052*/ 	.byte	0x01
	.zero		1


	//----- nvinfo : EIATTR_MERCURY_ISA_VERSION
	.align		4
        /*0054*/ 	.byte	0x03, 0x5f
        /*0056*/ 	.short	0x0101


	//----- nvinfo : EIATTR_COOP_GROUP_MASK_REGIDS
	.align		4
        /*0058*/ 	.byte	0x04, 0x29
        /*005a*/ 	.short	(.L_220 - .L_219)


	//   ....[0]....
.L_219:
        /*005c*/ 	.word	0xffffffff


	//   ....[1]....
        /*0060*/ 	.word	0xffffffff


	//   ....[2]....
        /*0064*/ 	.word	0xffffffff


	//   ....[3]....
        /*0068*/ 	.word	0xffffffff


	//   ....[4]....
        /*006c*/ 	.word	0xffffffff


	//   ....[5]....
        /*0070*/ 	.word	0xffffffff


	//   ....[6]....
        /*0074*/ 	.word	0xffffffff


	//   ....[7]....
        /*0078*/ 	.word	0xffffffff


	//   ....[8]....
        /*007c*/ 	.word	0xffffffff


	//   ....[9]....
        /*0080*/ 	.word	0xffffffff


	//   ....[10]....
        /*0084*/ 	.word	0xffffffff


	//   ....[11]....
        /*0088*/ 	.word	0xffffffff


	//   ....[12]....
        /*008c*/ 	.word	0xffffffff


	//   ....[13]....
        /*0090*/ 	.word	0xffffffff


	//   ....[14]....
        /*0094*/ 	.word	0xffffffff


	//   ....[15]....
        /*0098*/ 	.word	0xffffffff


	//   ....[16]....
        /*009c*/ 	.word	0xffffffff


	//   ....[17]....
        /*00a0*/ 	.word	0xffffffff


	//   ....[18]....
        /*00a4*/ 	.word	0xffffffff


	//   ....[19]....
        /*00a8*/ 	.word	0xffffffff


	//   ....[20]....
        /*00ac*/ 	.word	0xffffffff


	//   ....[21]....
        /*00b0*/ 	.word	0xffffffff


	//   ....[22]....
        /*00b4*/ 	.word	0xffffffff


	//   ....[23]....
        /*00b8*/ 	.word	0xffffffff


	//   ....[24]....
        /*00bc*/ 	.word	0xffffffff


	//   ....[25]....
        /*00c0*/ 	.word	0xffffffff


	//   ....[26]....
        /*00c4*/ 	.word	0xffffffff


	//   ....[27]....
        /*00c8*/ 	.word	0xffffffff


	//   ....[28]....
        /*00cc*/ 	.word	0xffffffff


	//   ....[29]....
        /*00d0*/ 	.word	0xffffffff


	//   ....[30]....
        /*00d4*/ 	.word	0xffffffff


	//   ....[31]....
        /*00d8*/ 	.word	0xffffffff


	//   ....[32]....
        /*00dc*/ 	.word	0xffffffff


	//   ....[33]....
        /*00e0*/ 	.word	0xffffffff


	//   ....[34]....
        /*00e4*/ 	.word	0xffffffff


	//   ....[35]....
        /*00e8*/ 	.word	0xffffffff


	//   ....[36]....
        /*00ec*/ 	.word	0xffffffff


	//   ....[37]....
        /*00f0*/ 	.word	0xffffffff


	//   ....[38]....
        /*00f4*/ 	.word	0xffffffff


	//   ....[39]....
        /*00f8*/ 	.word	0xffffffff


	//   ....[40]....
        /*00fc*/ 	.word	0xffffffff


	//   ....[41]....
        /*0100*/ 	.word	0xffffffff


	//   ....[42]....
        /*0104*/ 	.word	0xffffffff


	//   ....[43]....
        /*0108*/ 	.word	0xffffffff


	//   ....[44]....
        /*010c*/ 	.word	0xffffffff


	//   ....[45]....
        /*0110*/ 	.word	0xffffffff


	//   ....[46]....
        /*0114*/ 	.word	0xffffffff


	//   ....[47]....
        /*0118*/ 	.word	0xffffffff


	//   ....[48]....
        /*011c*/ 	.word	0xffffffff


	//   ....[49]....
        /*0120*/ 	.word	0xffffffff


	//   ....[50]....
        /*0124*/ 	.word	0xffffffff


	//   ....[51]....
        /*0128*/ 	.word	0xffffffff


	//   ....[52]....
        /*012c*/ 	.word	0xffffffff


	//   ....[53]....
        /*0130*/ 	.word	0xffffffff


	//   ....[54]....
        /*0134*/ 	.word	0xffffffff


	//   ....[55]....
        /*0138*/ 	.word	0xffffffff


	//   ....[56]....
        /*013c*/ 	.word	0xffffffff


	//   ....[57]....
        /*0140*/ 	.word	0xffffffff


	//   ....[58]....
        /*0144*/ 	.word	0xffffffff


	//   ....[59]....
        /*0148*/ 	.word	0xffffffff


	//----- nvinfo : EIATTR_COOP_GROUP_INSTR_OFFSETS
	.align		4
.L_220:
        /*014c*/ 	.byte	0x04, 0x28
        /*014e*/ 	.short	(.L_222 - .L_221)


	//   ....[0]....
.L_221:
        /*0150*/ 	.word	0x00000b70


	//   ....[1]....
        /*0154*/ 	.word	0x00000ba0


	//   ....[2]....
        /*0158*/ 	.word	0x00000bc0


	//   ....[3]....
        /*015c*/ 	.word	0x00000bd0


	//   ....[4]....
        /*0160*/ 	.word	0x00000d60


	//   ....[5]....
        /*0164*/ 	.word	0x00000d90


	//   ....[6]....
        /*0168*/ 	.word	0x00000dc0


	//   ....[7]....
        /*016c*/ 	.word	0x00000de0


	//   ....[8]....
        /*0170*/ 	.word	0x00000f60


	//   ....[9]....
        /*0174*/ 	.word	0x00000f90


	//   ....[10]....
        /*0178*/ 	.word	0x00000fc0


	//   ....[11]....
        /*017c*/ 	.word	0x00000fe0


	//   ....[12]....
        /*0180*/ 	.word	0x00001160


	//   ....[13]....
        /*0184*/ 	.word	0x00001190


	//   ....[14]....
        /*0188*/ 	.word	0x000011c0


	//   ....[15]....
        /*018c*/ 	.word	0x000011e0


	//   ....[16]....
        /*0190*/ 	.word	0x00001360


	//   ....[17]....
        /*0194*/ 	.word	0x000013a0


	//   ....[18]....
        /*0198*/ 	.word	0x000013d0


	//   ....[19]....
        /*019c*/ 	.word	0x000013e0


	//   ....[20]....
        /*01a0*/ 	.word	0x00002140


	//   ....[21]....
        /*01a4*/ 	.word	0x00002150


	//   ....[22]....
        /*01a8*/ 	.word	0x00002160


	//   ....[23]....
        /*01ac*/ 	.word	0x00002180


	//   ....[24]....
        /*01b0*/ 	.word	0x00002300


	//   ....[25]....
        /*01b4*/ 	.word	0x00002340


	//   ....[26]....
        /*01b8*/ 	.word	0x00002370


	//   ....[27]....
        /*01bc*/ 	.word	0x00002390


	//   ....[28]....
        /*01c0*/ 	.word	0x00002510


	//   ....[29]....
        /*01c4*/ 	.word	0x00002550


	//   ....[30]....
        /*01c8*/ 	.word	0x00002580


	//   ....[31]....
        /*01cc*/ 	.word	0x000025a0


	//   ....[32]....
        /*01d0*/ 	.word	0x00002720


	//   ....[33]....
        /*01d4*/ 	.word	0x00002760


	//   ....[34]....
        /*01d8*/ 	.word	0x00002790


	//   ....[35]....
        /*01dc*/ 	.word	0x000027b0


	//   ....[36]....
        /*01e0*/ 	.word	0x00002930


	//   ....[37]....
        /*01e4*/ 	.word	0x00002970


	//   ....[38]....
        /*01e8*/ 	.word	0x000029b0


	//   ....[39]....
        /*01ec*/ 	.word	0x000029c0


	//   ....[40]....
        /*01f0*/ 	.word	0x00004d80


	//   ....[41]....
        /*01f4*/ 	.word	0x00004db0


	//   ....[42]....
        /*01f8*/ 	.word	0x00004dd0


	//   ....[43]....
        /*01fc*/ 	.word	0x00004de0


	//   ....[44]....
        /*0200*/ 	.word	0x00004f70


	//   ....[45]....
        /*0204*/ 	.word	0x00004fa0


	//   ....[46]....
        /*0208*/ 	.word	0x00004fd0


	//   ....[47]....
        /*020c*/ 	.word	0x00004ff0


	//   ....[48]....
        /*0210*/ 	.word	0x00005170


	//   ....[49]....
        /*0214*/ 	.word	0x000051a0


	//   ....[50]....
        /*0218*/ 	.word	0x000051d0


	//   ....[51]....
        /*021c*/ 	.word	0x000051f0


	//   ....[52]....
        /*0220*/ 	.word	0x00005370


	//   ....[53]....
        /*0224*/ 	.word	0x000053a0


	//   ....[54]....
        /*0228*/ 	.word	0x000053d0


	//   ....[55]....
        /*022c*/ 	.word	0x000053f0


	//   ....[56]....
        /*0230*/ 	.word	0x00005570


	//   ....[57]....
        /*0234*/ 	.word	0x000055a0


	//   ....[58]....
        /*0238*/ 	.word	0x000055d0


	//   ....[59]....
        /*023c*/ 	.word	0x000055f0


	//----- nvinfo : EIATTR_VRC_CTA_INIT_COUNT
	.align		4
.L_222:
        /*0240*/ 	.byte	0x02, 0x4a
	.zero		1
	.zero		1


	//----- nvinfo : EIATTR_EXIT_INSTR_OFFSETS
	.align		4
        /*0244*/ 	.byte	0x04, 0x1c
        /*0246*/ 	.short	(.L_224 - .L_223)


	//   ....[0]....
.L_223:
        /*0248*/ 	.word	0x00000030


	//   ....[1]....
        /*024c*/ 	.word	0x00006290


	//   ....[2]....
        /*0250*/ 	.word	0x000062d0


	//----- nvinfo : EIATTR_MAX_THREADS
	.align		4
.L_224:
        /*0254*/ 	.byte	0x04, 0x05
        /*0256*/ 	.short	(.L_226 - .L_225)
.L_225:
        /*0258*/ 	.word	0x00000100
        /*025c*/ 	.word	0x00000001
        /*0260*/ 	.word	0x00000001


	//----- nvinfo : EIATTR_CRS_STACK_SIZE
	.align		4
.L_226:
        /*0264*/ 	.byte	0x04, 0x1e
        /*0266*/ 	.short	(.L_228 - .L_227)
.L_227:
        /*0268*/ 	.word	0x00000000


	//----- nvinfo : EIATTR_CBANK_PARAM_SIZE
	.align		4
.L_228:
        /*026c*/ 	.byte	0x03, 0x19
        /*026e*/ 	.short	0x0015


	//----- nvinfo : EIATTR_PARAM_CBANK
	.align		4
        /*0270*/ 	.byte	0x04, 0x0a
        /*0272*/ 	.short	(.L_230 - .L_229)
	.align		4
.L_229:
        /*0274*/ 	.word	index@(.nv.constant0._ZN6thrust24THRUST_300001_SM_1000_NS8cuda_cub4core6detail13_kernel_agentINS1_8__reduce11ReduceAgentIPN4cuda3std3__45tupleIJdlEEESC_SB_iNS1_9__extrema9arg_max_fIdl10comparatorEEEEJSC_SC_iSG_EEEvDpT0_)
        /*0278*/ 	.short	0x0380
        /*027a*/ 	.short	0x0015


	//----- nvinfo : EIATTR_SW_WAR
	.align		4
.L_230:
        /*027c*/ 	.byte	0x04, 0x36
        /*027e*/ 	.short	(.L_232 - .L_231)
.L_231:
        /*0280*/ 	.word	0x00000008
.L_232:


//--------------------- .nv.info._ZN6thrust24THRUST_300001_SM_1000_NS8cuda_cub4core6detail13_kernel_agentINS1_8__reduce10DrainAgentIiEEJN3cub18CUB_300001_SM_10009GridQueueIjEEiEEEvDpT0_ --------------------------
	.section	.nv.info._ZN6thrust24THRUST_300001_SM_1000_NS8cuda_cub4core6detail13_kernel_agentINS1_8__reduce10DrainAgentIiEEJN3cub18CUB_300001_SM_10009GridQueueIjEEiEEEvDpT0_,"",@"SHT_CUDA_INFO"
	.sectionflags	@""
	.align	4


	//----- nvinfo : EIATTR_CUDA_API_VERSION
	.align		4
        /*0000*/ 	.byte	0x04, 0x37
        /*0002*/ 	.short	(.L_234 - .L_233)
.L_233:
        /*0004*/ 	.word	0x00000082


	//----- nvinfo : EIATTR_KPARAM_INFO
	.align		4
.L_234:
        /*0008*/ 	.byte	0x04, 0x17
        /*000a*/ 	.short	(.L_236 - .L_235)
.L_235:
        /*000c*/ 	.word	0x00000000
        /*0010*/ 	.short	0x0001
        /*0012*/ 	.short	0x0008
        /*0014*/ 	.byte	0x00, 0xf0, 0x11, 0x00


	//----- nvinfo : EIATTR_KPARAM_INFO
	.align		4
.L_236:
        /*0018*/ 	.byte	0x04, 0x17
        /*001a*/ 	.short	(.L_238 - .L_237)
.L_237:
        /*001c*/ 	.word	0x00000000
        /*0020*/ 	.short	0x0000
        /*0022*/ 	.short	0x0000
        /*0024*/ 	.byte	0x00, 0xf0, 0x21, 0x00


	//----- nvinfo : EIATTR_SPARSE_MMA_MASK
	.align		4
.L_238:
        /*0028*/ 	.byte	0x03, 0x50
        /*002a*/ 	.short	0x0000


	//----- nvinfo : EIATTR_MAXREG_COUNT
	.align		4
        /*002c*/ 	.byte	0x03, 0x1b
        /*002e*/ 	.short	0x00ff


	//----- nvinfo : EIATTR_MERCURY_ISA_VERSION
	.align		4
        /*0030*/ 	.byte	0x03, 0x5f
        /*0032*/ 	.short	0x0101


	//----- nvinfo : EIATTR_VRC_CTA_INIT_COUNT
	.align		4
        /*0034*/ 	.byte	0x02, 0x4a
	.zero		1
	.zero		1


	//----- nvinfo : EIATTR_EXIT_INSTR_OFFSETS
	.align		4
        /*0038*/ 	.byte	0x04, 0x1c
        /*003a*/ 	.short	(.L_240 - .L_239)


	//   ....[0]....
.L_239:
        /*003c*/ 	.word	0x00000060


	//----- nvinfo : EIATTR_MAX_THREADS
	.align		4
.L_240:
        /*0040*/ 	.byte	0x04, 0x05
        /*0042*/ 	.short	(.L_242 - .L_241)
.L_241:
        /*0044*/ 	.word	0x00000001
        /*0048*/ 	.word	0x00000001
        /*004c*/ 	.word	0x00000001


	//----- nvinfo : EIATTR_CBANK_PARAM_SIZE
	.align		4
.L_242:
        /*0050*/ 	.byte	0x03, 0x19
        /*0052*/ 	.short	0x000c


	//----- nvinfo : EIATTR_PARAM_CBANK
	.align		4
        /*0054*/ 	.byte	0x04, 0x0a
        /*0056*/ 	.short	(.L_244 - .L_243)
	.align		4
.L_243:
        /*0058*/ 	.word	index@(.nv.constant0._ZN6thrust24THRUST_300001_SM_1000_NS8cuda_cub4core6detail13_kernel_agentINS1_8__reduce10DrainAgentIiEEJN3cub18CUB_300001_SM_10009GridQueueIjEEiEEEvDpT0_)
        /*005c*/ 	.short	0x0380
        /*005e*/ 	.short	0x000c


	//----- nvinfo : EIATTR_SW_WAR
	.align		4
.L_244:
        /*0060*/ 	.byte	0x04, 0x36
        /*0062*/ 	.short	(.L_246 - .L_245)
.L_245:
        /*0064*/ 	.word	0x00000008
.L_246:


//--------------------- .nv.info._ZN6thrust24THRUST_300001_SM_1000_NS8cuda_cub4core6detail13_kernel_agentINS1_8__reduce11ReduceAgentINS0_12zip_iteratorIN4cuda3std3__45tupleIJNS0_10device_ptrIdEENS0_17counting_iteratorIlNS0_11use_defaultESF_SF_EEEEEEEPNSB_IJdlEEESJ_iNS1_9__extrema9arg_max_fIdl10comparatorEEEEJSI_SK_iN3cub18CUB_300001_SM_100013GridEvenShareIiEENSR_9GridQueueIjEESO_EEEvDpT0_ --------------------------
	.section	.nv.info._ZN6thrust24THRUST_300001_SM_1000_NS8cuda_cub4core6detail13_kernel_agentINS1_8__reduce11ReduceAgentINS0_12zip_iteratorIN4cuda3std3__45tupleIJNS0_10device_ptrIdEENS0_17counting_iteratorIlNS0_11use_defaultESF_SF_EEEEEEEPNSB_IJdlEEESJ_iNS1_9__extrema9arg_max_fIdl10comparatorEEEEJSI_SK_iN3cub18CUB_300001_SM_100013GridEvenShareIiEENSR_9GridQueueIjEESO_EEEvDpT0_,"",@"SHT_CUDA_INFO"
	.sectionflags	@""
	.align	4


	//----- nvinfo : EIATTR_CUDA_API_VERSION
	.align		4
        /*0000*/ 	.byte	0x04, 0x37
        /*0002*/ 	.short	(.L_248 - .L_247)
.L_247:
        /*0004*/ 	.word	0x00000082


	//----- nvinfo : EIATTR_KPARAM_INFO
	.align		4
.L_248:
        /*0008*/ 	.byte	0x04, 0x17
        /*000a*/ 	.short	(.L_250 - .L_249)
.L_249:
        /*000c*/ 	.word	0x00000000
        /*0010*/ 	.short	0x0005
        /*0012*/ 	.short	0x0050
        /*0014*/ 	.byte	0x00, 0xf0, 0x05, 0x00


	//----- nvinfo : EIATTR_KPARAM_INFO
	.align		4
.L_250:
        /*0018*/ 	.byte	0x04, 0x17
        /*001a*/ 	.short	(.L_252 - .L_251)
.L_251:
        /*001c*/ 	.word	0x00000000
        /*0020*/ 	.short	0x0004
        /*0022*/ 	.short	0x0048
        /*0024*/ 	.byte	0x00, 0xf0, 0x21, 0x00


	//----- nvinfo : EIATTR_KPARAM_INFO
	.align		4
.L_252:
        /*0028*/ 	.byte	0x04, 0x17
        /*002a*/ 	.short	(.L_254 - .L_253)
.L_253:
        /*002c*/ 	.word	0x00000000
        /*0030*/ 	.short	0x0003
        /*0032*/ 	.short	0x001c
        /*0034*/ 	.byte	0x00, 0xf0, 0xa1, 0x00


	//----- nvinfo : EIATTR_KPARAM_INFO
	.align		4
.L_254:
        /*0038*/ 	.byte	0x04, 0x17
        /*003a*/ 	.short	(.L_256 - .L_255)
.L_255:
        /*003c*/ 	.word	0x00000000
        /*0040*/ 	.short	0x0002
        /*0042*/ 	.short	0x0018
        /*0044*/ 	.byte	0x00, 0xf0, 0x11, 0x00


	//----- nvinfo : EIATTR_KPARAM_INFO
	.align		4
.L_256:
        /*0048*/ 	.byte	0x04, 0x17
        /*004a*/ 	.short	(.L_258 - .L_257)
.L_257:
        /*004c*/ 	.word	0x00000000
        /*0050*/ 	.short	0x0001
        /*0052*/ 	.short	0x0010
        /*0054*/ 	.byte	0x00, 0xf5, 0x21, 0x00


	//----- nvinfo : EIATTR_KPARAM_INFO
	.align		4
.L_258:
        /*0058*/ 	.byte	0x04, 0x17
        /*005a*/ 	.short	(.L_260 - .L_259)
.L_259:
        /*005c*/ 	.word	0x00000000
        /*0060*/ 	.short	0x0000
        /*0062*/ 	.short	0x0000
        /*0064*/ 	.byte	0x00, 0xf0, 0x41, 0x00


	//----- nvinfo : EIATTR_SPARSE_MMA_MASK
	.align		4
.L_260:
        /*0068*/ 	.byte	0x03, 0x50
        /*006a*/ 	.short	0x0000


	//----- nvinfo : EIATTR_MAXREG_COUNT
	.align		4
        /*006c*/ 	.byte	0x03, 0x1b
        /*006e*/ 	.short	0x00ff


	//----- nvinfo : EIATTR_NUM_BARRIERS
	.align		4
        /*0070*/ 	.byte	0x02, 0x4c
        /*0072*/ 	.byte	0x01
	.zero		1


	//----- nvinfo : EIATTR_MERCURY_ISA_VERSION
	.align		4
        /*0074*/ 	.byte	0x03, 0x5f
        /*0076*/ 	.short	0x0101


	//----- nvinfo : EIATTR_COOP_GROUP_MASK_REGIDS
	.align		4
        /*0078*/ 	.byte	0x04, 0x29
        /*007a*/ 	.short	(.L_262 - .L_261)


	//   ....[0]....
.L_261:
        /*007c*/ 	.word	0xffffffff


	//   ....[1]....
        /*0080*/ 	.word	0xffffffff


	//   ....[2]....
        /*0084*/ 	.word	0xffffffff


	//   ....[3]....
        /*0088*/ 	.word	0xffffffff


	//   ....[4]....
        /*008c*/ 	.word	0xffffffff


	//   ....[5]....
        /*0090*/ 	.word	0xffffffff


	//   ....[6]....
        /*0094*/ 	.word	0xffffffff


	//   ....[7]....
        /*0098*/ 	.word	0xffffffff


	//   ....[8]....
        /*009c*/ 	.word	0xffffffff


	//   ....[9]....
        /*00a0*/ 	.word	0xffffffff


	//   ....[10]....
        /*00a4*/ 	.word	0xffffffff


	//   ....[11]....
        /*00a8*/ 	.word	0xffffffff


	//   ....[12]....
        /*00ac*/ 	.word	0xffffffff


	//   ....[13]....
        /*00b0*/ 	.word	0xffffffff


	//   ....[14]....
        /*00b4*/ 	.word	0xffffffff


	//   ....[15]....
        /*00b8*/ 	.word	0xffffffff


	//   ....[16]....
        /*00bc*/ 	.word	0xffffffff


	//   ....[17]....
        /*00c0*/ 	.word	0xffffffff


	//   ....[18]....
        /*00c4*/ 	.word	0xffffffff


	//   ....[19]....
        /*00c8*/ 	.word	0xffffffff


	//   ....[20]....
        /*00cc*/ 	.word	0xffffffff


	//   ....[21]....
        /*00d0*/ 	.word	0xffffffff


	//   ....[22]....
        /*00d4*/ 	.word	0xffffffff


	//   ....[23]....
        /*00d8*/ 	.word	0xffffffff


	//   ....[24]....
        /*00dc*/ 	.word	0xffffffff


	//   ....[25]....
        /*00e0*/ 	.word	0xffffffff


	//   ....[26]....
        /*00e4*/ 	.word	0xffffffff


	//   ....[27]....
        /*00e8*/ 	.word	0xffffffff


	//   ....[28]....
        /*00ec*/ 	.word	0xffffffff


	//   ....[29]....
        /*00f0*/ 	.word	0xffffffff


	//   ....[30]....
        /*00f4*/ 	.word	0xffffffff


	//   ....[31]....
        /*00f8*/ 	.word	0xffffffff


	//   ....[32]....
        /*00fc*/ 	.word	0xffffffff


	//   ....[33]....
        /*0100*/ 	.word	0xffffffff


	//   ....[34]....
        /*0104*/ 	.word	0xffffffff


	//   ....[35]....
        /*0108*/ 	.word	0xffffffff


	//   ....[36]....
        /*010c*/ 	.word	0xffffffff


	//   ....[37]....
        /*0110*/ 	.word	0xffffffff


	//   ....[38]....
        /*0114*/ 	.word	0xffffffff


	//   ....[39]....
        /*0118*/ 	.word	0xffffffff


	//   ....[40]....
        /*011c*/ 	.word	0xffffffff


	//   ....[41]....
        /*0120*/ 	.word	0xffffffff


	//   ....[42]....
        /*0124*/ 	.word	0xffffffff


	//   ....[43]....
        /*0128*/ 	.word	0xffffffff


	//   ....[44]....
        /*012c*/ 	.word	0xffffffff


	//   ....[45]....
        /*0130*/ 	.word	0xffffffff


	//   ....[46]....
        /*0134*/ 	.word	0xffffffff


	//   ....[47]....
        /*0138*/ 	.word	0xffffffff


	//   ....[48]....
        /*013c*/ 	.word	0xffffffff


	//   ....[49]....
        /*0140*/ 	.word	0xffffffff


	//   ....[50]....
        /*0144*/ 	.word	0xffffffff


	//   ....[51]....
        /*0148*/ 	.word	0xffffffff


	//   ....[52]....
        /*014c*/ 	.word	0xffffffff


	//   ....[53]....
        /*0150*/ 	.word	0xffffffff


	//   ....[54]....
        /*0154*/ 	.word	0xffffffff


	//   ....[55]....
        /*0158*/ 	.word	0xffffffff


	//   ....[56]....
        /*015c*/ 	.word	0xffffffff


	//   ....[57]....
        /*0160*/ 	.word	0xffffffff


	//   ....[58]....
        /*0164*/ 	.word	0xffffffff


	//   ....[59]....
        /*0168*/ 	.word	0xffffffff


	//----- nvinfo : EIATTR_COOP_GROUP_INSTR_OFFSETS
	.align		4
.L_262:
        /*016c*/ 	.byte	0x04, 0x28
        /*016e*/ 	.short	(.L_264 - .L_263)


	//   ....[0]....
.L_263:
        /*0170*/ 	.word	0x00000cd0


	//   ....[1]....
        /*0174*/ 	.word	0x00000d00


	//   ....[2]....
        /*0178*/ 	.word	0x00000d20


	//   ....[3]....
        /*017c*/ 	.word	0x00000d30


	//   ....[4]....
        /*0180*/ 	.word	0x00000ec0


	//   ....[5]....
        /*0184*/ 	.word	0x00000ef0


	//   ....[6]....
        /*0188*/ 	.word	0x00000f20


	//   ....[7]....
        /*018c*/ 	.word	0x00000f40


	//   ....[8]....
        /*0190*/ 	.word	0x000010c0


	//   ....[9]....
        /*0194*/ 	.word	0x00001100


	//   ....[10]....
        /*0198*/ 	.word	0x00001130


	//   ....[11]....
        /*019c*/ 	.word	0x00001140


	//   ....[12]....
        /*01a0*/ 	.word	0x000012c0


	//   ....[13]....
        /*01a4*/ 	.word	0x000012f0


	//   ....[14]....
        /*01a8*/ 	.word	0x00001320


	//   ....[15]....
        /*01ac*/ 	.word	0x00001340


	//   ....[16]....
        /*01b0*/ 	.word	0x000014c0


	//   ....[17]....
        /*01b4*/ 	.word	0x000014f0


	//   ....[18]....
        /*01b8*/ 	.word	0x00001520


	//   ....[19]....
        /*01bc*/ 	.word	0x00001540


	//   ....[20]....
        /*01c0*/ 	.word	0x000022b0


	//   ....[21]....
        /*01c4*/ 	.word	0x000022c0


	//   ....[22]....
        /*01c8*/ 	.word	0x000022d0


	//   ....[23]....
        /*01cc*/ 	.word	0x000022f0


	//   ....[24]....
        /*01d0*/ 	.word	0x00002470


	//   ....[25]....
        /*01d4*/ 	.word	0x000024b0


	//   ....[26]....
        /*01d8*/ 	.word	0x000024e0


	//   ....[27]....
        /*01dc*/ 	.word	0x00002500


	//   ....[28]....
        /*01e0*/ 	.word	0x00002680


	//   ....[29]....
        /*01e4*/ 	.word	0x000026c0


	//   ....[30]....
        /*01e8*/ 	.word	0x000026f0


	//   ....[31]....
        /*01ec*/ 	.word	0x00002710


	//   ....[32]....
        /*01f0*/ 	.word	0x00002890


	//   ....[33]....
        /*01f4*/ 	.word	0x000028d0


	//   ....[34]....
        /*01f8*/ 	.word	0x00002900


	//   ....[35]....
        /*01fc*/ 	.word	0x00002920


	//   ....[36]....
        /*0200*/ 	.word	0x00002aa0


	//   ....[37]....
        /*0204*/ 	.word	0x00002ae0


	//   ....[38]....
        /*0208*/ 	.word	0x00002b10


	//   ....[39]....
        /*020c*/ 	.word	0x00002b30


	//   ....[40]....
        /*0210*/ 	.word	0x000051f0


	//   ....[41]....
        /*0214*/ 	.word	0x00005220


	//   ....[42]....
        /*0218*/ 	.word	0x00005240


	//   ....[43]....
        /*021c*/ 	.word	0x00005250


	//   ....[44]....
        /*0220*/ 	.word	0x000053e0


	//   ....[45]....
        /*0224*/ 	.word	0x00005410


	//   ....[46]....
        /*0228*/ 	.word	0x00005440


	//   ....[47]....
        /*022c*/ 	.word	0x00005460


	//   ....[48]....
        /*0230*/ 	.word	0x000055e0


	//   ....[49]....
        /*0234*/ 	.word	0x00005610


	//   ....[50]....
        /*0238*/ 	.word	0x00005640


	//   ....[51]....
        /*023c*/ 	.word	0x00005660


	//   ....[52]....
        /*0240*/ 	.word	0x000057e0


	//   ....[53]....
        /*0244*/ 	.word	0x00005810


	//   ....[54]....
        /*0248*/ 	.word	0x00005840


	//   ....[55]....
        /*024c*/ 	.word	0x00005860


	//   ....[56]....
        /*0250*/ 	.word	0x000059e0


	//   ....[57]....
        /*0254*/ 	.word	0x00005a10


	//   ....[58]....
        /*0258*/ 	.word	0x00005a40


	//   ....[59]....
        /*025c*/ 	.word	0x00005a60


	//----- nvinfo : EIATTR_VRC_CTA_INIT_COUNT
	.align		4
.L_264:
        /*0260*/ 	.byte	0x02, 0x4a
	.zero		1
	.zero		1


	//----- nvinfo : EIATTR_EXIT_INSTR_OFFSETS
	.align		4
        /*0264*/ 	.byte	0x04, 0x1c
        /*0266*/ 	.short	(.L_266 - .L_265)


	//   ....[0]....
.L_265:
        /*0268*/ 	.word	0x00006710


	//   ....[1]....
        /*026c*/ 	.word	0x00006770


	//----- nvinfo : EIATTR_MAX_THREADS
	.align		4
.L_266:
        /*0270*/ 	.byte	0x04, 0x05
        /*0272*/ 	.short	(.L_268 - .L_267)
.L_267:
        /*0274*/ 	.word	0x00000100
        /*0278*/ 	.word	0x00000001
        /*027c*/ 	.word	0x00000001


	//----- nvinfo : EIATTR_CRS_STACK_SIZE
	.align		4
.L_268:
        /*0280*/ 	.byte	0x04, 0x1e
        /*0282*/ 	.short	(.L_270 - .L_269)
.L_269:
        /*0284*/ 	.word	0x00000000


	//----- nvinfo : EIATTR_CBANK_PARAM_SIZE
	.align		4
.L_270:
        /*0288*/ 	.byte	0x03, 0x19
        /*028a*/ 	.short	0x0051


	//----- nvinfo : EIATTR_PARAM_CBANK
	.align		4
        /*028c*/ 	.byte	0x04, 0x0a
        /*028e*/ 	.short	(.L_272 - .L_271)
	.align		4
.L_271:
        /*0290*/ 	.word	index@(.nv.constant0._ZN6thrust24THRUST_300001_SM_1000_NS8cuda_cub4core6detail13_kernel_agentINS1_8__reduce11ReduceAgentINS0_12zip_iteratorIN4cuda3std3__45tupleIJNS0_10device_ptrIdEENS0_17counting_iteratorIlNS0_11use_defaultESF_SF_EEEEEEEPNSB_IJdlEEESJ_iNS1_9__extrema9arg_max_fIdl10comparatorEEEEJSI_SK_iN3cub18CUB_300001_SM_100013GridEvenShareIiEENSR_9GridQueueIjEESO_EEEvDpT0_)
        /*0294*/ 	.short	0x0380
        /*0296*/ 	.short	0x0051


	//----- nvinfo : EIATTR_SW_WAR
	.align		4
.L_272:
        /*0298*/ 	.byte	0x04, 0x36
        /*029a*/ 	.short	(.L_274 - .L_273)
.L_273:
        /*029c*/ 	.word	0x00000008
.L_274:


//--------------------- .nv.info._ZN6thrust24THRUST_300001_SM_1000_NS8cuda_cub4core6detail13_kernel_agentINS1_8__reduce11ReduceAgentINS0_12zip_iteratorIN4cuda3std3__45tupleIJNS0_10device_ptrIdEENS0_17counting_iteratorIlNS0_11use_defaultESF_SF_EEEEEEEPNSB_IJdlEEESJ_iNS1_9__extrema9arg_max_fIdl10comparatorEEEEJSI_SK_iSO_EEEvDpT0_ --------------------------
	.section	.nv.info._ZN6thrust24THRUST_300001_SM_1000_NS8cuda_cub4core6detail13_kernel_agentINS1_8__reduce11ReduceAgentINS0_12zip_iteratorIN4cuda3std3__45tupleIJNS0_10device_ptrIdEENS0_17counting_iteratorIlNS0_11use_defaultESF_SF_EEEEEEEPNSB_IJdlEEESJ_iNS1_9__extrema9arg_max_fIdl10comparatorEEEEJSI_SK_iSO_EEEvDpT0_,"",@"SHT_CUDA_INFO"
	.sectionflags	@""
	.align	4


	//----- nvinfo : EIATTR_CUDA_API_VERSION
	.align		4
        /*0000*/ 	.byte	0x04, 0x37
        /*0002*/ 	.short	(.L_276 - .L_275)
.L_275:
        /*0004*/ 	.word	0x00000082


	//----- nvinfo : EIATTR_KPARAM_INFO
	.align		4
.L_276:
        /*0008*/ 	.byte	0x04, 0x17
        /*000a*/ 	.short	(.L_278 - .L_277)
.L_277:
        /*000c*/ 	.word	0x00000000
        /*0010*/ 	.short	0x0003
        /*0012*/ 	.short	0x001c
        /*0014*/ 	.byte	0x00, 0xf0, 0x05, 0x00


	//----- nvinfo : EIATTR_KPARAM_INFO
	.align		4
.L_278:
        /*0018*/ 	.byte	0x04, 0x17
        /*001a*/ 	.short	(.L_280 - .L_279)
.L_279:
        /*001c*/ 	.word	0x00000000
        /*0020*/ 	.short	0x0002
        /*0022*/ 	.short	0x0018
        /*0024*/ 	.byte	0x00, 0xf0, 0x11, 0x00


	//----- nvinfo : EIATTR_KPARAM_INFO
	.align		4
.L_280:
        /*0028*/ 	.byte	0x04, 0x17
        /*002a*/ 	.short	(.L_282 - .L_281)
.L_281:
        /*002c*/ 	.word	0x00000000
        /*0030*/ 	.short	0x0001
        /*0032*/ 	.short	0x0010
        /*0034*/ 	.byte	0x00, 0xf5, 0x21, 0x00


	//----- nvinfo : EIATTR_KPARAM_INFO
	.align		4
.L_282:
        /*0038*/ 	.byte	0x04, 0x17
        /*003a*/ 	.short	(.L_284 - .L_283)
.L_283:
        /*003c*/ 	.word	0x00000000
        /*0040*/ 	.short	0x0000
        /*0042*/ 	.short	0x0000
        /*0044*/ 	.byte	0x00, 0xf0, 0x41, 0x00


	//----- nvinfo : EIATTR_SPARSE_MMA_MASK
	.align		4
.L_284:
        /*0048*/ 	.byte	0x03, 0x50
        /*004a*/ 	.short	0x0000


	//----- nvinfo : EIATTR_MAXREG_COUNT
	.align		4
        /*004c*/ 	.byte	0x03, 0x1b
        /*004e*/ 	.short	0x00ff


	//----- nvinfo : EIATTR_NUM_BARRIERS
	.align		4
        /*0050*/ 	.byte	0x02, 0x4c
        /*0052*/ 	.byte	0x01
	.zero		1


	//----- nvinfo : EIATTR_MERCURY_ISA_VERSION
	.align		4
        /*0054*/ 	.byte	0x03, 0x5f
        /*0056*/ 	.short	0x0101


	//----- nvinfo : EIATTR_COOP_GROUP_MASK_REGIDS
	.align		4
        /*0058*/ 	.byte	0x04, 0x29
        /*005a*/ 	.short	(.L_286 - .L_285)


	//   ....[0]....
.L_285:
        /*005c*/ 	.word	0xffffffff


	//   ....[1]....
        /*0060*/ 	.word	0xffffffff


	//   ....[2]....
        /*0064*/ 	.word	0xffffffff


	//   ....[3]....
        /*0068*/ 	.word	0xffffffff


	//   ....[4]....
        /*006c*/ 	.word	0xffffffff


	//   ....[5]....
        /*0070*/ 	.word	0xffffffff


	//   ....[6]....
        /*0074*/ 	.word	0xffffffff


	//   ....[7]....
        /*0078*/ 	.word	0xffffffff


	//   ....[8]....
        /*007c*/ 	.word	0xffffffff


	//   ....[9]....
        /*0080*/ 	.word	0xffffffff


	//   ....[10]....
        /*0084*/ 	.word	0xffffffff


	//   ....[11]....
        /*0088*/ 	.word	0xffffffff


	//   ....[12]....
        /*008c*/ 	.word	0xffffffff


	//   ....[13]....
        /*0090*/ 	.word	0xffffffff


	//   ....[14]....
        /*0094*/ 	.word	0xffffffff


	//   ....[15]....
        /*0098*/ 	.word	0xffffffff


	//   ....[16]....
        /*009c*/ 	.word	0xffffffff


	//   ....[17]....
        /*00a0*/ 	.word	0xffffffff


	//   ....[18]....
        /*00a4*/ 	.word	0xffffffff


	//   ....[19]....
        /*00a8*/ 	.word	0xffffffff


	//   ....[20]....
        /*00ac*/ 	.word	0xffffffff


	//   ....[21]....
        /*00b0*/ 	.word	0xffffffff


	//   ....[22]....
        /*00b4*/ 	.word	0xffffffff


	//   ....[23]....
        /*00b8*/ 	.word	0xffffffff


	//   ....[24]....
        /*00bc*/ 	.word	0xffffffff


	//   ....[25]....
        /*00c0*/ 	.word	0xffffffff


	//   ....[26]....
        /*00c4*/ 	.word	0xffffffff


	//   ....[27]....
        /*00c8*/ 	.word	0xffffffff


	//   ....[28]....
        /*00cc*/ 	.word	0xffffffff


	//   ....[29]....
        /*00d0*/ 	.word	0xffffffff


	//   ....[30]....
        /*00d4*/ 	.word	0xffffffff


	//   ....[31]....
        /*00d8*/ 	.word	0xffffffff


	//   ....[32]....
        /*00dc*/ 	.word	0xffffffff


	//   ....[33]....
        /*00e0*/ 	.word	0xffffffff


	//   ....[34]....
        /*00e4*/ 	.word	0xffffffff


	//   ....[35]....
        /*00e8*/ 	.word	0xffffffff


	//   ....[36]....
        /*00ec*/ 	.word	0xffffffff


	//   ....[37]....
        /*00f0*/ 	.word	0xffffffff


	//   ....[38]....
        /*00f4*/ 	.word	0xffffffff


	//   ....[39]....
        /*00f8*/ 	.word	0xffffffff


	//   ....[40]....
        /*00fc*/ 	.word	0xffffffff


	//   ....[41]....
        /*0100*/ 	.word	0xffffffff


	//   ....[42]....
        /*0104*/ 	.word	0xffffffff


	//   ....[43]....
        /*0108*/ 	.word	0xffffffff


	//   ....[44]....
        /*010c*/ 	.word	0xffffffff


	//   ....[45]....
        /*0110*/ 	.word	0xffffffff


	//   ....[46]....
        /*0114*/ 	.word	0xffffffff


	//   ....[47]....
        /*0118*/ 	.word	0xffffffff


	//   ....[48]....
        /*011c*/ 	.word	0xffffffff


	//   ....[49]....
        /*0120*/ 	.word	0xffffffff


	//   ....[50]....
        /*0124*/ 	.word	0xffffffff


	//   ....[51]....
        /*0128*/ 	.word	0xffffffff


	//   ....[52]....
        /*012c*/ 	.word	0xffffffff


	//   ....[53]....
        /*0130*/ 	.word	0xffffffff


	//   ....[54]....
        /*0134*/ 	.word	0xffffffff


	//   ....[55]....
        /*0138*/ 	.word	0xffffffff


	//   ....[56]....
        /*013c*/ 	.word	0xffffffff


	//   ....[57]....
        /*0140*/ 	.word	0xffffffff


	//   ....[58]....
        /*0144*/ 	.word	0xffffffff


	//   ....[59]....
        /*0148*/ 	.word	0xffffffff


	//----- nvinfo : EIATTR_COOP_GROUP_INSTR_OFFSETS
	.align		4
.L_286:
        /*014c*/ 	.byte	0x04, 0x28
        /*014e*/ 	.short	(.L_288 - .L_287)


	//   ....[0]....
.L_287:
        /*0150*/ 	.word	0x00000c90


	//   ....[1]....
        /*0154*/ 	.word	0x00000cc0


	//   ....[2]....
        /*0158*/ 	.word	0x00000ce0


	//   ....[3]....
        /*015c*/ 	.word	0x00000cf0


	//   ....[4]....
        /*0160*/ 	.word	0x00000e80


	//   ....[5]....
        /*0164*/ 	.word	0x00000eb0


	//   ....[6]....
        /*0168*/ 	.word	0x00000ee0


	//   ....[7]....
        /*016c*/ 	.word	0x00000f00


	//   ....[8]....
        /*0170*/ 	.word	0x00001080


	//   ....[9]....
        /*0174*/ 	.word	0x000010b0


	//   ....[10]....
        /*0178*/ 	.word	0x000010e0


	//   ....[11]....
        /*017c*/ 	.word	0x00001100


	//   ....[12]....
        /*0180*/ 	.word	0x00001280


	//   ....[13]....
        /*0184*/ 	.word	0x000012b0


	//   ....[14]....
        /*0188*/ 	.word	0x000012e0


	//   ....[15]....
        /*018c*/ 	.word	0x00001300


	//   ....[16]....
        /*0190*/ 	.word	0x00001480


	//   ....[17]....
        /*0194*/ 	.word	0x000014b0


	//   ....[18]....
        /*0198*/ 	.word	0x000014e0


	//   ....[19]....
        /*019c*/ 	.word	0x00001500


	//   ....[20]....
        /*01a0*/ 	.word	0x00002260


	//   ....[21]....
        /*01a4*/ 	.word	0x00002270


	//   ....[22]....
        /*01a8*/ 	.word	0x00002280


	//   ....[23]....
        /*01ac*/ 	.word	0x000022a0


	//   ....[24]....
        /*01b0*/ 	.word	0x00002420


	//   ....[25]....
        /*01b4*/ 	.word	0x00002460


	//   ....[26]....
        /*01b8*/ 	.word	0x00002490


	//   ....[27]....
        /*01bc*/ 	.word	0x000024b0


	//   ....[28]....
        /*01c0*/ 	.word	0x00002630


	//   ....[29]....
        /*01c4*/ 	.word	0x00002670


	//   ....[30]....
        /*01c8*/ 	.word	0x000026a0


	//   ....[31]....
        /*01cc*/ 	.word	0x000026c0


	//   ....[32]....
        /*01d0*/ 	.word	0x00002840


	//   ....[33]....
        /*01d4*/ 	.word	0x00002880


	//   ....[34]....
        /*01d8*/ 	.word	0x000028b0


	//   ....[35]....
        /*01dc*/ 	.word	0x000028d0


	//   ....[36]....
        /*01e0*/ 	.word	0x00002a50


	//   ....[37]....
        /*01e4*/ 	.word	0x00002a90


	//   ....[38]....
        /*01e8*/ 	.word	0x00002ac0


	//   ....[39]....
        /*01ec*/ 	.word	0x00002ae0


	//   ....[40]....
        /*01f0*/ 	.word	0x00004f90


	//   ....[41]....
        /*01f4*/ 	.word	0x00004fc0


	//   ....[42]....
        /*01f8*/ 	.word	0x00004fe0


	//   ....[43]....
        /*01fc*/ 	.word	0x00004ff0


	//   ....[44]....
        /*0200*/ 	.word	0x00005180


	//   ....[45]....
        /*0204*/ 	.word	0x000051b0


	//   ....[46]....
        /*0208*/ 	.word	0x000051e0


	//   ....[47]....
        /*020c*/ 	.word	0x00005200


	//   ....[48]....
        /*0210*/ 	.word	0x00005380


	//   ....[49]....
        /*0214*/ 	.word	0x000053b0


	//   ....[50]....
        /*0218*/ 	.word	0x000053e0


	//   ....[51]....
        /*021c*/ 	.word	0x00005400


	//   ....[52]....
        /*0220*/ 	.word	0x00005580


	//   ....[53]....
        /*0224*/ 	.word	0x000055c0


	//   ....[54]....
        /*0228*/ 	.word	0x000055f0


	//   ....[55]....
        /*022c*/ 	.word	0x00005600


	//   ....[56]....
        /*0230*/ 	.word	0x00005780


	//   ....[57]....
        /*0234*/ 	.word	0x000057b0


	//   ....[58]....
        /*0238*/ 	.word	0x000057e0


	//   ....[59]....
        /*023c*/ 	.word	0x00005800


	//----- nvinfo : EIATTR_VRC_CTA_INIT_COUNT
	.align		4
.L_288:
        /*0240*/ 	.byte	0x02, 0x4a
	.zero		1
	.zero		1


	//----- nvinfo : EIATTR_EXIT_INSTR_OFFSETS
	.align		4
        /*0244*/ 	.byte	0x04, 0x1c
        /*0246*/ 	.short	(.L_290 - .L_289)


	//   ....[0]....
.L_289:
        /*0248*/ 	.word	0x00000030


	//   ....[1]....
        /*024c*/ 	.word	0x000064a0


	//   ....[2]....
        /*0250*/ 	.word	0x000064e0


	//----- nvinfo : EIATTR_MAX_THREADS
	.align		4
.L_290:
        /*0254*/ 	.byte	0x04, 0x05
        /*0256*/ 	.short	(.L_292 - .L_291)
.L_291:
        /*0258*/ 	.word	0x00000100
        /*025c*/ 	.word	0x00000001
        /*0260*/ 	.word	0x00000001


	//----- nvinfo : EIATTR_CRS_STACK_SIZE
	.align		4
.L_292:
        /*0264*/ 	.byte	0x04, 0x1e
        /*0266*/ 	.short	(.L_294 - .L_293)
.L_293:
        /*0268*/ 	.word	0x00000000


	//----- nvinfo : EIATTR_CBANK_PARAM_SIZE
	.align		4
.L_294:
        /*026c*/ 	.byte	0x03, 0x19
        /*026e*/ 	.short	0x001d


	//----- nvinfo : EIATTR_PARAM_CBANK
	.align		4
        /*0270*/ 	.byte	0x04, 0x0a
        /*0272*/ 	.short	(.L_296 - .L_295)
	.align		4
.L_295:
        /*0274*/ 	.word	index@(.nv.constant0._ZN6thrust24THRUST_300001_SM_1000_NS8cuda_cub4core6detail13_kernel_agentINS1_8__reduce11ReduceAgentINS0_12zip_iteratorIN4cuda3std3__45tupleIJNS0_10device_ptrIdEENS0_17counting_iteratorIlNS0_11use_defaultESF_SF_EEEEEEEPNSB_IJdlEEESJ_iNS1_9__extrema9arg_max_fIdl10comparatorEEEEJSI_SK_iSO_EEEvDpT0_)
        /*0278*/ 	.short	0x0380
        /*027a*/ 	.short	0x001d


	//----- nvinfo : EIATTR_SW_WAR
	.align		4
.L_296:
        /*027c*/ 	.byte	0x04, 0x36
        /*027e*/ 	.short	(.L_298 - .L_297)
.L_297:
        /*0280*/ 	.word	0x00000008
.L_298:


//--------------------- .nv.info._Z17kernel_gauss_stepPdiiii --------------------------
	.section	.nv.info._Z17kernel_gauss_stepPdiiii,"",@"SHT_CUDA_INFO"
	.sectionflags	@""
	.align	4


	//----- nvinfo : EIATTR_CUDA_API_VERSION
	.align		4
        /*0000*/ 	.byte	0x04, 0x37
        /*0002*/ 	.short	(.L_300 - .L_299)
.L_299:
        /*0004*/ 	.word	0x00000082


	//----- nvinfo : EIATTR_KPARAM_INFO
	.align		4
.L_300:
        /*0008*/ 	.byte	0x04, 0x17
        /*000a*/ 	.short	(.L_302 - .L_301)
.L_301:
        /*000c*/ 	.word	0x00000000
        /*0010*/ 	.short	0x0004
        /*0012*/ 	.short	0x0014
        /*0014*/ 	.byte	0x00, 0xf0, 0x11, 0x00


	//----- nvinfo : EIATTR_KPARAM_INFO
	.align		4
.L_302:
        /*0018*/ 	.byte	0x04, 0x17
        /*001a*/ 	.short	(.L_304 - .L_303)
.L_303:
        /*001c*/ 	.word	0x00000000
        /*0020*/ 	.short	0x0003
        /*0022*/ 	.short	0x0010
        /*0024*/ 	.byte	0x00, 0xf0, 0x11, 0x00


	//----- nvinfo : EIATTR_KPARAM_INFO
	.align		4
.L_304:
        /*0028*/ 	.byte	0x04, 0x17
        /*002a*/ 	.short	(.L_306 - .L_305)
.L_305:
        /*002c*/ 	.word	0x00000000
        /*0030*/ 	.short	0x0002
        /*0032*/ 	.short	0x000c
        /*0034*/ 	.byte	0x00, 0xf0, 0x11, 0x00


	//----- nvinfo : EIATTR_KPARAM_INFO
	.align		4
.L_306:
        /*0038*/ 	.byte	0x04, 0x17
        /*003a*/ 	.short	(.L_308 - .L_307)
.L_307:
        /*003c*/ 	.word	0x00000000
        /*0040*/ 	.short	0x0001
        /*0042*/ 	.short	0x0008
        /*0044*/ 	.byte	0x00, 0xf0, 0x11, 0x00


	//----- nvinfo : EIATTR_KPARAM_INFO
	.align		4
.L_308:
        /*0048*/ 	.byte	0x04, 0x17
        /*004a*/ 	.short	(.L_310 - .L_309)
.L_309:
        /*004c*/ 	.word	0x00000000
        /*0050*/ 	.short	0x0000
        /*0052*/ 	.short	0x0000
        /*0054*/ 	.byte	0x00, 0xf5, 0x21, 0x00


	//----- nvinfo : EIATTR_SPARSE_MMA_MASK
	.align		4
.L_310:
        /*0058*/ 	.byte	0x03, 0x50
        /*005a*/ 	.short	0x0000


	//----- nvinfo : EIATTR_MAXREG_COUNT
	.align		4
        /*005c*/ 	.byte	0x03, 0x1b
        /*005e*/ 	.short	0x00ff


	//----- nvinfo : EIATTR_MERCURY_ISA_VERSION
	.align		4
        /*0060*/ 	.byte	0x03, 0x5f
        /*0062*/ 	.short	0x0101


	//----- nvinfo : EIATTR_VRC_CTA_INIT_COUNT
	.align		4
        /*0064*/ 	.byte	0x02, 0x4a
	.zero		1
	.zero		1


	//----- nvinfo : EIATTR_EXIT_INSTR_OFFSETS
	.align		4
        /*0068*/ 	.byte	0x04, 0x1c
        /*006a*/ 	.short	(.L_312 - .L_311)


	//   ....[0]....
.L_311:
        /*006c*/ 	.word	0x000000b0


	//   ....[1]....
        /*0070*/ 	.word	0x00001440


	//----- nvinfo : EIATTR_CRS_STACK_SIZE
	.align		4
.L_312:
        /*0074*/ 	.byte	0x04, 0x1e
        /*0076*/ 	.short	(.L_314 - .L_313)
.L_313:
        /*0078*/ 	.word	0x00000000


	//----- nvinfo : EIATTR_CBANK_PARAM_SIZE
	.align		4
.L_314:
        /*007c*/ 	.byte	0x03, 0x19
        /*007e*/ 	.short	0x0018


	//----- nvinfo : EIATTR_PARAM_CBANK
	.align		4
        /*0080*/ 	.byte	0x04, 0x0a
        /*0082*/ 	.short	(.L_316 - .L_315)
	.align		4
.L_315:
        /*0084*/ 	.word	index@(.nv.constant0._Z17kernel_gauss_stepPdiiii)
        /*0088*/ 	.short	0x0380
        /*008a*/ 	.short	0x0018


	//----- nvinfo : EIATTR_SW_WAR
	.align		4
.L_316:
        /*008c*/ 	.byte	0x04, 0x36
        /*008e*/ 	.short	(.L_318 - .L_317)
.L_317:
        /*0090*/ 	.word	0x00000008
.L_318:


//--------------------- .nv.info._Z11kernel_swapPdiiii --------------------------
	.section	.nv.info._Z11kernel_swapPdiiii,"",@"SHT_CUDA_INFO"
	.sectionflags	@""
	.align	4


	//----- nvinfo : EIATTR_CUDA_API_VERSION
	.align		4
        /*0000*/ 	.byte	0x04, 0x37
        /*0002*/ 	.short	(.L_320 - .L_319)
.L_319:
        /*0004*/ 	.word	0x00000082


	//----- nvinfo : EIATTR_KPARAM_INFO
	.align		4
.L_320:
        /*0008*/ 	.byte	0x04, 0x17
        /*000a*/ 	.short	(.L_322 - .L_321)
.L_321:
        /*000c*/ 	.word	0x00000000
        /*0010*/ 	.short	0x0004
        /*0012*/ 	.short	0x0014
        /*0014*/ 	.byte	0x00, 0xf0, 0x11, 0x00


	//----- nvinfo : EIATTR_KPARAM_INFO
	.align		4
.L_322:
        /*0018*/ 	.byte	0x04, 0x17
        /*001a*/ 	.short	(.L_324 - .L_323)
.L_323:
        /*001c*/ 	.word	0x00000000
        /*0020*/ 	.short	0x0003
        /*0022*/ 	.short	0x0010
        /*0024*/ 	.byte	0x00, 0xf0, 0x11, 0x00


	//----- nvinfo : EIATTR_KPARAM_INFO
	.align		4
.L_324:
        /*0028*/ 	.byte	0x04, 0x17
        /*002a*/ 	.short	(.L_326 - .L_325)
.L_325:
        /*002c*/ 	.word	0x00000000
        /*0030*/ 	.short	0x0002
        /*0032*/ 	.short	0x000c
        /*0034*/ 	.byte	0x00, 0xf0, 0x11, 0x00


	//----- nvinfo : EIATTR_KPARAM_INFO
	.align		4
.L_326:
        /*0038*/ 	.byte	0x04, 0x17
        /*003a*/ 	.short	(.L_328 - .L_327)
.L_327:
        /*003c*/ 	.word	0x00000000
        /*0040*/ 	.short	0x0001
        /*0042*/ 	.short	0x0008
        /*0044*/ 	.byte	0x00, 0xf0, 0x11, 0x00


	//----- nvinfo : EIATTR_KPARAM_INFO
	.align		4
.L_328:
        /*0048*/ 	.byte	0x04, 0x17
        /*004a*/ 	.short	(.L_330 - .L_329)
.L_329:
        /*004c*/ 	.word	0x00000000
        /*0050*/ 	.short	0x0000
        /*0052*/ 	.short	0x0000
        /*0054*/ 	.byte	0x00, 0xf5, 0x21, 0x00


	//----- nvinfo : EIATTR_SPARSE_MMA_MASK
	.align		4
.L_330:
        /*0058*/ 	.byte	0x03, 0x50
        /*005a*/ 	.short	0x0000


	//----- nvinfo : EIATTR_MAXREG_COUNT
	.align		4
        /*005c*/ 	.byte	0x03, 0x1b
        /*005e*/ 	.short	0x00ff


	//----- nvinfo : EIATTR_MERCURY_ISA_VERSION
	.align		4
        /*0060*/ 	.byte	0x03, 0x5f
        /*0062*/ 	.short	0x0101


	//----- nvinfo : EIATTR_VRC_CTA_INIT_COUNT
	.align		4
        /*0064*/ 	.byte	0x02, 0x4a
	.zero		1
	.zero		1


	//----- nvinfo : EIATTR_EXIT_INSTR_OFFSETS
	.align		4
        /*0068*/ 	.byte	0x04, 0x1c
        /*006a*/ 	.short	(.L_332 - .L_331)


	//   ....[0]....
.L_331:
        /*006c*/ 	.word	0x00000090


	//   ....[1]....
        /*0070*/ 	.word	0x00000400


	//   ....[2]....
        /*0074*/ 	.word	0x00000670


	//----- nvinfo : EIATTR_CRS_STACK_SIZE
	.align		4
.L_332:
        /*0078*/ 	.byte	0x04, 0x1e
        /*007a*/ 	.short	(.L_334 - .L_333)
.L_333:
        /*007c*/ 	.word	0x00000000


	//----- nvinfo : EIATTR_CBANK_PARAM_SIZE
	.align		4
.L_334:
        /*0080*/ 	.byte	0x03, 0x19
        /*0082*/ 	.short	0x0018


	//----- nvinfo : EIATTR_PARAM_CBANK
	.align		4
        /*0084*/ 	.byte	0x04, 0x0a
        /*0086*/ 	.short	(.L_336 - .L_335)
	.align		4
.L_335:
        /*0088*/ 	.word	index@(.nv.constant0._Z11kernel_swapPdiiii)
        /*008c*/ 	.short	0x0380
        /*008e*/ 	.short	0x0018


	//----- nvinfo : EIATTR_SW_WAR
	.align		4
.L_336:
        /*0090*/ 	.byte	0x04, 0x36
        /*0092*/ 	.short	(.L_338 - .L_337)
.L_337:
        /*0094*/ 	.word	0x00000008
.L_338:


//--------------------- .nv.callgraph             --------------------------
	.section	.nv.callgraph,"",@"SHT_CUDA_CALLGRAPH"
	.align	4
	.sectionentsize	8
	.align		4
        /*0000*/ 	.word	0x00000000
	.align		4
        /*0004*/ 	.word	0xffffffff
	.align		4
        /*0008*/ 	.word	0x00000000
	.align		4
        /*000c*/ 	.word	0xfffffffe
	.align		4
        /*0010*/ 	.word	0x00000000
	.align		4
        /*0014*/ 	.word	0xfffffffd
	.align		4
        /*0018*/ 	.word	0x00000000
	.align		4
        /*001c*/ 	.word	0xfffffffc


//--------------------- .nv.constant4             --------------------------
	.section	.nv.constant4,"a",@progbits
	.align	8
	.align		8
.nv.constant4:
        /*0000*/ 	.dword	_ZN34_INTERNAL_2f7a6910_4_k_cu_6f559aca4cuda3std3__45__cpo5beginE
	.align		8
        /*0008*/ 	.dword	_ZN34_INTERNAL_2f7a6910_4_k_cu_6f559aca4cuda3std3__45__cpo3endE
	.align		8
        /*0010*/ 	.dword	_ZN34_INTERNAL_2f7a6910_4_k_cu_6f559aca4cuda3std3__45__cpo6cbeginE
	.align		8
        /*0018*/ 	.dword	_ZN34_INTERNAL_2f7a6910_4_k_cu_6f559aca4cuda3std3__45__cpo4cendE
	.align		8
        /*0020*/ 	.dword	_ZN34_INTERNAL_2f7a6910_4_k_cu_6f559aca4cuda3std3__45__cpo6rbeginE
	.align		8
        /*0028*/ 	.dword	_ZN34_INTERNAL_2f7a6910_4_k_cu_6f559aca4cuda3std3__45__cpo4rendE
	.align		8
        /*0030*/ 	.dword	_ZN34_INTERNAL_2f7a6910_4_k_cu_6f559aca4cuda3std3__45__cpo7crbeginE
	.align		8
        /*0038*/ 	.dword	_ZN34_INTERNAL_2f7a6910_4_k_cu_6f559aca4cuda3std3__45__cpo5crendE
	.align		8
        /*0040*/ 	.dword	_ZN34_INTERNAL_2f7a6910_4_k_cu_6f559aca4cuda3std3__436_GLOBAL__N__2f7a6910_4_k_cu_6f559aca6ignoreE
	.align		8
        /*0048*/ 	.dword	_ZN34_INTERNAL_2f7a6910_4_k_cu_6f559aca4cuda3std3__419piecewise_constructE
	.align		8
        /*0050*/ 	.dword	_ZN34_INTERNAL_2f7a6910_4_k_cu_6f559aca4cuda3std3__48in_placeE
	.align		8
        /*0058*/ 	.dword	_ZN34_INTERNAL_2f7a6910_4_k_cu_6f559aca4cuda3std3__420unreachable_sentinelE
	.align		8
        /*0060*/ 	.dword	_ZN34_INTERNAL_2f7a6910_4_k_cu_6f559aca4cuda3std3__47nulloptE
	.align		8
        /*0068*/ 	.dword	_ZN34_INTERNAL_2f7a6910_4_k_cu_6f559aca4cuda3std3__48unexpectE
	.align		8
        /*0070*/ 	.dword	_ZN34_INTERNAL_2f7a6910_4_k_cu_6f559aca4cuda3std6ranges3__45__cpo4swapE
	.align		8
        /*0078*/ 	.dword	_ZN34_INTERNAL_2f7a6910_4_k_cu_6f559aca4cuda3std6ranges3__45__cpo9iter_moveE
	.align		8
        /*0080*/ 	.dword	_ZN34_INTERNAL_2f7a6910_4_k_cu_6f559aca4cuda3std6ranges3__45__cpo5beginE
	.align		8
        /*0088*/ 	.dword	_ZN34_INTERNAL_2f7a6910_4_k_cu_6f559aca4cuda3std6ranges3__45__cpo3endE
	.align		8
        /*0090*/ 	.dword	_ZN34_INTERNAL_2f7a6910_4_k_cu_6f559aca4cuda3std6ranges3__45__cpo6cbeginE
	.align		8
        /*0098*/ 	.dword	_ZN34_INTERNAL_2f7a6910_4_k_cu_6f559aca4cuda3std6ranges3__45__cpo4cendE
	.align		8
        /*00a0*/ 	.dword	_ZN34_INTERNAL_2f7a6910_4_k_cu_6f559aca4cuda3std6ranges3__45__cpo7advanceE
	.align		8
        /*00a8*/ 	.dword	_ZN34_INTERNAL_2f7a6910_4_k_cu_6f559aca4cuda3std6ranges3__45__cpo9iter_swapE
	.align		8
        /*00b0*/ 	.dword	_ZN34_INTERNAL_2f7a6910_4_k_cu_6f559aca4cuda3std6ranges3__45__cpo4nextE
	.align		8
        /*00b8*/ 	.dword	_ZN34_INTERNAL_2f7a6910_4_k_cu_6f559aca4cuda3std6ranges3__45__cpo4prevE
	.align		8
        /*00c0*/ 	.dword	_ZN34_INTERNAL_2f7a6910_4_k_cu_6f559aca4cuda3std6ranges3__45__cpo4dataE
	.align		8
        /*00c8*/ 	.dword	_ZN34_INTERNAL_2f7a6910_4_k_cu_6f559aca4cuda3std6ranges3__45__cpo5cdataE
	.align		8
        /*00d0*/ 	.dword	_ZN34_INTERNAL_2f7a6910_4_k_cu_6f559aca4cuda3std6ranges3__45__cpo4sizeE
	.align		8
        /*00d8*/ 	.dword	_ZN34_INTERNAL_2f7a6910_4_k_cu_6f559aca4cuda3std6ranges3__45__cpo5ssizeE
	.align		8
        /*00e0*/ 	.dword	_ZN34_INTERNAL_2f7a6910_4_k_cu_6f559aca4cuda3std6ranges3__45__cpo8distanceE
	.align		8
        /*00e8*/ 	.dword	_ZN34_INTERNAL_2f7a6910_4_k_cu_6f559aca6thrust24THRUST_300001_SM_1000_NS8cuda_cub3parE
	.align		8
        /*00f0*/ 	.dword	_ZN34_INTERNAL_2f7a6910_4_k_cu_6f559aca6thrust24THRUST_300001_SM_1000_NS8cuda_cub10par_nosyncE
	.align		8
        /*00f8*/ 	.dword	_ZN34_INTERNAL_2f7a6910_4_k_cu_6f559aca6thrust24THRUST_300001_SM_1000_NS6system6detail10sequential3seqE
	.align		8
        /*0100*/ 	.dword	_ZN34_INTERNAL_2f7a6910_4_k_cu_6f559aca6thrust24THRUST_300001_SM_1000_NS6system3cpp3parE
	.align		8
        /*0108*/ 	.dword	_ZN34_INTERNAL_2f7a6910_4_k_cu_6f559aca6thrust24THRUST_300001_SM_1000_NS12placeholders2_1E
	.align		8
        /*0110*/ 	.dword	_ZN34_INTERNAL_2f7a6910_4_k_cu_6f559aca6thrust24THRUST_300001_SM_1000_NS12placeholders2_2E
	.align		8
        /*0118*/ 	.dword	_ZN34_INTERNAL_2f7a6910_4_k_cu_6f559aca6thrust24THRUST_300001_SM_1000_NS12placeholders2_3E
	.align		8
        /*0120*/ 	.dword	_ZN34_INTERNAL_2f7a6910_4_k_cu_6f559aca6thrust24THRUST_300001_SM_1000_NS12placeholders2_4E
	.align		8
        /*0128*/ 	.dword	_ZN34_INTERNAL_2f7a6910_4_k_cu_6f559aca6thrust24THRUST_300001_SM_1000_NS12placeholders2_5E
	.align		8
        /*0130*/ 	.dword	_ZN34_INTERNAL_2f7a6910_4_k_cu_6f559aca6thrust24THRUST_300001_SM_1000_NS12placeholders2_6E
	.align		8
        /*0138*/ 	.dword	_ZN34_INTERNAL_2f7a6910_4_k_cu_6f559aca6thrust24THRUST_300001_SM_1000_NS12placeholders2_7E
	.align		8
        /*0140*/ 	.dword	_ZN34_INTERNAL_2f7a6910_4_k_cu_6f559aca6thrust24THRUST_300001_SM_1000_NS12placeholders2_8E
	.align		8
        /*0148*/ 	.dword	_ZN34_INTERNAL_2f7a6910_4_k_cu_6f559aca6thrust24THRUST_300001_SM_1000_NS12placeholders2_9E
	.align		8
        /*0150*/ 	.dword	_ZN34_INTERNAL_2f7a6910_4_k_cu_6f559aca6thrust24THRUST_300001_SM_1000_NS12placeholders3_10E
	.align		8
        /*0158*/ 	.dword	_ZN34_INTERNAL_2f7a6910_4_k_cu_6f559aca6thrust24THRUST_300001_SM_1000_NS3seqE
	.align		8
        /*0160*/ 	.dword	_ZN34_INTERNAL_2f7a6910_4_k_cu_6f559aca6thrust24THRUST_300001_SM_1000_NS6deviceE


//--------------------- .text._ZN3cub18CUB_300001_SM_10006detail11EmptyKernelIvEEvv --------------------------
	.section	.text._ZN3cub18CUB_300001_SM_10006detail11EmptyKernelIvEEvv,"ax",@progbits
	.align	128
        .global         _ZN3cub18CUB_300001_SM_10006detail11EmptyKernelIvEEvv
        .type           _ZN3cub18CUB_300001_SM_10006detail11EmptyKernelIvEEvv,@function
        .size           _ZN3cub18CUB_300001_SM_10006detail11EmptyKernelIvEEvv,(.L_x_730 - _ZN3cub18CUB_300001_SM_10006detail11EmptyKernelIvEEvv)
        .other          _ZN3cub18CUB_300001_SM_10006detail11EmptyKernelIvEEvv,@"STO_CUDA_ENTRY STV_DEFAULT"
_ZN3cub18CUB_300001_SM_10006detail11EmptyKernelIvEEvv:
.text._ZN3cub18CUB_300001_SM_10006detail11EmptyKernelIvEEvv:
[----:B------:R-:W-:Y:S01]  /*0000*/  LDC R1, c[0x0][0x37c] ;  /* 0x0000df00ff017b82 */ /* 0x000fe20000000800 */
[----:B------:R-:W-:Y:S05]  /*0010*/  EXIT ;  /* 0x000000000000794d */ /* 0x000fea0003800000 */
.L_x_0:
[----:B------:R-:W-:-:S00]  /*0020*/  BRA `(.L_x_0) ;  /* 0xfffffffc00fc7947 */ /* 0x000fc0000383ffff */
[----:B------:R-:W-:-:S00]  /*0030*/  NOP ;  /* 0x0000000000007918 */ /* 0x000fc00000000000 */
        /* <DEDUP_REMOVED lines=12> */
.L_x_730:


//--------------------- .text._ZN6thrust24THRUST_300001_SM_1000_NS8cuda_cub4core6detail13_kernel_agentINS1_8__reduce11ReduceAgentIPN4cuda3std3__45tupleIJdlEEESC_SB_lNS1_9__extrema9arg_max_fIdl10comparatorEEEEJSC_SC_iSG_EEEvDpT0_ --------------------------
	.section	.text._ZN6thrust24THRUST_300001_SM_1000_NS8cuda_cub4core6detail13_kernel_agentINS1_8__reduce11ReduceAgentIPN4cuda3std3__45tupleIJdlEEESC_SB_lNS1_9__extrema9arg_max_fIdl10comparatorEEEEJSC_SC_iSG_EEEvDpT0_,"ax",@progbits
	.align	128
        .global         _ZN6thrust24THRUST_300001_SM_1000_NS8cuda_cub4core6detail13_kernel_agentINS1_8__reduce11ReduceAgentIPN4cuda3std3__45tupleIJdlEEESC_SB_lNS1_9__extrema9arg_max_fIdl10comparatorEEEEJSC_SC_iSG_EEEvDpT0_
        .type           _ZN6thrust24THRUST_300001_SM_1000_NS8cuda_cub4core6detail13_kernel_agentINS1_8__reduce11ReduceAgentIPN4cuda3std3__45tupleIJdlEEESC_SB_lNS1_9__extrema9arg_max_fIdl10comparatorEEEEJSC_SC_iSG_EEEvDpT0_,@function
        .size           _ZN6thrust24THRUST_300001_SM_1000_NS8cuda_cub4core6detail13_kernel_agentINS1_8__reduce11ReduceAgentIPN4cuda3std3__45tupleIJdlEEESC_SB_lNS1_9__extrema9arg_max_fIdl10comparatorEEEEJSC_SC_iSG_EEEvDpT0_,(.L_x_731 - _ZN6thrust24THRUST_300001_SM_1000_NS8cuda_cub4core6detail13_kernel_agentINS1_8__reduce11ReduceAgentIPN4cuda3std3__45tupleIJdlEEESC_SB_lNS1_9__extrema9arg_max_fIdl10comparatorEEEEJSC_SC_iSG_EEEvDpT0_)
        .other          _ZN6thrust24THRUST_300001_SM_1000_NS8cuda_cub4core6detail13_kernel_agentINS1_8__reduce11ReduceAgentIPN4cuda3std3__45tupleIJdlEEESC_SB_lNS1_9__extrema9arg_max_fIdl10comparatorEEEEJSC_SC_iSG_EEEvDpT0_,@"STO_CUDA_ENTRY STV_DEFAULT"
_ZN6thrust24THRUST_300001_SM_1000_NS8cuda_cub4core6detail13_kernel_agentINS1_8__reduce11ReduceAgentIPN4cuda3std3__45tupleIJdlEEESC_SB_lNS1_9__extrema9arg_max_fIdl10comparatorEEEEJSC_SC_iSG_EEEvDpT0_:
.text._ZN6thrust24THRUST_300001_SM_1000_NS8cuda_cub4core6detail13_kernel_agentINS1_8__reduce11ReduceAgentIPN4cuda3std3__45tupleIJdlEEESC_SB_lNS1_9__extrema9arg_max_fIdl10comparatorEEEEJSC_SC_iSG_EEEvDpT0_:
[----:B------:R-:W-:Y:S01]  /*0000*/  LDC R1, c[0x0][0x37c] ;  /* 0x0000df00ff017b82 */ /* 0x000fe20000000800 */
[----:B------:R-:W0:Y:S02]  /*0010*/  LDCU UR8, c[0x0][0x390] ;  /* 0x00007200ff0877ac */ /* 0x000e240008000800 */
[----:B0-----:R-:W-:-:S13]  /*0020*/  ISETP.NE.AND P0, PT, RZ, UR8, PT ;  /* 0x00000008ff007c0c */ /* 0x001fda000bf05270 */
[----:B------:R-:W-:Y:S05]  /*0030*/  @!P0 EXIT ;  /* 0x000000000000894d */ /* 0x000fea0003800000 */
[----:B------:R-:W-:Y:S01]  /*0040*/  UISETP.GT.AND UP0, UPT, UR8, 0x4ff, UPT ;  /* 0x000004ff0800788c */ /* 0x000fe2000bf04270 */
[----:B------:R-:W-:Y:S01]  /*0050*/  BSSY.RECONVERGENT B0, `(.L_x_1) ;  /* 0x00006c1000007945 */ /* 0x000fe20003800200 */
[----:B------:R-:W0:Y:S07]  /*0060*/  LDCU.64 UR10, c[0x0][0x358] ;  /* 0x00006b00ff0a77ac */ /* 0x000e2e0008000a00 */
[----:B------:R-:W-:Y:S05]  /*0070*/  BRA.U UP0, `(.L_x_2) ;  /* 0x0000003900807547 */ /* 0x000fea000b800000 */
[----:B------:R-:W1:Y:S01]  /*0080*/  S2R R0, SR_TID.X ;  /* 0x0000000000007919 */ /* 0x000e620000002100 */
[----:B------:R-:W2:Y:S01]  /*0090*/  LDCU UR4, c[0x0][0x390] ;  /* 0x00007200ff0477ac */ /* 0x000ea20008000800 */
[----:B------:R-:W-:Y:S01]  /*00a0*/  BSSY.RECONVERGENT B1, `(.L_x_3) ;  /* 0x000000b000017945 */ /* 0x000fe20003800200 */
[----:B------:R-:W-:Y:S02]  /*00b0*/  CS2R R14, SRZ ;  /* 0x00000000000e7805 */ /* 0x000fe4000001ff00 */
[----:B------:R-:W-:Y:S02]  /*00c0*/  CS2R R12, SRZ ;  /* 0x00000000000c7805 */ /* 0x000fe4000001ff00 */
[----:B-1----:R-:W-:Y:S01]  /*00d0*/  ISETP.GE.AND P0, PT, R0, UR8, PT ;  /* 0x0000000800007c0c */ /* 0x002fe2000bf06270 */
[----:B------:R-:W-:-:S12]  /*00e0*/  IMAD.MOV.U32 R19, RZ, RZ, R0 ;  /* 0x000000ffff137224 */ /* 0x000fd800078e0000 */
[----:B--2---:R-:W-:Y:S05]  /*00f0*/  @P0 BRA `(.L_x_4) ;  /* 0x0000000000140947 */ /* 0x004fea0003800000 */
[----:B------:R-:W1:Y:S02]  /*0100*/  LDC.64 R2, c[0x0][0x380] ;  /* 0x0000e000ff027b82 */ /* 0x000e640000000a00 */
[----:B-1----:R-:W-:-:S05]  /*0110*/  IMAD.WIDE.U32 R2, R0, 0x10, R2 ;  /* 0x0000001000027825 */ /* 0x002fca00078e0002 */
[----:B0-----:R1:W5:Y:S04]  /*0120*/  LDG.E.64.CONSTANT R14, desc[UR10][R2.64] ;  /* 0x0000000a020e7981 */ /* 0x001368000c1e9b00 */
[----:B------:R1:W5:Y:S01]  /*0130*/  LDG.E.64.CONSTANT R12, desc[UR10][R2.64+0x8] ;  /* 0x0000080a020c7981 */ /* 0x000362000c1e9b00 */
[----:B------:R-:W-:-:S07]  /*0140*/  VIADD R19, R0, 0x100 ;  /* 0x0000010000137836 */ /* 0x000fce0000000000 */
.L_x_4:
[----:B0-----:R-:W-:Y:S05]  /*0150*/  BSYNC.RECONVERGENT B1 ;  /* 0x0000000000017941 */ /* 0x001fea0003800200 */
.L_x_3:
[----:B------:R-:W-:Y:S01]  /*0160*/  ISETP.GE.AND P0, PT, R19, UR8, PT ;  /* 0x0000000813007c0c */ /* 0x000fe2000bf06270 */
[----:B------:R-:W-:-:S12]  /*0170*/  BSSY.RECONVERGENT B1, `(.L_x_5) ;  /* 0x0000099000017945 */ /* 0x000fd80003800200 */
[----:B------:R-:W-:Y:S05]  /*0180*/  @P0 BRA `(.L_x_6) ;  /* 0x00000008005c0947 */ /* 0x000fea0003800000 */
[----:B------:R-:W-:Y:S01]  /*0190*/  LOP3.LUT R4, RZ, R19, RZ, 0x33, !PT ;  /* 0x00000013ff047212 */ /* 0x000fe200078e33ff */
[----:B------:R-:W-:Y:S04]  /*01a0*/  BSSY.RECONVERGENT B2, `(.L_x_7) ;  /* 0x000002e000027945 */ /* 0x000fe80003800200 */
[----:B------:R-:W-:-:S05]  /*01b0*/  VIADD R4, R4, UR8 ;  /* 0x0000000804047c36 */ /* 0x000fca0008000000 */
[----:B-1----:R-:W-:-:S04]  /*01c0*/  LOP3.LUT R2, R4, 0x300, RZ, 0xc0, !PT ;  /* 0x0000030004027812 */ /* 0x002fc800078ec0ff */
[----:B------:R-:W-:-:S13]  /*01d0*/  ISETP.NE.AND P0, PT, R2, 0x300, PT ;  /* 0x000003000200780c */ /* 0x000fda0003f05270 */
[----:B------:R-:W-:Y:S05]  /*01e0*/  @!P0 BRA `(.L_x_8) ;  /* 0x0000000000a48947 */ /* 0x000fea0003800000 */
[----:B------:R-:W0:Y:S01]  /*01f0*/  LDC.64 R2, c[0x0][0x380] ;  /* 0x0000e000ff027b82 */ /* 0x000e220000000a00 */
[----:B------:R-:W-:-:S04]  /*0200*/  LEA.HI R5, R4, 0x1, RZ, 0x18 ;  /* 0x0000000104057811 */ /* 0x000fc800078fc0ff */
[----:B------:R-:W-:-:S05]  /*0210*/  LOP3.LUT R5, R5, 0x3, RZ, 0xc0, !PT ;  /* 0x0000000305057812 */ /* 0x000fca00078ec0ff */
[----:B------:R-:W-:Y:S02]  /*0220*/  IMAD.MOV R5, RZ, RZ, -R5 ;  /* 0x000000ffff057224 */ /* 0x000fe400078e0a05 */
[----:B0-----:R-:W-:-:S04]  /*0230*/  IMAD.WIDE.U32 R2, R19, 0x10, R2 ;  /* 0x0000001013027825 */ /* 0x001fc800078e0002 */
[----:B------:R-:W-:-:S07]  /*0240*/  IMAD.MOV.U32 R16, RZ, RZ, R2 ;  /* 0x000000ffff107224 */ /* 0x000fce00078e0002 */
.L_x_11:
[----:B------:R-:W-:-:S05]  /*0250*/  IMAD.MOV.U32 R2, RZ, RZ, R16 ;  /* 0x000000ffff027224 */ /* 0x000fca00078e0010 */
[----:B------:R-:W2:Y:S04]  /*0260*/  LDG.E.64.CONSTANT R8, desc[UR10][R2.64] ;  /* 0x0000000a02087981 */ /* 0x000ea8000c1e9b00 */
[----:B------:R-:W3:Y:S01]  /*0270*/  LDG.E.64.CONSTANT R10, desc[UR10][R2.64+0x8] ;  /* 0x0000080a020a7981 */ /* 0x000ee2000c1e9b00 */
[----:B------:R-:W-:Y:S01]  /*0280*/  VIADD R5, R5, 0x1 ;  /* 0x0000000105057836 */ /* 0x000fe20000000000 */
[----:B------:R-:W-:Y:S01]  /*0290*/  BSSY.RECONVERGENT B3, `(.L_x_9) ;  /* 0x000001b000037945 */ /* 0x000fe20003800200 */
[----:B-----5:R-:W-:Y:S01]  /*02a0*/  IMAD.MOV.U32 R21, RZ, RZ, R13 ;  /* 0x000000ffff157224 */ /* 0x020fe200078e000d */
[----:B------:R-:W-:Y:S01]  /*02b0*/  IADD3 R16, P3, PT, R2, 0x1000, RZ ;  /* 0x0000100002107810 */ /* 0x000fe20007f7e0ff */
[----:B------:R-:W-:Y:S01]  /*02c0*/  IMAD.MOV.U32 R17, RZ, RZ, R12 ;  /* 0x000000ffff117224 */ /* 0x000fe200078e000c */
[----:B------:R-:W-:Y:S01]  /*02d0*/  ISETP.NE.AND P2, PT, R5, RZ, PT ;  /* 0x000000ff0500720c */ /* 0x000fe20003f45270 */
[----:B------:R-:W-:-:S02]  /*02e0*/  IMAD.MOV.U32 R6, RZ, RZ, R14 ;  /* 0x000000ffff067224 */ /* 0x000fc400078e000e */
[----:B------:R-:W-:Y:S01]  /*02f0*/  IMAD.MOV.U32 R7, RZ, RZ, R15 ;  /* 0x000000ffff077224 */ /* 0x000fe200078e000f */
[----:B--2---:R-:W-:Y:S01]  /*0300*/  DSETP.GEU.AND P0, PT, |R14|, |R8|, PT ;  /* 0x400000080e00722a */ /* 0x004fe20003f0e200 */
[----:B------:R-:W-:Y:S02]  /*0310*/  IMAD.MOV.U32 R14, RZ, RZ, R8 ;  /* 0x000000ffff0e7224 */ /* 0x000fe400078e0008 */
[----:B---3--:R-:W-:Y:S02]  /*0320*/  IMAD.MOV.U32 R12, RZ, RZ, R10 ;  /* 0x000000ffff0c7224 */ /* 0x008fe400078e000a */
[----:B------:R-:W-:Y:S02]  /*0330*/  IMAD.MOV.U32 R13, RZ, RZ, R11 ;  /* 0x000000ffff0d7224 */ /* 0x000fe400078e000b */
[----:B------:R-:W-:-:S07]  /*0340*/  IMAD.MOV.U32 R15, RZ, RZ, R9 ;  /* 0x000000ffff0f7224 */ /* 0x000fce00078e0009 */
[----:B------:R-:W-:Y:S05]  /*0350*/  @!P0 BRA `(.L_x_10) ;  /* 0x0000000000388947 */ /* 0x000fea0003800000 */
[----:B------:R-:W-:Y:S01]  /*0360*/  DSETP.GEU.AND P0, PT, |R8|, |R6|, PT ;  /* 0x400000060800722a */ /* 0x000fe20003f0e200 */
[----:B------:R-:W-:Y:S02]  /*0370*/  IMAD.MOV.U32 R14, RZ, RZ, R6 ;  /* 0x000000ffff0e7224 */ /* 0x000fe400078e0006 */
[----:B------:R-:W-:Y:S02]  /*0380*/  IMAD.MOV.U32 R15, RZ, RZ, R7 ;  /* 0x000000ffff0f7224 */ /* 0x000fe400078e0007 */
[----:B------:R-:W-:Y:S02]  /*0390*/  IMAD.MOV.U32 R12, RZ, RZ, R17 ;  /* 0x000000ffff0c7224 */ /* 0x000fe400078e0011 */
[----:B------:R-:W-:-:S07]  /*03a0*/  IMAD.MOV.U32 R13, RZ, RZ, R21 ;  /* 0x000000ffff0d7224 */ /* 0x000fce00078e0015 */
[----:B------:R-:W-:Y:S05]  /*03b0*/  @!P0 BRA `(.L_x_10) ;  /* 0x0000000000208947 */ /* 0x000fea0003800000 */
[CC--:B------:R-:W-:Y:S02]  /*03c0*/  ISETP.GE.U32.AND P1, PT, R17.reuse, R10.reuse, PT ;  /* 0x0000000a1100720c */ /* 0x0c0fe40003f26070 */
[----:B------:R-:W-:Y:S02]  /*03d0*/  ISETP.LT.U32.AND P0, PT, R17, R10, PT ;  /* 0x0000000a1100720c */ /* 0x000fe40003f01070 */
[CC--:B------:R-:W-:Y:S02]  /*03e0*/  ISETP.GE.AND.EX P1, PT, R21.reuse, R11.reuse, PT, P1 ;  /* 0x0000000b1500720c */ /* 0x0c0fe40003f26310 */
[----:B------:R-:W-:Y:S02]  /*03f0*/  ISETP.LT.AND.EX P0, PT, R21, R11, PT, P0 ;  /* 0x0000000b1500720c */ /* 0x000fe40003f01300 */
[----:B------:R-:W-:Y:S02]  /*0400*/  FSEL R14, R6, R8, !P1 ;  /* 0x00000008060e7208 */ /* 0x000fe40004800000 */
[----:B------:R-:W-:-:S02]  /*0410*/  FSEL R15, R7, R9, !P1 ;  /* 0x00000009070f7208 */ /* 0x000fc40004800000 */
[----:B------:R-:W-:Y:S02]  /*0420*/  SEL R12, R17, R10, P0 ;  /* 0x0000000a110c7207 */ /* 0x000fe40000000000 */
[----:B------:R-:W-:-:S07]  /*0430*/  SEL R13, R21, R11, P0 ;  /* 0x0000000b150d7207 */ /* 0x000fce0000000000 */
.L_x_10:
[----:B------:R-:W-:Y:S05]  /*0440*/  BSYNC.RECONVERGENT B3 ;  /* 0x0000000000037941 */ /* 0x000fea0003800200 */
.L_x_9:
[----:B------:R-:W-:Y:S02]  /*0450*/  IMAD.X R3, RZ, RZ, R3, P3 ;  /* 0x000000ffff037224 */ /* 0x000fe400018e0603 */
[----:B------:R-:W-:Y:S01]  /*0460*/  VIADD R19, R19, 0x100 ;  /* 0x0000010013137836 */ /* 0x000fe20000000000 */
[----:B------:R-:W-:Y:S06]  /*0470*/  @P2 BRA `(.L_x_11) ;  /* 0xfffffffc00742947 */ /* 0x000fec000383ffff */
.L_x_8:
[----:B------:R-:W-:Y:S05]  /*0480*/  BSYNC.RECONVERGENT B2 ;  /* 0x0000000000027941 */ /* 0x000fea0003800200 */
.L_x_7:
[----:B------:R-:W0:Y:S01]  /*0490*/  LDC.64 R8, c[0x0][0x380] ;  /* 0x0000e000ff087b82 */ /* 0x000e220000000a00 */
[----:B------:R-:W-:-:S13]  /*04a0*/  ISETP.GE.U32.AND P0, PT, R4, 0x300, PT ;  /* 0x000003000400780c */ /* 0x000fda0003f06070 */
[----:B------:R-:W-:Y:S05]  /*04b0*/  @!P0 BRA `(.L_x_6) ;  /* 0x0000000400908947 */ /* 0x000fea0003800000 */
.L_x_20:
[----:B0-----:R-:W-:-:S05]  /*04c0*/  IMAD.WIDE R20, R19, 0x10, R8 ;  /* 0x0000001013147825 */ /* 0x001fca00078e0208 */
[----:B------:R-:W2:Y:S04]  /*04d0*/  LDG.E.64.CONSTANT R10, desc[UR10][R20.64] ;  /* 0x0000000a140a7981 */ /* 0x000ea8000c1e9b00 */
[----:B------:R-:W3:Y:S04]  /*04e0*/  LDG.E.64.CONSTANT R16, desc[UR10][R20.64+0x8] ;  /* 0x0000080a14107981 */ /* 0x000ee8000c1e9b00 */
[----:B-----5:R0:W5:Y:S04]  /*04f0*/  LDG.E.64.CONSTANT R6, desc[UR10][R20.64+0x1000] ;  /* 0x0010000a14067981 */ /* 0x020168000c1e9b00 */
[----:B------:R0:W5:Y:S01]  /*0500*/  LDG.E.64.CONSTANT R4, desc[UR10][R20.64+0x1008] ;  /* 0x0010080a14047981 */ /* 0x000162000c1e9b00 */
[----:B------:R-:W-:Y:S01]  /*0510*/  BSSY.RECONVERGENT B2, `(.L_x_12) ;  /* 0x0000015000027945 */ /* 0x000fe20003800200 */
[----:B--2---:R-:W-:Y:S01]  /*0520*/  DSETP.GEU.AND P0, PT, |R14|, |R10|, PT ;  /* 0x4000000a0e00722a */ /* 0x004fe20003f0e200 */
[----:B------:R-:W-:-:S02]  /*0530*/  IMAD.MOV.U32 R2, RZ, RZ, R10 ;  /* 0x000000ffff027224 */ /* 0x000fc400078e000a */
[----:B------:R-:W-:Y:S02]  /*0540*/  IMAD.MOV.U32 R3, RZ, RZ, R11 ;  /* 0x000000ffff037224 */ /* 0x000fe400078e000b */
[----:B---3--:R-:W-:Y:S02]  /*0550*/  IMAD.MOV.U32 R23, RZ, RZ, R16 ;  /* 0x000000ffff177224 */ /* 0x008fe400078e0010 */
[----:B------:R-:W-:-:S07]  /*0560*/  IMAD.MOV.U32 R25, RZ, RZ, R17 ;  /* 0x000000ffff197224 */ /* 0x000fce00078e0011 */
[----:B0-----:R-:W-:Y:S05]  /*0570*/  @!P0 BRA `(.L_x_13) ;  /* 0x0000000000388947 */ /* 0x001fea0003800000 */
[----:B------:R-:W-:Y:S01]  /*0580*/  DSETP.GEU.AND P0, PT, |R10|, |R14|, PT ;  /* 0x4000000e0a00722a */ /* 0x000fe20003f0e200 */
[----:B------:R-:W-:Y:S02]  /*0590*/  IMAD.MOV.U32 R23, RZ, RZ, R12 ;  /* 0x000000ffff177224 */ /* 0x000fe400078e000c */
[----:B------:R-:W-:Y:S02]  /*05a0*/  IMAD.MOV.U32 R25, RZ, RZ, R13 ;  /* 0x000000ffff197224 */ /* 0x000fe400078e000d */
[----:B------:R-:W-:Y:S02]  /*05b0*/  IMAD.MOV.U32 R2, RZ, RZ, R14 ;  /* 0x000000ffff027224 */ /* 0x000fe400078e000e */
[----:B------:R-:W-:-:S07]  /*05c0*/  IMAD.MOV.U32 R3, RZ, RZ, R15 ;  /* 0x000000ffff037224 */ /* 0x000fce00078e000f */
[----:B------:R-:W-:Y:S05]  /*05d0*/  @!P0 BRA `(.L_x_13) ;  /* 0x0000000000208947 */ /* 0x000fea0003800000 */
[CC--:B------:R-:W-:Y:S02]  /*05e0*/  ISETP.LT.U32.AND P1, PT, R12.reuse, R16.reuse, PT ;  /* 0x000000100c00720c */ /* 0x0c0fe40003f21070 */
[CC--:B------:R-:W-:Y:S02]  /*05f0*/  ISETP.GE.U32.AND P0, PT, R12.reuse, R16.reuse, PT ;  /* 0x000000100c00720c */ /* 0x0c0fe40003f06070 */
[CC--:B------:R-:W-:Y:S02]  /*0600*/  ISETP.LT.AND.EX P1, PT, R13.reuse, R17.reuse, PT, P1 ;  /* 0x000000110d00720c */ /* 0x0c0fe40003f21310 */
[CC--:B------:R-:W-:Y:S02]  /*0610*/  ISETP.GE.AND.EX P0, PT, R13.reuse, R17.reuse, PT, P0 ;  /* 0x000000110d00720c */ /* 0x0c0fe40003f06300 */
[----:B------:R-:W-:Y:S02]  /*0620*/  SEL R23, R12, R16, P1 ;  /* 0x000000100c177207 */ /* 0x000fe40000800000 */
[----:B------:R-:W-:-:S02]  /*0630*/  SEL R25, R13, R17, P1 ;  /* 0x000000110d197207 */ /* 0x000fc40000800000 */
[----:B------:R-:W-:Y:S02]  /*0640*/  FSEL R2, R14, R10, !P0 ;  /* 0x0000000a0e027208 */ /* 0x000fe40004000000 */
[----:B------:R-:W-:-:S07]  /*0650*/  FSEL R3, R15, R11, !P0 ;  /* 0x0000000b0f037208 */ /* 0x000fce0004000000 */
.L_x_13:
[----:B------:R-:W-:Y:S05]  /*0660*/  BSYNC.RECONVERGENT B2 ;  /* 0x0000000000027941 */ /* 0x000fea0003800200 */
.L_x_12:
[----:B------:R0:W5:Y:S04]  /*0670*/  LDG.E.64.CONSTANT R14, desc[UR10][R20.64+0x2000] ;  /* 0x0020000a140e7981 */ /* 0x000168000c1e9b00 */
[----:B------:R0:W5:Y:S04]  /*0680*/  LDG.E.64.CONSTANT R12, desc[UR10][R20.64+0x2008] ;  /* 0x0020080a140c7981 */ /* 0x000168000c1e9b00 */
[----:B------:R0:W5:Y:S04]  /*0690*/  LDG.E.64.CONSTANT R10, desc[UR10][R20.64+0x3000] ;  /* 0x0030000a140a7981 */ /* 0x000168000c1e9b00 */
[----:B------:R0:W5:Y:S02]  /*06a0*/  LDG.E.64.CONSTANT R16, desc[UR10][R20.64+0x3008] ;  /* 0x0030080a14107981 */ /* 0x000164000c1e9b00 */
[----:B-----5:R-:W-:Y:S01]  /*06b0*/  DSETP.GEU.AND P0, PT, |R2|, |R6|, PT ;  /* 0x400000060200722a */ /* 0x020fe20003f0e200 */
[----:B------:R-:W-:Y:S01]  /*06c0*/  BSSY.RECONVERGENT B2, `(.L_x_14) ;  /* 0x0000014000027945 */ /* 0x000fe20003800200 */
[----:B------:R-:W-:-:S02]  /*06d0*/  IMAD.MOV.U32 R26, RZ, RZ, R6 ;  /* 0x000000ffff1a7224 */ /* 0x000fc400078e0006 */
[----:B------:R-:W-:Y:S02]  /*06e0*/  IMAD.MOV.U32 R27, RZ, RZ, R7 ;  /* 0x000000ffff1b7224 */ /* 0x000fe400078e0007 */
[----:B------:R-:W-:Y:S02]  /*06f0*/  IMAD.MOV.U32 R29, RZ, RZ, R4 ;  /* 0x000000ffff1d7224 */ /* 0x000fe400078e0004 */
[----:B------:R-:W-:-:S06]  /*0700*/  IMAD.MOV.U32 R18, RZ, RZ, R5 ;  /* 0x000000ffff127224 */ /* 0x000fcc00078e0005 */
[----:B0-----:R-:W-:Y:S05]  /*0710*/  @!P0 BRA `(.L_x_15) ;  /* 0x0000000000388947 */ /* 0x001fea0003800000 */
        /* <DEDUP_REMOVED lines=14> */
.L_x_15:
[----:B------:R-:W-:Y:S05]  /*0800*/  BSYNC.RECONVERGENT B2 ;  /* 0x0000000000027941 */ /* 0x000fea0003800200 */
.L_x_14:
[----:B------:R-:W-:Y:S01]  /*0810*/  DSETP.GEU.AND P0, PT, |R26|, |R14|, PT ;  /* 0x4000000e1a00722a */ /* 0x000fe20003f0e200 */
[----:B------:R-:W-:Y:S01]  /*0820*/  BSSY.RECONVERGENT B2, `(.L_x_16) ;  /* 0x0000014000027945 */ /* 0x000fe20003800200 */
[----:B------:R-:W-:Y:S02]  /*0830*/  IMAD.MOV.U32 R2, RZ, RZ, R14 ;  /* 0x000000ffff027224 */ /* 0x000fe400078e000e */
[----:B------:R-:W-:Y:S02]  /*0840*/  IMAD.MOV.U32 R3, RZ, RZ, R15 ;  /* 0x000000ffff037224 */ /* 0x000fe400078e000f */
[----:B------:R-:W-:Y:S02]  /*0850*/  IMAD.MOV.U32 R5, RZ, RZ, R12 ;  /* 0x000000ffff057224 */ /* 0x000fe400078e000c */
[----:B------:R-:W-:-:S06]  /*0860*/  IMAD.MOV.U32 R7, RZ, RZ, R13 ;  /* 0x000000ffff077224 */ /* 0x000fcc00078e000d */
        /* <DEDUP_REMOVED lines=15> */
.L_x_17:
[----:B------:R-:W-:Y:S05]  /*0960*/  BSYNC.RECONVERGENT B2 ;  /* 0x0000000000027941 */ /* 0x000fea0003800200 */
.L_x_16:
        /* <DEDUP_REMOVED lines=21> */
.L_x_19:
[----:B------:R-:W-:Y:S05]  /*0ac0*/  BSYNC.RECONVERGENT B2 ;  /* 0x0000000000027941 */ /* 0x000fea0003800200 */
.L_x_18:
[----:B------:R-:W-:-:S05]  /*0ad0*/  VIADD R19, R19, 0x400 ;  /* 0x0000040013137836 */ /* 0x000fca0000000000 */
[----:B------:R-:W-:-:S13]  /*0ae0*/  ISETP.GE.AND P0, PT, R19, UR4, PT ;  /* 0x0000000413007c0c */ /* 0x000fda000bf06270 */
[----:B------:R-:W-:Y:S05]  /*0af0*/  @!P0 BRA `(.L_x_20) ;  /* 0xfffffff800708947 */ /* 0x000fea000383ffff */
.L_x_6:
[----:B------:R-:W-:Y:S05]  /*0b00*/  BSYNC.RECONVERGENT B1 ;  /* 0x0000000000017941 */ /* 0x000fea0003800200 */
.L_x_5:
[----:B------:R-:W2:Y:S02]  /*0b10*/  LDCU UR6, c[0x0][0x390] ;  /* 0x00007200ff0677ac */ /* 0x000ea40008000800 */
[----:B--2---:R-:W-:-:S09]  /*0b20*/  UISETP.GE.AND UP0, UPT, UR6, 0x100, UPT ;  /* 0x000001000600788c */ /* 0x004fd2000bf06270 */
[----:B------:R-:W-:Y:S05]  /*0b30*/  BRA.U !UP0, `(.L_x_21) ;  /* 0x0000001508507547 */ /* 0x000fea000b800000 */
[----:B0-----:R-:W0:Y:S01]  /*0b40*/  S2R R9, SR_LANEID ;  /* 0x0000000000097919 */ /* 0x001e220000000000 */
[----:B------:R-:W-:Y:S01]  /*0b50*/  BSSY.RECONVERGENT B1, `(.L_x_22) ;  /* 0x000001f000017945 */ /* 0x000fe20003800200 */
[----:B-----5:R-:W-:Y:S01]  /*0b60*/  IMAD.MOV.U32 R11, RZ, RZ, R12 ;  /* 0x000000ffff0b7224 */ /* 0x020fe200078e000c */
[----:B------:R2:W3:Y:S01]  /*0b70*/  SHFL.DOWN PT, R4, R14, 0x1, 0x1f ;  /* 0x08201f000e047f89 */ /* 0x0004e200000e0000 */
[----:B------:R-:W-:Y:S02]  /*0b80*/  IMAD.MOV.U32 R16, RZ, RZ, R13 ;  /* 0x000000ffff107224 */ /* 0x000fe400078e000d */
[----:B-1----:R-:W-:Y:S01]  /*0b90*/  IMAD.MOV.U32 R2, RZ, RZ, R14 ;  /* 0x000000ffff027224 */ /* 0x002fe200078e000e */
[----:B------:R2:W1:Y:S01]  /*0ba0*/  SHFL.DOWN PT, R5, R15, 0x1, 0x1f ;  /* 0x08201f000f057f89 */ /* 0x00046200000e0000 */
[----:B------:R-:W-:-:S03]  /*0bb0*/  IMAD.MOV.U32 R3, RZ, RZ, R15 ;  /* 0x000000ffff037224 */ /* 0x000fc600078e000f */
[----:B------:R2:W4:Y:S04]  /*0bc0*/  SHFL.DOWN PT, R7, R12, 0x1, 0x1f ;  /* 0x08201f000c077f89 */ /* 0x00052800000e0000 */
[----:B------:R2:W1:Y:S01]  /*0bd0*/  SHFL.DOWN PT, R17, R13, 0x1, 0x1f ;  /* 0x08201f000d117f89 */ /* 0x00046200000e0000 */
[----:B0-----:R-:W-:-:S13]  /*0be0*/  ISETP.GT.AND P0, PT, R9, 0x1e, PT ;  /* 0x0000001e0900780c */ /* 0x001fda0003f04270 */
[----:B-1234-:R-:W-:Y:S05]  /*0bf0*/  @P0 BRA `(.L_x_23) ;  /* 0x0000000000500947 */ /* 0x01efea0003800000 */
[----:B------:R-:W-:Y:S01]  /*0c00*/  DSETP.GEU.AND P0, PT, |R14|, |R4|, PT ;  /* 0x400000040e00722a */ /* 0x000fe20003f0e200 */
[----:B------:R-:W-:Y:S02]  /*0c10*/  IMAD.MOV.U32 R11, RZ, RZ, R7 ;  /* 0x000000ffff0b7224 */ /* 0x000fe400078e0007 */
[----:B------:R-:W-:Y:S02]  /*0c20*/  IMAD.MOV.U32 R16, RZ, RZ, R17 ;  /* 0x000000ffff107224 */ /* 0x000fe400078e0011 */
        /* <DEDUP_REMOVED lines=9> */
[CC--:B------:R-:W-:Y:S02]  /*0cc0*/  ISETP.LT.U32.AND P1, PT, R12.reuse, R7.reuse, PT ;  /* 0x000000070c00720c */ /* 0x0c0fe40003f21070 */
[C---:B------:R-:W-:Y:S02]  /*0cd0*/  ISETP.GE.U32.AND P0, PT, R12.reuse, R7, PT ;  /* 0x000000070c00720c */ /* 0x040fe40003f06070 */
[CC--:B------:R-:W-:Y:S02]  /*0ce0*/  ISETP.LT.AND.EX P1, PT, R13.reuse, R17.reuse, PT, P1 ;  /* 0x000000110d00720c */ /* 0x0c0fe40003f21310 */
[C---:B------:R-:W-:Y:S02]  /*0cf0*/  ISETP.GE.AND.EX P0, PT, R13.reuse, R17, PT, P0 ;  /* 0x000000110d00720c */ /* 0x040fe40003f06300 */
[----:B------:R-:W-:Y:S02]  /*0d00*/  SEL R11, R12, R7, P1 ;  /* 0x000000070c0b7207 */ /* 0x000fe40000800000 */
[----:B------:R-:W-:-:S02]  /*0d10*/  SEL R16, R13, R17, P1 ;  /* 0x000000110d107207 */ /* 0x000fc40000800000 */
[----:B------:R-:W-:Y:S02]  /*0d20*/  FSEL R2, R14, R4, !P0 ;  /* 0x000000040e027208 */ /* 0x000fe40004000000 */
[----:B------:R-:W-:-:S07]  /*0d30*/  FSEL R3, R15, R5, !P0 ;  /* 0x000000050f037208 */ /* 0x000fce0004000000 */
.L_x_23:
[----:B------:R-:W-:Y:S05]  /*0d40*/  BSYNC.RECONVERGENT B1 ;  /* 0x0000000000017941 */ /* 0x000fea0003800200 */
.L_x_22:
[----:B------:R-:W-:Y:S01]  /*0d50*/  ISETP.GT.AND P0, PT, R9, 0x1d, PT ;  /* 0x0000001d0900780c */ /* 0x000fe20003f04270 */
[----:B------:R0:W1:Y:S01]  /*0d60*/  SHFL.DOWN PT, R6, R2, 0x2, 0x1f ;  /* 0x08401f0002067f89 */ /* 0x00006200000e0000 */
[----:B------:R-:W-:Y:S01]  /*0d70*/  BSSY.RECONVERGENT B1, `(.L_x_24) ;  /* 0x000001d000017945 */ /* 0x000fe20003800200 */
[----:B------:R-:W-:Y:S02]  /*0d80*/  IMAD.MOV.U32 R8, RZ, RZ, R11 ;  /* 0x000000ffff087224 */ /* 0x000fe400078e000b */
[----:B------:R0:W2:Y:S01]  /*0d90*/  SHFL.DOWN PT, R7, R3, 0x2, 0x1f ;  /* 0x08401f0003077f89 */ /* 0x0000a200000e0000 */
[----:B------:R-:W-:Y:S02]  /*0da0*/  IMAD.MOV.U32 R10, RZ, RZ, R16 ;  /* 0x000000ffff0a7224 */ /* 0x000fe400078e0010 */
[----:B------:R-:W-:Y:S01]  /*0db0*/  IMAD.MOV.U32 R4, RZ, RZ, R2 ;  /* 0x000000ffff047224 */ /* 0x000fe200078e0002 */
[----:B------:R0:W3:Y:S01]  /*0dc0*/  SHFL.DOWN PT, R12, R11, 0x2, 0x1f ;  /* 0x08401f000b0c7f89 */ /* 0x0000e200000e0000 */
[----:B------:R-:W-:-:S03]  /*0dd0*/  IMAD.MOV.U32 R5, RZ, RZ, R3 ;  /* 0x000000ffff057224 */ /* 0x000fc600078e0003 */
[----:B------:R0:W4:Y:S01]  /*0de0*/  SHFL.DOWN PT, R13, R16, 0x2, 0x1f ;  /* 0x08401f00100d7f89 */ /* 0x00012200000e0000 */
[----:B------:R-:W-:Y:S05]  /*0df0*/  @P0 BRA `(.L_x_25) ;  /* 0x0000000000500947 */ /* 0x000fea0003800000 */
[----:B-12---:R-:W-:Y:S01]  /*0e00*/  DSETP.GEU.AND P0, PT, |R2|, |R6|, PT ;  /* 0x400000060200722a */ /* 0x006fe20003f0e200 */
[----:B---3--:R-:W-:Y:S02]  /*0e10*/  IMAD.MOV.U32 R8, RZ, RZ, R12 ;  /* 0x000000ffff087224 */ /* 0x008fe400078e000c */
[----:B----4-:R-:W-:Y:S02]  /*0e20*/  IMAD.MOV.U32 R10, RZ, RZ, R13 ;  /* 0x000000ffff0a7224 */ /* 0x010fe400078e000d */
        /* <DEDUP_REMOVED lines=17> */
.L_x_25:
[----:B------:R-:W-:Y:S05]  /*0f40*/  BSYNC.RECONVERGENT B1 ;  /* 0x0000000000017941 */ /* 0x000fea0003800200 */
.L_x_24:
[----:B------:R-:W-:Y:S01]  /*0f50*/  ISETP.GT.AND P0, PT, R9, 0x1b, PT ;  /* 0x0000001b0900780c */ /* 0x000fe20003f04270 */
[----:B-1----:R1:W1:Y:S01]  /*0f60*/  SHFL.DOWN PT, R6, R4, 0x4, 0x1f ;  /* 0x08801f0004067f89 */ /* 0x00226200000e0000 */
[----:B------:R-:W-:Y:S01]  /*0f70*/  BSSY.RECONVERGENT B1, `(.L_x_26) ;  /* 0x000001d000017945 */ /* 0x000fe20003800200 */
[----:B0-----:R-:W-:Y:S02]  /*0f80*/  IMAD.MOV.U32 R11, RZ, RZ, R8 ;  /* 0x000000ffff0b7224 */ /* 0x001fe400078e0008 */
[----:B--2---:R0:W2:Y:S01]  /*0f90*/  SHFL.DOWN PT, R7, R5, 0x4, 0x1f ;  /* 0x08801f0005077f89 */ /* 0x0040a200000e0000 */
[----:B---3--:R-:W-:Y:S02]  /*0fa0*/  IMAD.MOV.U32 R12, RZ, RZ, R10 ;  /* 0x000000ffff0c7224 */ /* 0x008fe400078e000a */
[----:B------:R-:W-:Y:S01]  /*0fb0*/  IMAD.MOV.U32 R2, RZ, RZ, R4 ;  /* 0x000000ffff027224 */ /* 0x000fe200078e0004 */
[----:B----4-:R0:W3:Y:S01]  /*0fc0*/  SHFL.DOWN PT, R13, R8, 0x4, 0x1f ;  /* 0x08801f00080d7f89 */ /* 0x0100e200000e0000 */
        /* <DEDUP_REMOVED lines=23> */
.L_x_27:
[----:B------:R-:W-:Y:S05]  /*1140*/  BSYNC.RECONVERGENT B1 ;  /* 0x0000000000017941 */ /* 0x000fea0003800200 */
.L_x_26:
[----:B------:R-:W-:Y:S01]  /*1150*/  ISETP.GT.AND P0, PT, R9, 0x17, PT ;  /* 0x000000170900780c */ /* 0x000fe20003f04270 */
[----:B-1----:R1:W1:Y:S01]  /*1160*/  SHFL.DOWN PT, R6, R2, 0x8, 0x1f ;  /* 0x09001f0002067f89 */ /* 0x00226200000e0000 */
[----:B------:R-:W-:Y:S01]  /*1170*/  BSSY.RECONVERGENT B1, `(.L_x_28) ;  /* 0x000001d000017945 */ /* 0x000fe20003800200 */
[----:B0-----:R-:W-:Y:S02]  /*1180*/  IMAD.MOV.U32 R8, RZ, RZ, R11 ;  /* 0x000000ffff087224 */ /* 0x001fe400078e000b */
[----:B--2---:R0:W2:Y:S01]  /*1190*/  SHFL.DOWN PT, R7, R3, 0x8, 0x1f ;  /* 0x09001f0003077f89 */ /* 0x0040a200000e0000 */
[----:B------:R-:W-:Y:S02]  /*11a0*/  IMAD.MOV.U32 R10, RZ, RZ, R12 ;  /* 0x000000ffff0a7224 */ /* 0x000fe400078e000c */
[----:B------:R-:W-:Y:S01]  /*11b0*/  IMAD.MOV.U32 R4, RZ, RZ, R2 ;  /* 0x000000ffff047224 */ /* 0x000fe200078e0002 */
[----:B------:R0:W0:Y:S01]  /*11c0*/  SHFL.DOWN PT, R14, R11, 0x8, 0x1f ;  /* 0x09001f000b0e7f89 */ /* 0x00002200000e0000 */
[----:B------:R-:W-:-:S03]  /*11d0*/  IMAD.MOV.U32 R5, RZ, RZ, R3 ;  /* 0x000000ffff057224 */ /* 0x000fc600078e0003 */
[----:B---3--:R3:W0:Y:S01]  /*11e0*/  SHFL.DOWN PT, R13, R12, 0x8, 0x1f ;  /* 0x09001f000c0d7f89 */ /* 0x00862200000e0000 */
[----:B------:R-:W-:Y:S05]  /*11f0*/  @P0 BRA `(.L_x_29) ;  /* 0x0000000000500947 */ /* 0x000fea0003800000 */
[----:B-12---:R-:W-:Y:S01]  /*1200*/  DSETP.GEU.AND P0, PT, |R2|, |R6|, PT ;  /* 0x400000060200722a */ /* 0x006fe20003f0e200 */
[----:B0-----:R-:W-:Y:S02]  /*1210*/  IMAD.MOV.U32 R8, RZ, RZ, R14 ;  /* 0x000000ffff087224 */ /* 0x001fe400078e000e */
        /* <DEDUP_REMOVED lines=18> */
.L_x_29:
[----:B------:R-:W-:Y:S05]  /*1340*/  BSYNC.RECONVERGENT B1 ;  /* 0x0000000000017941 */ /* 0x000fea0003800200 */
.L_x_28:
[----:B------:R-:W-:Y:S01]  /*1350*/  ISETP.GT.AND P0, PT, R9, 0xf, PT ;  /* 0x0000000f0900780c */ /* 0x000fe20003f04270 */
[----:B-1----:R1:W1:Y:S01]  /*1360*/  SHFL.DOWN PT, R6, R4, 0x10, 0x1f ;  /* 0x0a001f0004067f89 */ /* 0x00226200000e0000 */
[----:B------:R-:W-:Y:S01]  /*1370*/  BSSY.RECONVERGENT B1, `(.L_x_30) ;  /* 0x000001d000017945 */ /* 0x000fe20003800200 */
[----:B0-----:R-:W-:Y:S02]  /*1380*/  IMAD.MOV.U32 R14, RZ, RZ, R8 ;  /* 0x000000ffff0e7224 */ /* 0x001fe400078e0008 */
[----:B--2---:R0:W2:Y:S01]  /*1390*/  SHFL.DOWN PT, R7, R5, 0x10, 0x1f ;  /* 0x0a001f0005077f89 */ /* 0x0040a200000e0000 */
[----:B----4-:R-:W-:Y:S02]  /*13a0*/  IMAD.MOV.U32 R15, RZ, RZ, R10 ;  /* 0x000000ffff0f7224 */ /* 0x010fe400078e000a */
[----:B------:R-:W-:Y:S01]  /*13b0*/  IMAD.MOV.U32 R2, RZ, RZ, R4 ;  /* 0x000000ffff027224 */ /* 0x000fe200078e0004 */
[----:B------:R0:W4:Y:S01]  /*13c0*/  SHFL.DOWN PT, R11, R8, 0x10, 0x1f ;  /* 0x0a001f00080b7f89 */ /* 0x00012200000e0000 */
[----:B------:R-:W-:-:S03]  /*13d0*/  IMAD.MOV.U32 R3, RZ, RZ, R5 ;  /* 0x000000ffff037224 */ /* 0x000fc600078e0005 */
[----:B------:R0:W0:Y:S01]  /*13e0*/  SHFL.DOWN PT, R13, R10, 0x10, 0x1f ;  /* 0x0a001f000a0d7f89 */ /* 0x00002200000e0000 */
[----:B------:R-:W-:Y:S05]  /*13f0*/  @P0 BRA `(.L_x_31) ;  /* 0x0000000000500947 */ /* 0x000fea0003800000 */
[----:B-12---:R-:W-:Y:S01]  /*1400*/  DSETP.GEU.AND P0, PT, |R4|, |R6|, PT ;  /* 0x400000060400722a */ /* 0x006fe20003f0e200 */
[----:B----4-:R-:W-:Y:S02]  /*1410*/  IMAD.MOV.U32 R14, RZ, RZ, R11 ;  /* 0x000000ffff0e7224 */ /* 0x010fe400078e000b */
[----:B0-----:R-:W-:Y:S02]  /*1420*/  IMAD.MOV.U32 R15, RZ, RZ, R13 ;  /* 0x000000ffff0f7224 */ /* 0x001fe400078e000d */
        /* <DEDUP_REMOVED lines=17> */
.L_x_31:
[----:B------:R-:W-:Y:S05]  /*1540*/  BSYNC.RECONVERGENT B1 ;  /* 0x0000000000017941 */ /* 0x000fea0003800200 */
.L_x_30:
[----:B------:R-:W-:Y:S01]  /*1550*/  ISETP.NE.AND P0, PT, R9, RZ, PT ;  /* 0x000000ff0900720c */ /* 0x000fe20003f05270 */
[----:B------:R-:W-:-:S12]  /*1560*/  BSSY.RECONVERGENT B1, `(.L_x_32) ;  /* 0x000000a000017945 */ /* 0x000fd80003800200 */
[----:B------:R-:W-:Y:S05]  /*1570*/  @P0 BRA `(.L_x_33) ;  /* 0x0000000000200947 */ /* 0x000fea0003800000 */
[----:B-1----:R-:W1:Y:S01]  /*1580*/  S2R R6, SR_CgaCtaId ;  /* 0x0000000000067919 */ /* 0x002e620000008800 */
[----:B0-----:R-:W-:Y:S02]  /*1590*/  MOV R5, 0x400 ;  /* 0x0000040000057802 */ /* 0x001fe40000000f00 */
[----:B------:R-:W-:-:S04]  /*15a0*/  SHF.R.U32.HI R4, RZ, 0x1, R0 ;  /* 0x00000001ff047819 */ /* 0x000fc80000011600 */
[----:B------:R-:W-:Y:S02]  /*15b0*/  LOP3.LUT R4, R4, 0x1f0, RZ, 0xc0, !PT ;  /* 0x000001f004047812 */ /* 0x000fe400078ec0ff */
[----:B-1----:R-:W-:-:S05]  /*15c0*/  LEA R5, R6, R5, 0x18 ;  /* 0x0000000506057211 */ /* 0x002fca00078ec0ff */
[----:B------:R-:W-:-:S05]  /*15d0*/  IMAD.IADD R5, R4, 0x1, R5 ;  /* 0x0000000104057824 */ /* 0x000fca00078e0205 */
[----:B------:R0:W-:Y:S04]  /*15e0*/  STS.64 [R5+0x10], R14 ;  /* 0x0000100e05007388 */ /* 0x0001e80000000a00 */
[----:B------:R0:W-:Y:S02]  /*15f0*/  STS.64 [R5+0x8], R2 ;  /* 0x0000080205007388 */ /* 0x0001e40000000a00 */
.L_x_33:
[----:B------:R-:W-:Y:S05]  /*1600*/  BSYNC.RECONVERGENT B1 ;  /* 0x0000000000017941 */ /* 0x000fea0003800200 */
.L_x_32:
[----:B------:R-:W-:Y:S01]  /*1610*/  BAR.SYNC.DEFER_BLOCKING 0x0 ;  /* 0x0000000000007b1d */ /* 0x000fe20000010000 */
[----:B------:R-:W-:-:S13]  /*1620*/  ISETP.NE.AND P1, PT, R0, RZ, PT ;  /* 0x000000ff0000720c */ /* 0x000fda0003f25270 */
[----:B------:R-:W-:Y:S05]  /*1630*/  @P1 BRA `(.L_x_34) ;  /* 0x0000005400881947 */ /* 0x000fea0003800000 */
[----:B0-----:R-:W0:Y:S01]  /*1640*/  S2R R5, SR_CgaCtaId ;  /* 0x0000000000057919 */ /* 0x001e220000008800 */
[----:B------:R-:W-:Y:S01]  /*1650*/  MOV R0, 0x400 ;  /* 0x0000040000007802 */ /* 0x000fe20000000f00 */
[----:B------:R-:W-:Y:S03]  /*1660*/  BSSY.RECONVERGENT B1, `(.L_x_35) ;  /* 0x000001a000017945 */ /* 0x000fe60003800200 */
[----:B0-----:R-:W-:-:S05]  /*1670*/  LEA R0, R5, R0, 0x18 ;  /* 0x0000000005007211 */ /* 0x001fca00078ec0ff */
[----:B------:R-:W0:Y:S04]  /*1680*/  LDS.64 R16, [R0+0x18] ;  /* 0x0000180000107984 */ /* 0x000e280000000a00 */
[----:B-12---:R-:W1:Y:S04]  /*1690*/  LDS.128 R4, [R0+0x20] ;  /* 0x0000200000047984 */ /* 0x006e680000000c00 */
[----:B---3--:R2:W3:Y:S04]  /*16a0*/  LDS.64 R12, [R0+0x80] ;  /* 0x00008000000c7984 */ /* 0x0084e80000000a00 */
[----:B----4-:R2:W4:Y:S01]  /*16b0*/  LDS.128 R8, [R0+0x30] ;  /* 0x0000300000087984 */ /* 0x0105220000000c00 */
[----:B0-----:R-:W-:Y:S01]  /*16c0*/  DSETP.GEU.AND P0, PT, |R2|, |R16|, PT ;  /* 0x400000100200722a */ /* 0x001fe20003f0e200 */
[----:B------:R-:W-:-:S02]  /*16d0*/  IMAD.MOV.U32 R24, RZ, RZ, R16 ;  /* 0x000000ffff187224 */ /* 0x000fc400078e0010 */
[----:B------:R-:W-:Y:S02]  /*16e0*/  IMAD.MOV.U32 R25, RZ, RZ, R17 ;  /* 0x000000ffff197224 */ /* 0x000fe400078e0011 */
[----:B-1----:R-:W-:Y:S02]  /*16f0*/  IMAD.MOV.U32 R26, RZ, RZ, R4 ;  /* 0x000000ffff1a7224 */ /* 0x002fe400078e0004 */
[----:B------:R-:W-:-:S07]  /*1700*/  IMAD.MOV.U32 R27, RZ, RZ, R5 ;  /* 0x000000ffff1b7224 */ /* 0x000fce00078e0005 */
[----:B--234-:R-:W-:Y:S05]  /*1710*/  @!P0 BRA `(.L_x_36) ;  /* 0x0000000000388947 */ /* 0x01cfea0003800000 */
        /* <DEDUP_REMOVED lines=14> */
.L_x_36:
[----:B------:R-:W-:Y:S05]  /*1800*/  BSYNC.RECONVERGENT B1 ;  /* 0x0000000000017941 */ /* 0x000fea0003800200 */
.L_x_35:
[----:B------:R0:W1:Y:S01]  /*1810*/  LDS.128 R16, [R0+0x40] ;  /* 0x0000400000107984 */ /* 0x0000620000000c00 */
[----:B------:R-:W-:Y:S01]  /*1820*/  DSETP.GEU.AND P0, PT, |R24|, |R6|, PT ;  /* 0x400000061800722a */ /* 0x000fe20003f0e200 */
[----:B------:R-:W-:Y:S01]  /*1830*/  BSSY.RECONVERGENT B1, `(.L_x_37) ;  /* 0x0000015000017945 */ /* 0x000fe20003800200 */
[----:B------:R-:W-:Y:S01]  /*1840*/  IMAD.MOV.U32 R4, RZ, RZ, R6 ;  /* 0x000000ffff047224 */ /* 0x000fe200078e0006 */
[----:B------:R0:W2:Y:S01]  /*1850*/  LDS.128 R20, [R0+0x50] ;  /* 0x0000500000147984 */ /* 0x0000a20000000c00 */
        /* <DEDUP_REMOVED lines=18> */
.L_x_38:
[----:B------:R-:W-:Y:S05]  /*1980*/  BSYNC.RECONVERGENT B1 ;  /* 0x0000000000017941 */ /* 0x000fea0003800200 */
.L_x_37:
[----:B------:R-:W-:Y:S01]  /*1990*/  DSETP.GEU.AND P0, PT, |R4|, |R10|, PT ;  /* 0x4000000a0400722a */ /* 0x000fe20003f0e200 */
[----:B------:R-:W-:Y:S01]  /*19a0*/  BSSY.RECONVERGENT B1, `(.L_x_39) ;  /* 0x0000014000017945 */ /* 0x000fe20003800200 */
[----:B------:R-:W-:Y:S02]  /*19b0*/  IMAD.MOV.U32 R2, RZ, RZ, R10 ;  /* 0x000000ffff027224 */ /* 0x000fe400078e000a */
[----:B------:R-:W-:Y:S02]  /*19c0*/  IMAD.MOV.U32 R3, RZ, RZ, R11 ;  /* 0x000000ffff037224 */ /* 0x000fe400078e000b */
[----:B-1----:R-:W-:Y:S02]  /*19d0*/  IMAD.MOV.U32 R27, RZ, RZ, R16 ;  /* 0x000000ffff1b7224 */ /* 0x002fe400078e0010 */
        /* <DEDUP_REMOVED lines=16> */
.L_x_40:
[----:B------:R-:W-:Y:S05]  /*1ae0*/  BSYNC.RECONVERGENT B1 ;  /* 0x0000000000017941 */ /* 0x000fea0003800200 */
.L_x_39:
[----:B------:R0:W1:Y:S01]  /*1af0*/  LDS.128 R8, [R0+0x60] ;  /* 0x0000600000087984 */ /* 0x0000620000000c00 */
[----:B------:R-:W-:Y:S01]  /*1b00*/  DSETP.GEU.AND P0, PT, |R2|, |R18|, PT ;  /* 0x400000120200722a */ /* 0x000fe20003f0e200 */
[----:B------:R-:W-:Y:S01]  /*1b10*/  BSSY.RECONVERGENT B1, `(.L_x_41) ;  /* 0x0000015000017945 */ /* 0x000fe20003800200 */
[----:B------:R-:W-:Y:S01]  /*1b20*/  IMAD.MOV.U32 R14, RZ, RZ, R18 ;  /* 0x000000ffff0e7224 */ /* 0x000fe200078e0012 */
[----:B------:R0:W3:Y:S01]  /*1b30*/  LDS.128 R4, [R0+0x70] ;  /* 0x0000700000047984 */ /* 0x0000e20000000c00 */
[----:B------:R-:W-:Y:S02]  /*1b40*/  IMAD.MOV.U32 R15, RZ, RZ, R19 ;  /* 0x000000ffff0f7224 */ /* 0x000fe400078e0013 */
[----:B--2---:R-:W-:Y:S02]  /*1b50*/  IMAD.MOV.U32 R17, RZ, RZ, R20 ;  /* 0x000000ffff117224 */ /* 0x004fe400078e0014 */
        /* <DEDUP_REMOVED lines=16> */
.L_x_42:
[----:B------:R-:W-:Y:S05]  /*1c60*/  BSYNC.RECONVERGENT B1 ;  /* 0x0000000000017941 */ /* 0x000fea0003800200 */
.L_x_41:
        /* <DEDUP_REMOVED lines=21> */
.L_x_44:
[----:B------:R-:W-:Y:S05]  /*1dc0*/  BSYNC.RECONVERGENT B1 ;  /* 0x0000000000017941 */ /* 0x000fea0003800200 */
.L_x_43:
[----:B------:R-:W-:Y:S01]  /*1dd0*/  DSETP.GEU.AND P0, PT, |R2|, |R10|, PT ;  /* 0x4000000a0200722a */ /* 0x000fe20003f0e200 */
[----:B------:R-:W-:Y:S01]  /*1de0*/  BSSY.RECONVERGENT B1, `(.L_x_45) ;  /* 0x0000014000017945 */ /* 0x000fe20003800200 */
[----:B------:R-:W-:Y:S02]  /*1df0*/  IMAD.MOV.U32 R8, RZ, RZ, R10 ;  /* 0x000000ffff087224 */ /* 0x000fe400078e000a */
[----:B------:R-:W-:Y:S02]  /*1e00*/  IMAD.MOV.U32 R9, RZ, RZ, R11 ;  /* 0x000000ffff097224 */ /* 0x000fe400078e000b */
[----:B---3--:R-:W-:Y:S02]  /*1e10*/  IMAD.MOV.U32 R17, RZ, RZ, R4 ;  /* 0x000000ffff117224 */ /* 0x008fe400078e0004 */
        /* <DEDUP_REMOVED lines=16> */
.L_x_46:
[----:B------:R-:W-:Y:S05]  /*1f20*/  BSYNC.RECONVERGENT B1 ;  /* 0x0000000000017941 */ /* 0x000fea0003800200 */
.L_x_45:
        /* <DEDUP_REMOVED lines=19> */
[----:B------:R-:W-:Y:S01]  /*2060*/  SEL R15, R0, R13, P2 ;  /* 0x0000000d000f7207 */ /* 0x000fe20001000000 */
[----:B------:R-:W-:Y:S06]  /*2070*/  BRA `(.L_x_34) ;  /* 0x0000004800f87947 */ /* 0x000fec0003800000 */
.L_x_21:
[----:B------:R-:W2:Y:S01]  /*2080*/  S2R R4, SR_LANEID ;  /* 0x0000000000047919 */ /* 0x000ea20000000000 */
[----:B-1----:R-:W-:Y:S01]  /*2090*/  LOP3.LUT R2, R0, 0x3e0, RZ, 0xc0, !PT ;  /* 0x000003e000027812 */ /* 0x002fe200078ec0ff */
[----:B------:R-:W-:Y:S01]  /*20a0*/  BSSY.RECONVERGENT B1, `(.L_x_47) ;  /* 0x0000024000017945 */ /* 0x000fe20003800200 */
[----:B-----5:R-:W-:Y:S02]  /*20b0*/  IMAD.MOV.U32 R16, RZ, RZ, R12 ;  /* 0x000000ffff107224 */ /* 0x020fe400078e000c */
[----:B------:R-:W-:Y:S02]  /*20c0*/  IMAD.MOV.U32 R18, RZ, RZ, R13 ;  /* 0x000000ffff127224 */ /* 0x000fe400078e000d */
[----:B------:R-:W-:Y:S01]  /*20d0*/  VIADD R3, R2, 0x20 ;  /* 0x0000002002037836 */ /* 0x000fe20000000000 */
[----:B------:R-:W-:-:S04]  /*20e0*/  LOP3.LUT R2, RZ, R2, RZ, 0x33, !PT ;  /* 0x00000002ff027212 */ /* 0x000fc800078e33ff */
[----:B------:R-:W-:Y:S01]  /*20f0*/  ISETP.GT.AND P0, PT, R3, UR6, PT ;  /* 0x0000000603007c0c */ /* 0x000fe2000bf04270 */
[----:B------:R-:W-:Y:S02]  /*2100*/  VIADD R2, R2, UR6 ;  /* 0x0000000602027c36 */ /* 0x000fe40008000000 */
[----:B------:R-:W-:-:S03]  /*2110*/  IMAD.MOV.U32 R3, RZ, RZ, R15 ;  /* 0x000000ffff037224 */ /* 0x000fc600078e000f */
[----:B------:R-:W-:Y:S01]  /*2120*/  SEL R5, R2, 0x1f, P0 ;  /* 0x0000001f02057807 */ /* 0x000fe20000000000 */
[----:B------:R-:W-:-:S04]  /*2130*/  IMAD.MOV.U32 R2, RZ, RZ, R14 ;  /* 0x000000ffff027224 */ /* 0x000fc800078e000e */
[----:B------:R1:W3:Y:S04]  /*2140*/  SHFL.DOWN PT, R6, R14, 0x1, R5 ;  /* 0x082000000e067989 */ /* 0x0002e800000e0005 */
[----:B------:R1:W4:Y:S04]  /*2150*/  SHFL.DOWN PT, R7, R15, 0x1, R5 ;  /* 0x082000000f077989 */ /* 0x00032800000e0005 */
[----:B0-----:R1:W0:Y:S01]  /*2160*/  SHFL.DOWN PT, R9, R12, 0x1, R5 ;  /* 0x082000000c097989 */ /* 0x00122200000e0005 */
[----:B--2---:R-:W-:-:S03]  /*2170*/  ISETP.GE.AND P0, PT, R4, R5, PT ;  /* 0x000000050400720c */ /* 0x004fc60003f06270 */
[----:B------:R1:W2:Y:S10]  /*2180*/  SHFL.DOWN PT, R11, R13, 0x1, R5 ;  /* 0x082000000d0b7989 */ /* 0x0002b400000e0005 */
[----:B-1----:R-:W-:Y:S05]  /*2190*/  @P0 BRA `(.L_x_48) ;  /* 0x0000000000500947 */ /* 0x002fea0003800000 */
[----:B---34-:R-:W-:Y:S01]  /*21a0*/  DSETP.GEU.AND P0, PT, |R14|, |R6|, PT ;  /* 0x400000060e00722a */ /* 0x018fe20003f0e200 */
[----:B0-----:R-:W-:Y:S02]  /*21b0*/  IMAD.MOV.U32 R16, RZ, RZ, R9 ;  /* 0x000000ffff107224 */ /* 0x001fe400078e0009 */
[----:B--2---:R-:W-:Y:S02]  /*21c0*/  IMAD.MOV.U32 R18, RZ, RZ, R11 ;  /* 0x000000ffff127224 */ /* 0x004fe400078e000b */
        /* <DEDUP_REMOVED lines=17> */
.L_x_48:
[----:B------:R-:W-:Y:S05]  /*22e0*/  BSYNC.RECONVERGENT B1 ;  /* 0x0000000000017941 */ /* 0x000fea0003800200 */
.L_x_47:
[----:B---3--:R-:W-:Y:S01]  /*22f0*/  VIADD R6, R4, 0x2 ;  /* 0x0000000204067836 */ /* 0x008fe20000000000 */
[----:B------:R1:W3:Y:S01]  /*2300*/  SHFL.DOWN PT, R8, R2, 0x2, R5 ;  /* 0x0840000002087989 */ /* 0x0002e200000e0005 */
[----:B------:R-:W-:Y:S01]  /*2310*/  BSSY.RECONVERGENT B1, `(.L_x_49) ;  /* 0x000001e000017945 */ /* 0x000fe20003800200 */
[----:B------:R-:W-:Y:S02]  /*2320*/  IMAD.MOV.U32 R10, RZ, RZ, R16 ;  /* 0x000000ffff0a7224 */ /* 0x000fe400078e0010 */
[----:B------:R-:W-:Y:S01]  /*2330*/  ISETP.GT.AND P0, PT, R6, R5, PT ;  /* 0x000000050600720c */ /* 0x000fe20003f04270 */
[----:B0-----:R1:W0:Y:S01]  /*2340*/  SHFL.DOWN PT, R9, R3, 0x2, R5 ;  /* 0x0840000003097989 */ /* 0x00122200000e0005 */
[----:B------:R-:W-:Y:S02]  /*2350*/  IMAD.MOV.U32 R12, RZ, RZ, R18 ;  /* 0x000000ffff0c7224 */ /* 0x000fe400078e0012 */
[----:B------:R-:W-:Y:S01]  /*2360*/  IMAD.MOV.U32 R6, RZ, RZ, R2 ;  /* 0x000000ffff067224 */ /* 0x000fe200078e0002 */
[----:B--2---:R1:W2:Y:S01]  /*2370*/  SHFL.DOWN PT, R11, R16, 0x2, R5 ;  /* 0x08400000100b7989 */ /* 0x0042a200000e0005 */
[----:B----4-:R-:W-:-:S03]  /*2380*/  IMAD.MOV.U32 R7, RZ, RZ, R3 ;  /* 0x000000ffff077224 */ /* 0x010fc600078e0003 */
[----:B------:R1:W4:Y:S04]  /*2390*/  SHFL.DOWN PT, R13, R18, 0x2, R5 ;  /* 0x08400000120d7989 */ /* 0x00032800000e0005 */
[----:B------:R-:W-:Y:S05]  /*23a0*/  @P0 BRA `(.L_x_50) ;  /* 0x0000000000500947 */ /* 0x000fea0003800000 */
[----:B0--3--:R-:W-:Y:S01]  /*23b0*/  DSETP.GEU.AND P0, PT, |R2|, |R8|, PT ;  /* 0x400000080200722a */ /* 0x009fe20003f0e200 */
[----:B--2---:R-:W-:Y:S02]  /*23c0*/  IMAD.MOV.U32 R10, RZ, RZ, R11 ;  /* 0x000000ffff0a7224 */ /* 0x004fe400078e000b */
        /* <DEDUP_REMOVED lines=18> */
.L_x_50:
[----:B------:R-:W-:Y:S05]  /*24f0*/  BSYNC.RECONVERGENT B1 ;  /* 0x0000000000017941 */ /* 0x000fea0003800200 */
.L_x_49:
[----:B-1----:R-:W-:Y:S01]  /*2500*/  VIADD R2, R4, 0x4 ;  /* 0x0000000404027836 */ /* 0x002fe20000000000 */
[----:B---3--:R1:W3:Y:S01]  /*2510*/  SHFL.DOWN PT, R8, R6, 0x4, R5 ;  /* 0x0880000006087989 */ /* 0x0082e200000e0005 */
[----:B------:R-:W-:Y:S01]  /*2520*/  BSSY.RECONVERGENT B1, `(.L_x_51) ;  /* 0x000001e000017945 */ /* 0x000fe20003800200 */
[----:B------:R-:W-:Y:S02]  /*2530*/  IMAD.MOV.U32 R14, RZ, RZ, R10 ;  /* 0x000000ffff0e7224 */ /* 0x000fe400078e000a */
[----:B------:R-:W-:Y:S01]  /*2540*/  ISETP.GT.AND P0, PT, R2, R5, PT ;  /* 0x000000050200720c */ /* 0x000fe20003f04270 */
[----:B0-----:R1:W0:Y:S01]  /*2550*/  SHFL.DOWN PT, R9, R7, 0x4, R5 ;  /* 0x0880000007097989 */ /* 0x00122200000e0005 */
[----:B------:R-:W-:Y:S02]  /*2560*/  IMAD.MOV.U32 R16, RZ, RZ, R12 ;  /* 0x000000ffff107224 */ /* 0x000fe400078e000c */
[----:B------:R-:W-:Y:S01]  /*2570*/  IMAD.MOV.U32 R2, RZ, RZ, R6 ;  /* 0x000000ffff027224 */ /* 0x000fe200078e0006 */
[----:B--2---:R1:W2:Y:S01]  /*2580*/  SHFL.DOWN PT, R11, R10, 0x4, R5 ;  /* 0x088000000a0b7989 */ /* 0x0042a200000e0005 */
[----:B------:R-:W-:-:S03]  /*2590*/  IMAD.MOV.U32 R3, RZ, RZ, R7 ;  /* 0x000000ffff037224 */ /* 0x000fc600078e0007 */
[----:B----4-:R1:W4:Y:S04]  /*25a0*/  SHFL.DOWN PT, R13, R12, 0x4, R5 ;  /* 0x088000000c0d7989 */ /* 0x01032800000e0005 */
        /* <DEDUP_REMOVED lines=21> */
.L_x_52:
[----:B------:R-:W-:Y:S05]  /*2700*/  BSYNC.RECONVERGENT B1 ;  /* 0x0000000000017941 */ /* 0x000fea0003800200 */
.L_x_51:
        /* <DEDUP_REMOVED lines=32> */
.L_x_54:
[----:B------:R-:W-:Y:S05]  /*2910*/  BSYNC.RECONVERGENT B1 ;  /* 0x0000000000017941 */ /* 0x000fea0003800200 */
.L_x_53:
        /* <DEDUP_REMOVED lines=32> */
.L_x_56:
[----:B------:R-:W-:Y:S05]  /*2b20*/  BSYNC.RECONVERGENT B1 ;  /* 0x0000000000017941 */ /* 0x000fea0003800200 */
.L_x_55:
[----:B------:R-:W-:Y:S01]  /*2b30*/  ISETP.NE.AND P0, PT, R4, RZ, PT ;  /* 0x000000ff0400720c */ /* 0x000fe20003f05270 */
[----:B------:R-:W-:-:S12]  /*2b40*/  BSSY.RECONVERGENT B1, `(.L_x_57) ;  /* 0x000000a000017945 */ /* 0x000fd80003800200 */
[----:B------:R-:W-:Y:S05]  /*2b50*/  @P0 BRA `(.L_x_58) ;  /* 0x0000000000200947 */ /* 0x000fea0003800000 */
[----:B-1----:R-:W1:Y:S01]  /*2b60*/  S2R R6, SR_CgaCtaId ;  /* 0x0000000000067919 */ /* 0x002e620000008800 */
[----:B------:R-:W-:Y:S02]  /*2b70*/  MOV R5, 0x400 ;  /* 0x0000040000057802 */ /* 0x000fe40000000f00 */
[----:B------:R-:W-:-:S04]  /*2b80*/  SHF.R.U32.HI R4, RZ, 0x1, R0 ;  /* 0x00000001ff047819 */ /* 0x000fc80000011600 */
[----:B------:R-:W-:Y:S02]  /*2b90*/  LOP3.LUT R4, R4, 0x1f0, RZ, 0xc0, !PT ;  /* 0x000001f004047812 */ /* 0x000fe400078ec0ff */
[----:B-1----:R-:W-:-:S05]  /*2ba0*/  LEA R5, R6, R5, 0x18 ;  /* 0x0000000506057211 */ /* 0x002fca00078ec0ff */
[----:B------:R-:W-:-:S05]  /*2bb0*/  IMAD.IADD R5, R4, 0x1, R5 ;  /* 0x0000000104057824 */ /* 0x000fca00078e0205 */
[----:B------:R1:W-:Y:S04]  /*2bc0*/  STS.64 [R5+0x10], R14 ;  /* 0x0000100e05007388 */ /* 0x0003e80000000a00 */
[----:B------:R1:W-:Y:S02]  /*2bd0*/  STS.64 [R5+0x8], R2 ;  /* 0x0000080205007388 */ /* 0x0003e40000000a00 */
.L_x_58:
[----:B------:R-:W-:Y:S05]  /*2be0*/  BSYNC.RECONVERGENT B1 ;  /* 0x0000000000017941 */ /* 0x000fea0003800200 */
.L_x_57:
[----:B------:R-:W-:Y:S01]  /*2bf0*/  BAR.SYNC.DEFER_BLOCKING 0x0 ;  /* 0x0000000000007b1d */ /* 0x000fe20000010000 */
[----:B------:R-:W-:-:S13]  /*2c00*/  ISETP.NE.AND P1, PT, R0, RZ, PT ;  /* 0x000000ff0000720c */ /* 0x000fda0003f25270 */
[----:B------:R-:W-:Y:S05]  /*2c10*/  @P1 BRA `(.L_x_34) ;  /* 0x0000004000101947 */ /* 0x000fea0003800000 */
[----:B------:R-:W-:Y:S01]  /*2c20*/  UISETP.GE.AND UP0, UPT, UR6, 0x21, UPT ;  /* 0x000000210600788c */ /* 0x000fe2000bf06270 */
[----:B--2---:R-:W-:Y:S02]  /*2c30*/  IMAD.MOV.U32 R11, RZ, RZ, R14 ;  /* 0x000000ffff0b7224 */ /* 0x004fe400078e000e */
[----:B---3--:R-:W-:Y:S02]  /*2c40*/  IMAD.MOV.U32 R8, RZ, RZ, R15 ;  /* 0x000000ffff087224 */ /* 0x008fe400078e000f */
[----:B------:R-:W-:Y:S02]  /*2c50*/  IMAD.MOV.U32 R4, RZ, RZ, R2 ;  /* 0x000000ffff047224 */ /* 0x000fe400078e0002 */
[----:B-1----:R-:W-:Y:S02]  /*2c60*/  IMAD.MOV.U32 R5, RZ, RZ, R3 ;  /* 0x000000ffff057224 */ /* 0x002fe400078e0003 */
[----:B------:R-:W-:Y:S05]  /*2c70*/  BRA.U !UP0, `(.L_x_59) ;  /* 0x00000001086c7547 */ /* 0x000fea000b800000 */
[----:B------:R-:W1:Y:S01]  /*2c80*/  S2UR UR5, SR_CgaCtaId ;  /* 0x00000000000579c3 */ /* 0x000e620000008800 */
[----:B------:R-:W-:Y:S01]  /*2c90*/  UMOV UR4, 0x400 ;  /* 0x0000040000047882 */ /* 0x000fe20000000000 */
[----:B------:R-:W-:Y:S01]  /*2ca0*/  BSSY.RECONVERGENT B1, `(.L_x_59) ;  /* 0x0000018000017945 */ /* 0x000fe20003800200 */
[----:B-1----:R-:W-:-:S09]  /*2cb0*/  ULEA UR4, UR5, UR4, 0x18 ;  /* 0x0000000405047291 */ /* 0x002fd2000f8ec0ff */
[----:B------:R-:W1:Y:S04]  /*2cc0*/  LDS.64 R6, [UR4+0x18] ;  /* 0x00001804ff067984 */ /* 0x000e680008000a00 */
[----:B----4-:R-:W2:Y:S01]  /*2cd0*/  LDS.64 R12, [UR4+0x20] ;  /* 0x00002004ff0c7984 */ /* 0x010ea20008000a00 */
[----:B-1----:R-:W-:Y:S01]  /*2ce0*/  DSETP.GEU.AND P0, PT, |R2|, |R6|, PT ;  /* 0x400000060200722a */ /* 0x002fe20003f0e200 */
[----:B------:R-:W-:Y:S02]  /*2cf0*/  IMAD.MOV.U32 R4, RZ, RZ, R6 ;  /* 0x000000ffff047224 */ /* 0x000fe400078e0006 */
[----:B------:R-:W-:Y:S02]  /*2d00*/  IMAD.MOV.U32 R5, RZ, RZ, R7 ;  /* 0x000000ffff057224 */ /* 0x000fe400078e0007 */
[----:B--2---:R-:W-:-:S02]  /*2d10*/  IMAD.MOV.U32 R11, RZ, RZ, R12 ;  /* 0x000000ffff0b7224 */ /* 0x004fc400078e000c */
        /* <DEDUP_REMOVED lines=16> */
.L_x_60:
[----:B------:R-:W-:Y:S05]  /*2e20*/  BSYNC.RECONVERGENT B1 ;  /* 0x0000000000017941 */ /* 0x000fea0003800200 */
.L_x_59:
[----:B------:R-:W-:Y:S01]  /*2e30*/  UISETP.GE.AND UP0, UPT, UR6, 0x41, UPT ;  /* 0x000000410600788c */ /* 0x000fe2000bf06270 */
[----:B0-----:R-:W-:Y:S02]  /*2e40*/  IMAD.MOV.U32 R9, RZ, RZ, R11 ;  /* 0x000000ffff097224 */ /* 0x001fe400078e000b */
[----:B------:R-:W-:Y:S02]  /*2e50*/  IMAD.MOV.U32 R0, RZ, RZ, R8 ;  /* 0x000000ffff007224 */ /* 0x000fe400078e0008 */
[----:B------:R-:W-:Y:S02]  /*2e60*/  IMAD.MOV.U32 R2, RZ, RZ, R4 ;  /* 0x000000ffff027224 */ /* 0x000fe400078e0004 */
[----:B------:R-:W-:Y:S02]  /*2e70*/  IMAD.MOV.U32 R3, RZ, RZ, R5 ;  /* 0x000000ffff037224 */ /* 0x000fe400078e0005 */
[----:B------:R-:W-:Y:S05]  /*2e80*/  BRA.U !UP0, `(.L_x_61) ;  /* 0x00000001086c7547 */ /* 0x000fea000b800000 */
[----:B------:R-:W0:Y:S01]  /*2e90*/  S2UR UR5, SR_CgaCtaId ;  /* 0x00000000000579c3 */ /* 0x000e220000008800 */
[----:B------:R-:W-:Y:S01]  /*2ea0*/  UMOV UR4, 0x400 ;  /* 0x0000040000047882 */ /* 0x000fe20000000000 */
[----:B------:R-:W-:Y:S01]  /*2eb0*/  BSSY.RECONVERGENT B1, `(.L_x_61) ;  /* 0x0000018000017945 */ /* 0x000fe20003800200 */
[----:B0-----:R-:W-:-:S09]  /*2ec0*/  ULEA UR4, UR5, UR4, 0x18 ;  /* 0x0000000405047291 */ /* 0x001fd2000f8ec0ff */
[----:B------:R-:W0:Y:S04]  /*2ed0*/  LDS.64 R6, [UR4+0x28] ;  /* 0x00002804ff067984 */ /* 0x000e280008000a00 */
[----:B----4-:R-:W1:Y:S01]  /*2ee0*/  LDS.64 R12, [UR4+0x30] ;  /* 0x00003004ff0c7984 */ /* 0x010e620008000a00 */
[----:B0-----:R-:W-:Y:S01]  /*2ef0*/  DSETP.GEU.AND P0, PT, |R4|, |R6|, PT ;  /* 0x400000060400722a */ /* 0x001fe20003f0e200 */
[----:B------:R-:W-:Y:S02]  /*2f00*/  IMAD.MOV.U32 R2, RZ, RZ, R6 ;  /* 0x000000ffff027224 */ /* 0x000fe400078e0006 */
[----:B------:R-:W-:Y:S02]  /*2f10*/  IMAD.MOV.U32 R3, RZ, RZ, R7 ;  /* 0x000000ffff037224 */ /* 0x000fe400078e0007 */
[----:B-1----:R-:W-:-:S02]  /*2f20*/  IMAD.MOV.U32 R9, RZ, RZ, R12 ;  /* 0x000000ffff097224 */ /* 0x002fc400078e000c */
        /* <DEDUP_REMOVED lines=16> */
.L_x_62:
[----:B------:R-:W-:Y:S05]  /*3030*/  BSYNC.RECONVERGENT B1 ;  /* 0x0000000000017941 */ /* 0x000fea0003800200 */
.L_x_61:
[----:B------:R-:W-:Y:S01]  /*3040*/  UISETP.GE.AND UP0, UPT, UR6, 0x61, UPT ;  /* 0x000000610600788c */ /* 0x000fe2000bf06270 */
[----:B------:R-:W-:Y:S02]  /*3050*/  IMAD.MOV.U32 R11, RZ, RZ, R9 ;  /* 0x000000ffff0b7224 */ /* 0x000fe400078e0009 */
        /* <DEDUP_REMOVED lines=30> */
.L_x_64:
[----:B------:R-:W-:Y:S05]  /*3240*/  BSYNC.RECONVERGENT B1 ;  /* 0x0000000000017941 */ /* 0x000fea0003800200 */
.L_x_63:
        /* <DEDUP_REMOVED lines=32> */
.L_x_66:
[----:B------:R-:W-:Y:S05]  /*3450*/  BSYNC.RECONVERGENT B1 ;  /* 0x0000000000017941 */ /* 0x000fea0003800200 */
.L_x_65:
        /* <DEDUP_REMOVED lines=32> */
.L_x_68:
[----:B------:R-:W-:Y:S05]  /*3660*/  BSYNC.RECONVERGENT B1 ;  /* 0x0000000000017941 */ /* 0x000fea0003800200 */
.L_x_67:
        /* <DEDUP_REMOVED lines=32> */
.L_x_70:
[----:B------:R-:W-:Y:S05]  /*3870*/  BSYNC.RECONVERGENT B1 ;  /* 0x0000000000017941 */ /* 0x000fea0003800200 */
.L_x_69:
[----:B------:R-:W-:Y:S01]  /*3880*/  UISETP.GE.AND UP0, UPT, UR6, 0xe1, UPT ;  /* 0x000000e10600788c */ /* 0x000fe2000bf06270 */
[----:B------:R-:W-:Y:S02]  /*3890*/  IMAD.MOV.U32 R14, RZ, RZ, R9 ;  /* 0x000000ffff0e7224 */ /* 0x000fe400078e0009 */
[----:B------:R-:W-:Y:S02]  /*38a0*/  IMAD.MOV.U32 R15, RZ, RZ, R0 ;  /* 0x000000ffff0f7224 */ /* 0x000fe400078e0000 */
[----:B------:R-:W-:Y:S02]  /*38b0*/  IMAD.MOV.U32 R2, RZ, RZ, R6 ;  /* 0x000000ffff027224 */ /* 0x000fe400078e0006 */
[----:B------:R-:W-:Y:S02]  /*38c0*/  IMAD.MOV.U32 R3, RZ, RZ, R7 ;  /* 0x000000ffff037224 */ /* 0x000fe400078e0007 */
[----:B------:R-:W-:Y:S05]  /*38d0*/  BRA.U !UP0, `(.L_x_34) ;  /* 0x0000003108e07547 */ /* 0x000fea000b800000 */
[----:B------:R-:W0:Y:S01]  /*38e0*/  S2UR UR5, SR_CgaCtaId ;  /* 0x00000000000579c3 */ /* 0x000e220000008800 */
[----:B------:R-:W-:Y:S02]  /*38f0*/  UMOV UR4, 0x400 ;  /* 0x0000040000047882 */ /* 0x000fe40000000000 */
[----:B0-----:R-:W-:-:S09]  /*3900*/  ULEA UR4, UR5, UR4, 0x18 ;  /* 0x0000000405047291 */ /* 0x001fd2000f8ec0ff */
[----:B------:R-:W0:Y:S04]  /*3910*/  LDS.64 R4, [UR4+0x78] ;  /* 0x00007804ff047984 */ /* 0x000e280008000a00 */
[----:B------:R-:W1:Y:S01]  /*3920*/  LDS.64 R10, [UR4+0x80] ;  /* 0x00008004ff0a7984 */ /* 0x000e620008000a00 */
        /* <DEDUP_REMOVED lines=21> */
.L_x_2:
[----:B------:R-:W1:Y:S01]  /*3a80*/  S2R R0, SR_TID.X ;  /* 0x0000000000007919 */ /* 0x000e620000002100 */
[----:B------:R-:W1:Y:S02]  /*3a90*/  LDC.64 R2, c[0x0][0x380] ;  /* 0x0000e000ff027b82 */ /* 0x000e640000000a00 */
[----:B-1----:R-:W-:-:S05]  /*3aa0*/  IMAD.WIDE.U32 R18, R0, 0x10, R2 ;  /* 0x0000001000127825 */ /* 0x002fca00078e0002 */
[----:B0-----:R-:W2:Y:S04]  /*3ab0*/  LDG.E.64.CONSTANT R20, desc[UR10][R18.64] ;  /* 0x0000000a12147981 */ /* 0x001ea8000c1e9b00 */
[----:B------:R-:W2:Y:S04]  /*3ac0*/  LDG.E.64.CONSTANT R14, desc[UR10][R18.64+0x1000] ;  /* 0x0010000a120e7981 */ /* 0x000ea8000c1e9b00 */
[----:B------:R-:W3:Y:S04]  /*3ad0*/  LDG.E.64.CONSTANT R12, desc[UR10][R18.64+0x8] ;  /* 0x0000080a120c7981 */ /* 0x000ee8000c1e9b00 */
[----:B------:R-:W3:Y:S04]  /*3ae0*/  LDG.E.64.CONSTANT R10, desc[UR10][R18.64+0x1008] ;  /* 0x0010080a120a7981 */ /* 0x000ee8000c1e9b00 */
[----:B------:R-:W4:Y:S04]  /*3af0*/  LDG.E.64.CONSTANT R8, desc[UR10][R18.64+0x2000] ;  /* 0x0020000a12087981 */ /* 0x000f28000c1e9b00 */
[----:B------:R-:W5:Y:S04]  /*3b00*/  LDG.E.64.CONSTANT R6, desc[UR10][R18.64+0x2008] ;  /* 0x0020080a12067981 */ /* 0x000f68000c1e9b00 */
[----:B------:R-:W5:Y:S04]  /*3b10*/  LDG.E.64.CONSTANT R4, desc[UR10][R18.64+0x3000] ;  /* 0x0030000a12047981 */ /* 0x000f68000c1e9b00 */
[----:B------:R-:W5:Y:S04]  /*3b20*/  LDG.E.64.CONSTANT R2, desc[UR10][R18.64+0x3008] ;  /* 0x0030080a12027981 */ /* 0x000f68000c1e9b00 */
[----:B------:R-:W5:Y:S04]  /*3b30*/  LDG.E.64.CONSTANT R16, desc[UR10][R18.64+0x4000] ;  /* 0x0040000a12107981 */ /* 0x000f68000c1e9b00 */
[----:B------:R-:W5:Y:S01]  /*3b40*/  LDG.E.64.CONSTANT R22, desc[UR10][R18.64+0x4008] ;  /* 0x0040080a12167981 */ /* 0x000f62000c1e9b00 */
[----:B------:R-:W-:Y:S01]  /*3b50*/  UISETP.GE.U32.AND UP0, UPT, UR8, 0xa00, UPT ;  /* 0x00000a000800788c */ /* 0x000fe2000bf06070 */
[----:B--2---:R-:W-:-:S14]  /*3b60*/  DSETP.GEU.AND P2, PT, |R20|, |R14|, PT ;  /* 0x4000000e1400722a */ /* 0x004fdc0003f4e200 */
[----:B---3--:R-:W-:-:S04]  /*3b70*/  @P2 ISETP.GE.U32.AND P0, PT, R12, R10, PT ;  /* 0x0000000a0c00220c */ /* 0x008fc80003f06070 */
[----:B------:R-:W-:-:S13]  /*3b80*/  @P2 ISETP.GE.AND.EX P0, PT, R13, R11, PT, P0 ;  /* 0x0000000b0d00220c */ /* 0x000fda0003f06300 */
[----:B------:R-:W-:-:S06]  /*3b90*/  @P2 DSETP.LT.OR P0, PT, |R14|, |R20|, !P0 ;  /* 0x400000140e00222a */ /* 0x000fcc0004701600 */
[----:B------:R-:W-:Y:S02]  /*3ba0*/  @P2 FSEL R20, R20, R14, P0 ;  /* 0x0000000e14142208 */ /* 0x000fe40000000000 */
[----:B------:R-:W-:Y:S02]  /*3bb0*/  @P2 FSEL R21, R21, R15, P0 ;  /* 0x0000000f15152208 */ /* 0x000fe40000000000 */
[----:B------:R-:W-:Y:S01]  /*3bc0*/  @P2 SEL R10, R12, R10, P0 ;  /* 0x0000000a0c0a2207 */ /* 0x000fe20000000000 */
[----:B------:R-:W-:Y:S01]  /*3bd0*/  @P2 IMAD.MOV.U32 R14, RZ, RZ, R20 ;  /* 0x000000ffff0e2224 */ /* 0x000fe200078e0014 */
[----:B------:R-:W-:Y:S01]  /*3be0*/  @P2 SEL R11, R13, R11, P0 ;  /* 0x0000000b0d0b2207 */ /* 0x000fe20000000000 */
[----:B------:R-:W-:-:S06]  /*3bf0*/  @P2 IMAD.MOV.U32 R15, RZ, RZ, R21 ;  /* 0x000000ffff0f2224 */ /* 0x000fcc00078e0015 */
[----:B----4-:R-:W-:-:S14]  /*3c00*/  DSETP.GEU.AND P1, PT, |R14|, |R8|, PT ;  /* 0x400000080e00722a */ /* 0x010fdc0003f2e200 */
[----:B-----5:R-:W-:-:S04]  /*3c10*/  @P1 ISETP.GE.U32.AND P0, PT, R10, R6, PT ;  /* 0x000000060a00120c */ /* 0x020fc80003f06070 */
        /* <DEDUP_REMOVED lines=8> */
[----:B------:R-:W-:-:S14]  /*3ca0*/  DSETP.GEU.AND P2, PT, |R8|, |R4|, PT ;  /* 0x400000040800722a */ /* 0x000fdc0003f4e200 */
[----:B------:R-:W-:-:S04]  /*3cb0*/  @P2 ISETP.GE.U32.AND P0, PT, R6, R2, PT ;  /* 0x000000020600220c */ /* 0x000fc80003f06070 */
        /* <DEDUP_REMOVED lines=15> */
[----:B------:R-:W-:Y:S01]  /*3db0*/  IMAD.MOV.U32 R2, RZ, RZ, RZ ;  /* 0x000000ffff027224 */ /* 0x000fe200078e00ff */
[----:B------:R-:W-:Y:S01]  /*3dc0*/  @P1 SEL R23, R3, R23, P0 ;  /* 0x0000001703171207 */ /* 0x000fe20000000000 */
[----:B------:R-:W-:Y:S02]  /*3dd0*/  IMAD.MOV.U32 R3, RZ, RZ, 0x500 ;  /* 0x00000500ff037424 */ /* 0x000fe400078e00ff */
[----:B------:R-:W-:Y:S02]  /*3de0*/  @P1 IMAD.MOV.U32 R16, RZ, RZ, R4 ;  /* 0x000000ffff101224 */ /* 0x000fe400078e0004 */
[----:B------:R-:W-:Y:S01]  /*3df0*/  @P1 IMAD.MOV.U32 R17, RZ, RZ, R5 ;  /* 0x000000ffff111224 */ /* 0x000fe200078e0005 */
[----:B------:R-:W-:Y:S06]  /*3e00*/  BRA.U !UP0, `(.L_x_71) ;  /* 0x0000000d08987547 */ /* 0x000fec000b800000 */
[----:B------:R-:W-:Y:S01]  /*3e10*/  UIADD3 UR9, UP0, UPT, UR8, -0xa00, URZ ;  /* 0xfffff60008097890 */ /* 0x000fe2000ff1e0ff */
[----:B------:R-:W-:Y:S02]  /*3e20*/  IMAD.MOV.U32 R3, RZ, RZ, 0x500 ;  /* 0x00000500ff037424 */ /* 0x000fe400078e00ff */
[----:B------:R-:W-:Y:S01]  /*3e30*/  IMAD.MOV.U32 R2, RZ, RZ, RZ ;  /* 0x000000ffff027224 */ /* 0x000fe200078e00ff */
[----:B------:R-:W-:Y:S02]  /*3e40*/  ULEA.HI.X.SX32 UR8, UR8, 0xffffffff, 0x1, UP0 ;  /* 0xffffffff08087891 */ /* 0x000fe400080f0eff */
[----:B------:R-:W-:Y:S02]  /*3e50*/  UIMAD.WIDE.U32 UR12, UR9, -0x33333333, URZ ;  /* 0xcccccccd090c78a5 */ /* 0x000fe4000f8e00ff */
[----:B------:R-:W-:Y:S02]  /*3e60*/  UIMAD.WIDE.U32 UR4, UR8, -0x33333333, URZ ;  /* 0xcccccccd080478a5 */ /* 0x000fe4000f8e00ff */
[----:B------:R-:W-:-:S02]  /*3e70*/  UISETP.GE.U32.AND UP1, UPT, UR9, 0x500, UPT ;  /* 0x000005000900788c */ /* 0x000fc4000bf26070 */
[----:B------:R-:W-:Y:S02]  /*3e80*/  UIMAD.WIDE.U32 UR4, UP0, UR9, -0x33333334, UR4 ;  /* 0xcccccccc090478a5 */ /* 0x000fe4000f800004 */
[----:B------:R-:W-:Y:S02]  /*3e90*/  UISETP.GE.U32.AND.EX UP1, UPT, UR8, URZ, UPT, UP1 ;  /* 0x000000ff0800728c */ /* 0x000fe4000bf26110 */
[----:B------:R-:W-:Y:S02]  /*3ea0*/  UIADD3.X UR7, UPT, UPT, URZ, URZ, URZ, UP0, !UPT ;  /* 0x000000ffff077290 */ /* 0x000fe400087fe4ff */
[----:B------:R-:W-:Y:S01]  /*3eb0*/  UIADD3 URZ, UP0, UPT, UR13, UR4, URZ ;  /* 0x000000040dff7290 */ /* 0x000fe2000ff1e0ff */
[----:B------:R-:W-:-:S03]  /*3ec0*/  UMOV UR6, UR5 ;  /* 0x0000000500067c82 */ /* 0x000fc60008000000 */
[----:B------:R-:W-:-:S04]  /*3ed0*/  UIMAD.WIDE.U32.X UR4, UR8, -0x33333334, UR6, UP0 ;  /* 0xcccccccc080478a5 */ /* 0x000fc800080e0406 */
[----:B------:R-:W-:-:S04]  /*3ee0*/  USHF.R.U64 UR6, UR4, 0xa, UR5 ;  /* 0x0000000a04067899 */ /* 0x000fc80008001205 */
[----:B------:R-:W-:-:S04]  /*3ef0*/  ULOP3.LUT UR7, UR6, 0x1, URZ, 0xc0, !UPT ;  /* 0x0000000106077892 */ /* 0x000fc8000f8ec0ff */
[----:B------:R-:W-:-:S04]  /*3f00*/  UISETP.NE.U32.AND UP0, UPT, UR7, 0x1, UPT ;  /* 0x000000010700788c */ /* 0x000fc8000bf05070 */
[----:B------:R-:W-:Y:S01]  /*3f10*/  UISETP.NE.U32.AND.EX UP0, UPT, URZ, URZ, UPT, UP0 ;  /* 0x000000ffff00728c */ /* 0x000fe2000bf05100 */
[----:B------:R-:W-:Y:S10]  /*3f20*/  BRA.U !UP1, `(.L_x_72) ;  /* 0x00000009093c7547 */ /* 0x000ff4000b800000 */
[----:B------:R-:W0:Y:S01]  /*3f30*/  LDCU.64 UR8, c[0x0][0x380] ;  /* 0x00007000ff0877ac */ /* 0x000e220008000a00 */
[----:B------:R-:W-:Y:S02]  /*3f40*/  IMAD.MOV.U32 R3, RZ, RZ, 0x500 ;  /* 0x00000500ff037424 */ /* 0x000fe400078e00ff */
[----:B------:R-:W-:Y:S01]  /*3f50*/  IMAD.MOV.U32 R2, RZ, RZ, RZ ;  /* 0x000000ffff027224 */ /* 0x000fe200078e00ff */
[----:B------:R-:W-:-:S04]  /*3f60*/  UIADD3 UR4, UP1, UPT, UR6, 0x1, URZ ;  /* 0x0000000106047890 */ /* 0x000fc8000ff3e0ff */
[----:B------:R-:W-:Y:S02]  /*3f70*/  ULEA.HI.X UR5, UR5, URZ, URZ, 0x16, UP1 ;  /* 0x000000ff05057291 */ /* 0x000fe400088fb4ff */
[----:B------:R-:W-:Y:S02]  /*3f80*/  ULOP3.LUT UR4, UR4, 0xfffffffe, URZ, 0xc0, !UPT ;  /* 0xfffffffe04047892 */ /* 0x000fe4000f8ec0ff */
[----:B------:R-:W-:Y:S01]  /*3f90*/  ULOP3.LUT UR5, UR5, 0x7fffff, URZ, 0xc0, !UPT ;  /* 0x007fffff05057892 */ /* 0x000fe2000f8ec0ff */
[----:B0-----:R-:W-:-:S04]  /*3fa0*/  LEA R6, P0, R0, UR8, 0x4 ;  /* 0x0000000800067c11 */ /* 0x001fc8000f8020ff */
[----:B------:R-:W-:Y:S02]  /*3fb0*/  IADD3 R6, P1, PT, R6, 0xe008, RZ ;  /* 0x0000e00806067810 */ /* 0x000fe40007f3e0ff */
[----:B------:R-:W-:-:S05]  /*3fc0*/  LEA.HI.X R5, R0, UR9, RZ, 0x4, P0 ;  /* 0x0000000900057c11 */ /* 0x000fca00080f24ff */
[----:B------:R-:W-:-:S07]  /*3fd0*/  IMAD.X R5, RZ, RZ, R5, P1 ;  /* 0x000000ffff057224 */ /* 0x000fce00008e0605 */
.L_x_73:
[----:B------:R-:W-:-:S05]  /*3fe0*/  IMAD.MOV.U32 R4, RZ, RZ, R6 ;  /* 0x000000ffff047224 */ /* 0x000fca00078e0006 */
[----:B------:R-:W2:Y:S04]  /*3ff0*/  LDG.E.64.CONSTANT R12, desc[UR10][R4.64+-0x9008] ;  /* 0xff6ff80a040c7981 */ /* 0x000ea8000c1e9b00 */
[----:B------:R-:W3:Y:S04]  /*4000*/  LDG.E.64.CONSTANT R8, desc[UR10][R4.64+-0x9000] ;  /* 0xff70000a04087981 */ /* 0x000ee8000c1e9b00 */
[----:B------:R-:W4:Y:S04]  /*4010*/  LDG.E.64.CONSTANT R10, desc[UR10][R4.64+-0x8008] ;  /* 0xff7ff80a040a7981 */ /* 0x000f28000c1e9b00 */
[----:B------:R-:W5:Y:S04]  /*4020*/  LDG.E.64.CONSTANT R6, desc[UR10][R4.64+-0x8000] ;  /* 0xff80000a04067981 */ /* 0x000f68000c1e9b00 */
[----:B------:R-:W5:Y:S04]  /*4030*/  LDG.E.64.CONSTANT R26, desc[UR10][R4.64+-0x7008] ;  /* 0xff8ff80a041a7981 */ /* 0x000f68000c1e9b00 */
[----:B------:R-:W5:Y:S04]  /*4040*/  LDG.E.64.CONSTANT R24, desc[UR10][R4.64+-0x7000] ;  /* 0xff90000a04187981 */ /* 0x000f68000c1e9b00 */
[----:B------:R-:W5:Y:S04]  /*4050*/  LDG.E.64.CONSTANT R20, desc[UR10][R4.64+-0x6008] ;  /* 0xff9ff80a04147981 */ /* 0x000f68000c1e9b00 */
[----:B------:R-:W5:Y:S01]  /*4060*/  LDG.E.64.CONSTANT R18, desc[UR10][R4.64+-0x6000] ;  /* 0xffa0000a04127981 */ /* 0x000f62000c1e9b00 */
[----:B--2---:R-:W-:-:S14]  /*4070*/  DSETP.GEU.AND P2, PT, |R16|, |R12|, PT ;  /* 0x4000000c1000722a */ /* 0x004fdc0003f4e200 */
[----:B---3--:R-:W-:-:S04]  /*4080*/  @P2 ISETP.GE.U32.AND P0, PT, R22, R8, PT ;  /* 0x000000081600220c */ /* 0x008fc80003f06070 */
[----:B------:R-:W-:-:S13]  /*4090*/  @P2 ISETP.GE.AND.EX P0, PT, R23, R9, PT, P0 ;  /* 0x000000091700220c */ /* 0x000fda0003f06300 */
[----:B------:R-:W-:-:S06]  /*40a0*/  @P2 DSETP.LT.OR P0, PT, |R12|, |R16|, !P0 ;  /* 0x400000100c00222a */ /* 0x000fcc0004701600 */
[----:B------:R-:W-:Y:S02]  /*40b0*/  @P2 FSEL R17, R17, R13, P0 ;  /* 0x0000000d11112208 */ /* 0x000fe40000000000 */
[----:B------:R-:W-:-:S03]  /*40c0*/  @P2 FSEL R14, R16, R12, P0 ;  /* 0x0000000c100e2208 */ /* 0x000fc60000000000 */
[----:B------:R-:W-:Y:S02]  /*40d0*/  @P2 IMAD.MOV.U32 R13, RZ, RZ, R17 ;  /* 0x000000ffff0d2224 */ /* 0x000fe400078e0011 */
[----:B------:R-:W2:Y:S01]  /*40e0*/  LDG.E.64.CONSTANT R16, desc[UR10][R4.64+-0x5008] ;  /* 0xffaff80a04107981 */ /* 0x000ea2000c1e9b00 */
[----:B------:R-:W-:-:S03]  /*40f0*/  @P2 IMAD.MOV.U32 R12, RZ, RZ, R14 ;  /* 0x000000ffff0c2224 */ /* 0x000fc600078e000e */
[----:B------:R-:W3:Y:S03]  /*4100*/  LDG.E.64.CONSTANT R14, desc[UR10][R4.64+-0x5000] ;  /* 0xffb0000a040e7981 */ /* 0x000ee6000c1e9b00 */
[----:B----4-:R-:W-:Y:S01]  /*4110*/  DSETP.GEU.AND P1, PT, |R12|, |R10|, PT ;  /* 0x4000000a0c00722a */ /* 0x010fe20003f2e200 */
[----:B------:R-:W-:Y:S02]  /*4120*/  @P2 SEL R8, R22, R8, P0 ;  /* 0x0000000816082207 */ /* 0x000fe40000000000 */
[----:B------:R-:W-:Y:S02]  /*4130*/  @P2 SEL R9, R23, R9, P0 ;  /* 0x0000000917092207 */ /* 0x000fe40000000000 */
[----:B------:R-:W4:Y:S09]  /*4140*/  LDG.E.64.CONSTANT R22, desc[UR10][R4.64+-0x4008] ;  /* 0xffbff80a04167981 */ /* 0x000f32000c1e9b00 */
[----:B-----5:R-:W-:-:S04]  /*4150*/  @P1 ISETP.GE.U32.AND P0, PT, R8, R6, PT ;  /* 0x000000060800120c */ /* 0x020fc80003f06070 */
[----:B------:R-:W-:-:S13]  /*4160*/  @P1 ISETP.GE.AND.EX P0, PT, R9, R7, PT, P0 ;  /* 0x000000070900120c */ /* 0x000fda0003f06300 */
[----:B------:R-:W-:-:S06]  /*4170*/  @P1 DSETP.LT.OR P0, PT, |R10|, |R12|, !P0 ;  /* 0x4000000c0a00122a */ /* 0x000fcc0004701600 */
[----:B------:R-:W-:Y:S02]  /*4180*/  @P1 FSEL R12, R12, R10, P0 ;  /* 0x0000000a0c0c1208 */ /* 0x000fe40000000000 */
[----:B------:R-:W-:-:S03]  /*4190*/  @P1 FSEL R13, R13, R11, P0 ;  /* 0x0000000b0d0d1208 */ /* 0x000fc60000000000 */
[----:B------:R-:W-:Y:S02]  /*41a0*/  @P1 IMAD.MOV.U32 R10, RZ, RZ, R12 ;  /* 0x000000ffff0a1224 */ /* 0x000fe400078e000c */
[----:B------:R-:W-:Y:S02]  /*41b0*/  @P1 IMAD.MOV.U32 R11, RZ, RZ, R13 ;  /* 0x000000ffff0b1224 */ /* 0x000fe400078e000d */
[----:B------:R-:W5:Y:S04]  /*41c0*/  LDG.E.64.CONSTANT R12, desc[UR10][R4.64+-0x4000] ;  /* 0xffc0000a040c7981 */ /* 0x000f68000c1e9b00 */
[----:B------:R-:W-:Y:S01]  /*41d0*/  DSETP.GEU.AND P2, PT, |R10|, |R26|, PT ;  /* 0x4000001a0a00722a */ /* 0x000fe20003f4e200 */
[----:B------:R-:W-:Y:S02]  /*41e0*/  @P1 SEL R6, R8, R6, P0 ;  /* 0x0000000608061207 */ /* 0x000fe40000000000 */
[----:B------:R-:W-:-:S11]  /*41f0*/  @P1 SEL R7, R9, R7, P0 ;  /* 0x0000000709071207 */ /* 0x000fd60000000000 */
[----:B------:R-:W-:-:S04]  /*4200*/  @P2 ISETP.GE.U32.AND P0, PT, R6, R24, PT ;  /* 0x000000180600220c */ /* 0x000fc80003f06070 */
[----:B------:R-:W-:-:S13]  /*4210*/  @P2 ISETP.GE.AND.EX P0, PT, R7, R25, PT, P0 ;  /* 0x000000190700220c */ /* 0x000fda0003f06300 */
[----:B------:R-:W-:-:S06]  /*4220*/  @P2 DSETP.LT.OR P0, PT, |R26|, |R10|, !P0 ;  /* 0x4000000a1a00222a */ /* 0x000fcc0004701600 */
[----:B------:R-:W-:Y:S02]  /*4230*/  @P2 FSEL R8, R10, R26, P0 ;  /* 0x0000001a0a082208 */ /* 0x000fe40000000000 */
[----:B------:R-:W-:-:S03]  /*4240*/  @P2 FSEL R11, R11, R27, P0 ;  /* 0x0000001b0b0b2208 */ /* 0x000fc60000000000 */
[----:B------:R-:W-:Y:S02]  /*4250*/  @P2 IMAD.MOV.U32 R26, RZ, RZ, R8 ;  /* 0x000000ffff1a2224 */ /* 0x000fe400078e0008 */
[----:B------:R-:W-:Y:S01]  /*4260*/  @P2 IMAD.MOV.U32 R27, RZ, RZ, R11 ;  /* 0x000000ffff1b2224 */ /* 0x000fe200078e000b */
[----:B------:R-:W5:Y:S04]  /*4270*/  LDG.E.64.CONSTANT R8, desc[UR10][R4.64+-0x3000] ;  /* 0xffd0000a04087981 */ /* 0x000f68000c1e9b00 */
[----:B------:R-:W5:Y:S01]  /*4280*/  LDG.E.64.CONSTANT R10, desc[UR10][R4.64+-0x3008] ;  /* 0xffcff80a040a7981 */ /* 0x000f62000c1e9b00 */
        /* <DEDUP_REMOVED lines=10> */
[----:B------:R-:W5:Y:S01]  /*4330*/  LDG.E.64.CONSTANT R6, desc[UR10][R4.64+-0x2008] ;  /* 0xffdff80a04067981 */ /* 0x000f62000c1e9b00 */
[----:B------:R-:W-:Y:S02]  /*4340*/  @P1 SEL R18, R24, R18, P0 ;  /* 0x0000001218121207 */ /* 0x000fe40000000000 */
[----:B------:R-:W-:Y:S02]  /*4350*/  @P1 SEL R19, R25, R19, P0 ;  /* 0x0000001319131207 */ /* 0x000fe40000000000 */
        /* <DEDUP_REMOVED lines=8> */
[----:B------:R-:W-:Y:S02]  /*43e0*/  @P2 IMAD.MOV.U32 R17, RZ, RZ, R21 ;  /* 0x000000ffff112224 */ /* 0x000fe400078e0015 */
[----:B------:R-:W2:Y:S04]  /*43f0*/  LDG.E.64.CONSTANT R20, desc[UR10][R4.64+-0x1008] ;  /* 0xffeff80a04147981 */ /* 0x000ea8000c1e9b00 */
[----:B----4-:R-:W-:Y:S01]  /*4400*/  DSETP.GEU.AND P1, PT, |R16|, |R22|, PT ;  /* 0x400000161000722a */ /* 0x010fe20003f2e200 */
[----:B------:R-:W-:Y:S02]  /*4410*/  @P2 SEL R14, R18, R14, P0 ;  /* 0x0000000e120e2207 */ /* 0x000fe40000000000 */
[----:B------:R-:W-:-:S02]  /*4420*/  @P2 SEL R15, R19, R15, P0 ;  /* 0x0000000f130f2207 */ /* 0x000fc40000000000 */
[----:B------:R-:W3:Y:S09]  /*4430*/  LDG.E.64.CONSTANT R18, desc[UR10][R4.64+-0x1000] ;  /* 0xfff0000a04127981 */ /* 0x000ef2000c1e9b00 */
[----:B-----5:R-:W-:-:S04]  /*4440*/  @P1 ISETP.GE.U32.AND P0, PT, R14, R12, PT ;  /* 0x0000000c0e00120c */ /* 0x020fc80003f06070 */
[----:B------:R-:W-:Y:S01]  /*4450*/  @P1 ISETP.GE.AND.EX P0, PT, R15, R13, PT, P0 ;  /* 0x0000000d0f00120c */ /* 0x000fe20003f06300 */
[----:B------:R-:W-:Y:S02]  /*4460*/  IMAD.MOV.U32 R26, RZ, RZ, R22 ;  /* 0x000000ffff1a7224 */ /* 0x000fe400078e0016 */
[----:B------:R-:W-:-:S10]  /*4470*/  IMAD.MOV.U32 R27, RZ, RZ, R23 ;  /* 0x000000ffff1b7224 */ /* 0x000fd400078e0017 */
[----:B------:R-:W-:Y:S01]  /*4480*/  @P1 DSETP.LT.OR P0, PT, |R22|, |R16|, !P0 ;  /* 0x400000101600122a */ /* 0x000fe20004701600 */
[----:B------:R-:W4:Y:S05]  /*4490*/  LDG.E.64.CONSTANT R22, desc[UR10][R4.64] ;  /* 0x0000000a04167981 */ /* 0x000f2a000c1e9b00 */
        /* <DEDUP_REMOVED lines=14> */
[----:B------:R-:W-:-:S06]  /*4580*/  @P2 IMAD.MOV.U32 R11, RZ, RZ, R27 ;  /* 0x000000ffff0b2224 */ /* 0x000fcc00078e001b */
        /* <DEDUP_REMOVED lines=10> */
[----:B------:R-:W-:Y:S02]  /*4630*/  @P1 SEL R24, R8, R24, P0 ;  /* 0x0000001808181207 */ /* 0x000fe40000000000 */
[----:B------:R-:W-:Y:S01]  /*4640*/  @P1 SEL R25, R9, R25, P0 ;  /* 0x0000001909191207 */ /* 0x000fe20000000000 */
[----:B------:R-:W-:-:S04]  /*4650*/  UIADD3 UR4, UP1, UPT, UR4, -0x2, URZ ;  /* 0xfffffffe04047890 */ /* 0x000fc8000ff3e0ff */
[----:B------:R-:W-:Y:S02]  /*4660*/  UIADD3.X UR5, UPT, UPT, UR5, -0x1, URZ, UP1, !UPT ;  /* 0xffffffff05057890 */ /* 0x000fe40008ffe4ff */
[----:B------:R-:W-:-:S04]  /*4670*/  UISETP.NE.U32.AND UP1, UPT, UR4, URZ, UPT ;  /* 0x000000ff0400728c */ /* 0x000fc8000bf25070 */
[----:B------:R-:W-:Y:S01]  /*4680*/  UISETP.NE.AND.EX UP1, UPT, UR5, URZ, UPT, UP1 ;  /* 0x000000ff0500728c */ /* 0x000fe2000bf25310 */
[----:B--2---:R-:W-:-:S14]  /*4690*/  DSETP.GEU.AND P2, PT, |R6|, |R20|, PT ;  /* 0x400000140600722a */ /* 0x004fdc0003f4e200 */
[----:B---3--:R-:W-:-:S04]  /*46a0*/  @P2 ISETP.GE.U32.AND P0, PT, R24, R18, PT ;  /* 0x000000121800220c */ /* 0x008fc80003f06070 */
[----:B------:R-:W-:-:S13]  /*46b0*/  @P2 ISETP.GE.AND.EX P0, PT, R25, R19, PT, P0 ;  /* 0x000000131900220c */ /* 0x000fda0003f06300 */
[----:B------:R-:W-:-:S06]  /*46c0*/  @P2 DSETP.LT.OR P0, PT, |R20|, |R6|, !P0 ;  /* 0x400000061400222a */ /* 0x000fcc0004701600 */
[----:B------:R-:W-:Y:S02]  /*46d0*/  @P2 FSEL R6, R6, R20, P0 ;  /* 0x0000001406062208 */ /* 0x000fe40000000000 */
[----:B------:R-:W-:-:S03]  /*46e0*/  @P2 FSEL R7, R7, R21, P0 ;  /* 0x0000001507072208 */ /* 0x000fc60000000000 */
[----:B------:R-:W-:Y:S02]  /*46f0*/  @P2 IMAD.MOV.U32 R20, RZ, RZ, R6 ;  /* 0x000000ffff142224 */ /* 0x000fe400078e0006 */
[----:B------:R-:W-:-:S06]  /*4700*/  @P2 IMAD.MOV.U32 R21, RZ, RZ, R7 ;  /* 0x000000ffff152224 */ /* 0x000fcc00078e0007 */
[----:B-----5:R-:W-:Y:S01]  /*4710*/  DSETP.GEU.AND P1, PT, |R20|, |R16|, PT ;  /* 0x400000101400722a */ /* 0x020fe20003f2e200 */
[----:B------:R-:W-:Y:S02]  /*4720*/  @P2 SEL R18, R24, R18, P0 ;  /* 0x0000001218122207 */ /* 0x000fe40000000000 */
[----:B------:R-:W-:-:S11]  /*4730*/  @P2 SEL R19, R25, R19, P0 ;  /* 0x0000001319132207 */ /* 0x000fd60000000000 */
[----:B----4-:R-:W-:-:S04]  /*4740*/  @P1 ISETP.GE.U32.AND P0, PT, R18, R22, PT ;  /* 0x000000161200120c */ /* 0x010fc80003f06070 */
[----:B------:R-:W-:Y:S02]  /*4750*/  @P1 ISETP.GE.AND.EX P0, PT, R19, R23, PT, P0 ;  /* 0x000000171300120c */ /* 0x000fe40003f06300 */
[----:B------:R-:W-:-:S05]  /*4760*/  IADD3 R6, P2, PT, R4, 0xa000, RZ ;  /* 0x0000a00004067810 */ /* 0x000fca0007f5e0ff */
[----:B------:R-:W-:-:S06]  /*4770*/  IMAD.X R5, RZ, RZ, R5, P2 ;  /* 0x000000ffff057224 */ /* 0x000fcc00010e0605 */
[----:B------:R-:W-:Y:S01]  /*4780*/  @P1 DSETP.LT.OR P0, PT, |R16|, |R20|, !P0 ;  /* 0x400000141000122a */ /* 0x000fe20004701600 */
[----:B------:R-:W-:-:S05]  /*4790*/  IADD3 R3, P2, PT, R3, 0xa00, RZ ;  /* 0x00000a0003037810 */ /* 0x000fca0007f5e0ff */
[----:B------:R-:W-:Y:S02]  /*47a0*/  @P1 FSEL R4, R20, R16, P0 ;  /* 0x0000001014041208 */ /* 0x000fe40000000000 */
[----:B------:R-:W-:Y:S01]  /*47b0*/  @P1 FSEL R21, R21, R17, P0 ;  /* 0x0000001115151208 */ /* 0x000fe20000000000 */
[----:B------:R-:W-:Y:S01]  /*47c0*/  IMAD.X R2, RZ, RZ, R2, P2 ;  /* 0x000000ffff027224 */ /* 0x000fe200010e0602 */
[----:B------:R-:W-:Y:S01]  /*47d0*/  @P1 SEL R22, R18, R22, P0 ;  /* 0x0000001612161207 */ /* 0x000fe20000000000 */
[----:B------:R-:W-:Y:S01]  /*47e0*/  @P1 IMAD.MOV.U32 R16, RZ, RZ, R4 ;  /* 0x000000ffff101224 */ /* 0x000fe200078e0004 */
[----:B------:R-:W-:Y:S01]  /*47f0*/  @P1 SEL R23, R19, R23, P0 ;  /* 0x0000001713171207 */ /* 0x000fe20000000000 */
[----:B------:R-:W-:Y:S01]  /*4800*/  @P1 IMAD.MOV.U32 R17, RZ, RZ, R21 ;  /* 0x000000ffff111224 */ /* 0x000fe200078e0015 */
[----:B------:R-:W-:Y:S06]  /*4810*/  BRA.U UP1, `(.L_x_73) ;  /* 0xfffffff501f07547 */ /* 0x000fec000b83ffff */
.L_x_72:
[----:B------:R-:W-:Y:S05]  /*4820*/  BRA.U !UP0, `(.L_x_71) ;  /* 0x0000000508107547 */ /* 0x000fea000b800000 */
[----:B------:R-:W0:Y:S02]  /*4830*/  LDC.64 R4, c[0x0][0x380] ;  /* 0x0000e000ff047b82 */ /* 0x000e240000000a00 */
[----:B0-----:R-:W-:-:S03]  /*4840*/  IMAD.WIDE.U32 R4, R0, 0x10, R4 ;  /* 0x0000001000047825 */ /* 0x001fc600078e0004 */
[----:B------:R-:W-:-:S04]  /*4850*/  LEA R24, P0, R3, R4, 0x4 ;  /* 0x0000000403187211 */ /* 0x000fc800078020ff */
[----:B------:R-:W-:-:S05]  /*4860*/  LEA.HI.X R25, R3, R5, R2, 0x4, P0 ;  /* 0x0000000503197211 */ /* 0x000fca00000f2402 */
[----:B------:R-:W2:Y:S04]  /*4870*/  LDG.E.64.CONSTANT R20, desc[UR10][R24.64] ;  /* 0x0000000a18147981 */ /* 0x000ea8000c1e9b00 */
[----:B------:R-:W3:Y:S04]  /*4880*/  LDG.E.64.CONSTANT R18, desc[UR10][R24.64+0x8] ;  /* 0x0000080a18127981 */ /* 0x000ee8000c1e9b00 */
[----:B------:R-:W4:Y:S04]  /*4890*/  LDG.E.64.CONSTANT R14, desc[UR10][R24.64+0x1000] ;  /* 0x0010000a180e7981 */ /* 0x000f28000c1e9b00 */
[----:B------:R-:W5:Y:S04]  /*48a0*/  LDG.E.64.CONSTANT R12, desc[UR10][R24.64+0x1008] ;  /* 0x0010080a180c7981 */ /* 0x000f68000c1e9b00 */
        /* <DEDUP_REMOVED lines=16> */
[----:B------:R-:W-:-:S11]  /*49b0*/  @P2 SEL R19, R23, R19, P0 ;  /* 0x0000001317132207 */ /* 0x000fd60000000000 */
[----:B-----5:R-:W-:-:S04]  /*49c0*/  @P1 ISETP.GE.U32.AND P0, PT, R18, R12, PT ;  /* 0x0000000c1200120c */ /* 0x020fc80003f06070 */
        /* <DEDUP_REMOVED lines=27> */
[----:B------:R-:W-:Y:S02]  /*4b80*/  @P1 SEL R5, R9, R5, P0 ;  /* 0x0000000509051207 */ /* 0x000fe40000000000 */
[----:B------:R-:W-:-:S05]  /*4b90*/  IADD3 R3, P1, PT, R3, 0x500, RZ ;  /* 0x0000050003037810 */ /* 0x000fca0007f3e0ff */
[----:B------:R-:W-:Y:S01]  /*4ba0*/  IMAD.X R2, RZ, RZ, R2, P1 ;  /* 0x000000ffff027224 */ /* 0x000fe200008e0602 */
[----:B--2---:R-:W-:-:S14]  /*4bb0*/  DSETP.GEU.AND P2, PT, |R6|, |R16|, PT ;  /* 0x400000100600722a */ /* 0x004fdc0003f4e200 */
[----:B------:R-:W-:-:S04]  /*4bc0*/  @P2 ISETP.GE.U32.AND P0, PT, R4, R26, PT ;  /* 0x0000001a0400220c */ /* 0x000fc80003f06070 */
[----:B------:R-:W-:-:S13]  /*4bd0*/  @P2 ISETP.GE.AND.EX P0, PT, R5, R27, PT, P0 ;  /* 0x0000001b0500220c */ /* 0x000fda0003f06300 */
[----:B------:R-:W-:-:S06]  /*4be0*/  @P2 DSETP.LT.OR P0, PT, |R16|, |R6|, !P0 ;  /* 0x400000061000222a */ /* 0x000fcc0004701600 */
[----:B------:R-:W-:Y:S02]  /*4bf0*/  @P2 FSEL R6, R6, R16, P0 ;  /* 0x0000001006062208 */ /* 0x000fe40000000000 */
[----:B------:R-:W-:Y:S02]  /*4c00*/  @P2 FSEL R7, R7, R17, P0 ;  /* 0x0000001107072208 */ /* 0x000fe40000000000 */
[----:B------:R-:W-:Y:S02]  /*4c10*/  @P2 SEL R26, R4, R26, P0 ;  /* 0x0000001a041a2207 */ /* 0x000fe40000000000 */
[----:B------:R-:W-:Y:S01]  /*4c20*/  @P2 SEL R27, R5, R27, P0 ;  /* 0x0000001b051b2207 */ /* 0x000fe20000000000 */
[----:B------:R-:W-:Y:S02]  /*4c30*/  @P2 IMAD.MOV.U32 R16, RZ, RZ, R6 ;  /* 0x000000ffff102224 */ /* 0x000fe400078e0006 */
[----:B------:R-:W-:Y:S02]  /*4c40*/  @P2 IMAD.MOV.U32 R17, RZ, RZ, R7 ;  /* 0x000000ffff112224 */ /* 0x000fe400078e0007 */
[----:B------:R-:W-:-:S02]  /*4c50*/  IMAD.MOV.U32 R22, RZ, RZ, R26 ;  /* 0x000000ffff167224 */ /* 0x000fc400078e001a */
[----:B------:R-:W-:-:S07]  /*4c60*/  IMAD.MOV.U32 R23, RZ, RZ, R27 ;  /* 0x000000ffff177224 */ /* 0x000fce00078e001b */
.L_x_71:
[----:B------:R-:W0:Y:S02]  /*4c70*/  LDCU UR4, c[0x0][0x390] ;  /* 0x00007200ff0477ac */ /* 0x000e240008000800 */
[----:B0-----:R-:W-:Y:S02]  /*4c80*/  USHF.R.S32.HI UR5, URZ, 0x1f, UR4 ;  /* 0x0000001fff057899 */ /* 0x001fe40008011404 */
[----:B------:R-:W-:-:S04]  /*4c90*/  ISETP.GE.U32.AND P0, PT, R3, UR4, PT ;  /* 0x0000000403007c0c */ /* 0x000fc8000bf06070 */
[----:B------:R-:W-:-:S13]  /*4ca0*/  ISETP.GE.AND.EX P0, PT, R2, UR5, PT, P0 ;  /* 0x0000000502007c0c */ /* 0x000fda000bf06300 */
[----:B------:R-:W-:Y:S05]  /*4cb0*/  @P0 BRA `(.L_x_74) ;  /* 0x00000008009c0947 */ /* 0x000fea0003800000 */
[----:B------:R-:W-:Y:S01]  /*4cc0*/  IADD3 R21, PT, PT, -R3, UR4, RZ ;  /* 0x0000000403157c10 */ /* 0x000fe2000fffe1ff */
[----:B------:R-:W-:Y:S03]  /*4cd0*/  BSSY.RECONVERGENT B1, `(.L_x_74) ;  /* 0x00000a5000017945 */ /* 0x000fe60003800200 */
[----:B------:R-:W-:-:S13]  /*4ce0*/  ISETP.GE.AND P0, PT, R0, R21, PT ;  /* 0x000000150000720c */ /* 0x000fda0003f06270 */
[----:B------:R-:W-:Y:S05]  /*4cf0*/  @P0 BRA `(.L_x_75) ;  /* 0x0000000800880947 */ /* 0x000fea0003800000 */
[----:B------:R-:W-:Y:S01]  /*4d00*/  LOP3.LUT R12, RZ, R0, RZ, 0x33, !PT ;  /* 0x00000000ff0c7212 */ /* 0x000fe200078e33ff */
[----:B------:R-:W-:Y:S01]  /*4d10*/  BSSY.RECONVERGENT B2, `(.L_x_76) ;  /* 0x0000032000027945 */ /* 0x000fe20003800200 */
[----:B------:R-:W-:Y:S02]  /*4d20*/  IMAD.MOV.U32 R20, RZ, RZ, R0 ;  /* 0x000000ffff147224 */ /* 0x000fe400078e0000 */
[----:B------:R-:W-:-:S04]  /*4d30*/  IADD3 R12, PT, PT, -R3, UR4, R12 ;  /* 0x00000004030c7c10 */ /* 0x000fc8000fffe10c */
[----:B------:R-:W-:-:S04]  /*4d40*/  LOP3.LUT R4, R12, 0x300, RZ, 0xc0, !PT ;  /* 0x000003000c047812 */ /* 0x000fc800078ec0ff */
[----:B------:R-:W-:-:S13]  /*4d50*/  ISETP.NE.AND P0, PT, R4, 0x300, PT ;  /* 0x000003000400780c */ /* 0x000fda0003f05270 */
[----:B------:R-:W-:Y:S05]  /*4d60*/  @!P0 BRA `(.L_x_77) ;  /* 0x0000000000b08947 */ /* 0x000fea0003800000 */
[----:B------:R-:W0:Y:S01]  /*4d70*/  LDCU.64 UR6, c[0x0][0x380] ;  /* 0x00007000ff0677ac */ /* 0x000e220008000a00 */
[----:B------:R-:W-:Y:S01]  /*4d80*/  IADD3 R5, P0, PT, R0, R3, RZ ;  /* 0x0000000300057210 */ /* 0x000fe20007f1e0ff */
[----:B------:R-:W-:Y:S01]  /*4d90*/  IMAD.MOV.U32 R20, RZ, RZ, R0 ;  /* 0x000000ffff147224 */ /* 0x000fe200078e0000 */
[----:B------:R-:W-:-:S03]  /*4da0*/  LEA.HI R4, R12, 0x1, RZ, 0x18 ;  /* 0x000000010c047811 */ /* 0x000fc600078fc0ff */
[----:B------:R-:W-:Y:S01]  /*4db0*/  IMAD.X R6, RZ, RZ, R2, P0 ;  /* 0x000000ffff067224 */ /* 0x000fe200000e0602 */
[----:B------:R-:W-:-:S05]  /*4dc0*/  LOP3.LUT R4, R4, 0x3, RZ, 0xc0, !PT ;  /* 0x0000000304047812 */ /* 0x000fca00078ec0ff */
[----:B------:R-:W-:Y:S01]  /*4dd0*/  IMAD.MOV R13, RZ, RZ, -R4 ;  /* 0x000000ffff0d7224 */ /* 0x000fe200078e0a04 */
[----:B0-----:R-:W-:-:S04]  /*4de0*/  LEA R14, P1, R5, UR6, 0x4 ;  /* 0x00000006050e7c11 */ /* 0x001fc8000f8220ff */
[----:B------:R-:W-:-:S09]  /*4df0*/  LEA.HI.X R5, R5, UR7, R6, 0x4, P1 ;  /* 0x0000000705057c11 */ /* 0x000fd200088f2406 */
.L_x_80:
[----:B------:R-:W-:-:S05]  /*4e00*/  IMAD.MOV.U32 R4, RZ, RZ, R14 ;  /* 0x000000ffff047224 */ /* 0x000fca00078e000e */
[----:B------:R-:W2:Y:S04]  /*4e10*/  LDG.E.64.CONSTANT R8, desc[UR10][R4.64] ;  /* 0x0000000a04087981 */ /* 0x000ea8000c1e9b00 */
[----:B------:R-:W3:Y:S01]  /*4e20*/  LDG.E.64.CONSTANT R6, desc[UR10][R4.64+0x8] ;  /* 0x0000080a04067981 */ /* 0x000ee2000c1e9b00 */
[----:B------:R-:W-:Y:S01]  /*4e30*/  VIADD R13, R13, 0x1 ;  /* 0x000000010d0d7836 */ /* 0x000fe20000000000 */
[----:B------:R-:W-:Y:S01]  /*4e40*/  BSSY.RECONVERGENT B3, `(.L_x_78) ;  /* 0x000001b000037945 */ /* 0x000fe20003800200 */
[----:B------:R-:W-:Y:S01]  /*4e50*/  IMAD.MOV.U32 R15, RZ, RZ, R22 ;  /* 0x000000ffff0f7224 */ /* 0x000fe200078e0016 */
        /* <DEDUP_REMOVED lines=25> */
.L_x_79:
[----:B------:R-:W-:Y:S05]  /*4ff0*/  BSYNC.RECONVERGENT B3 ;  /* 0x0000000000037941 */ /* 0x000fea0003800200 */
.L_x_78:
[----:B------:R-:W-:Y:S02]  /*5000*/  IMAD.X R5, RZ, RZ, R5, P3 ;  /* 0x000000ffff057224 */ /* 0x000fe400018e0605 */
[----:B------:R-:W-:Y:S01]  /*5010*/  VIADD R20, R20, 0x100 ;  /* 0x0000010014147836 */ /* 0x000fe20000000000 */
[----:B------:R-:W-:Y:S06]  /*5020*/  @P2 BRA `(.L_x_80) ;  /* 0xfffffffc00742947 */ /* 0x000fec000383ffff */
.L_x_77:
[----:B------:R-:W-:Y:S05]  /*5030*/  BSYNC.RECONVERGENT B2 ;  /* 0x0000000000027941 */ /* 0x000fea0003800200 */
.L_x_76:
[----:B------:R-:W-:-:S13]  /*5040*/  ISETP.GE.U32.AND P0, PT, R12, 0x300, PT ;  /* 0x000003000c00780c */ /* 0x000fda0003f06070 */
[----:B------:R-:W-:Y:S05]  /*5050*/  @!P0 BRA `(.L_x_75) ;  /* 0x0000000400b08947 */ /* 0x000fea0003800000 */
[----:B------:R-:W0:Y:S01]  /*5060*/  LDCU.64 UR6, c[0x0][0x380] ;  /* 0x00007000ff0677ac */ /* 0x000e220008000a00 */
[----:B------:R-:W-:-:S05]  /*5070*/  IADD3 R3, P0, PT, R20, R3, RZ ;  /* 0x0000000314037210 */ /* 0x000fca0007f1e0ff */
[----:B------:R-:W-:Y:S01]  /*5080*/  IMAD.X R2, RZ, RZ, R2, P0 ;  /* 0x000000ffff027224 */ /* 0x000fe200000e0602 */
[----:B0-----:R-:W-:-:S04]  /*5090*/  LEA R8, P1, R3, UR6, 0x4 ;  /* 0x0000000603087c11 */ /* 0x001fc8000f8220ff */
[----:B------:R-:W-:Y:S02]  /*50a0*/  IADD3 R8, P0, PT, R8, 0x3008, RZ ;  /* 0x0000300808087810 */ /* 0x000fe40007f1e0ff */
[----:B------:R-:W-:-:S05]  /*50b0*/  LEA.HI.X R9, R3, UR7, R2, 0x4, P1 ;  /* 0x0000000703097c11 */ /* 0x000fca00088f2402 */
[----:B------:R-:W-:-:S07]  /*50c0*/  IMAD.X R9, RZ, RZ, R9, P0 ;  /* 0x000000ffff097224 */ /* 0x000fce00000e0609 */
.L_x_89:
[----:B------:R-:W2:Y:S04]  /*50d0*/  LDG.E.64.CONSTANT R10, desc[UR10][R8.64+-0x3008] ;  /* 0xffcff80a080a7981 */ /* 0x000ea8000c1e9b00 */
[----:B------:R-:W3:Y:S04]  /*50e0*/  LDG.E.64.CONSTANT R12, desc[UR10][R8.64+-0x3000] ;  /* 0xffd0000a080c7981 */ /* 0x000ee8000c1e9b00 */
[----:B------:R0:W5:Y:S04]  /*50f0*/  LDG.E.64.CONSTANT R6, desc[UR10][R8.64+-0x2008] ;  /* 0xffdff80a08067981 */ /* 0x000168000c1e9b00 */
        /* <DEDUP_REMOVED lines=22> */
.L_x_82:
[----:B------:R-:W-:Y:S05]  /*5260*/  BSYNC.RECONVERGENT B2 ;  /* 0x0000000000027941 */ /* 0x000fea0003800200 */
.L_x_81:
        /* <DEDUP_REMOVED lines=25> */
.L_x_84:
[----:B------:R-:W-:Y:S05]  /*5400*/  BSYNC.RECONVERGENT B2 ;  /* 0x0000000000027941 */ /* 0x000fea0003800200 */
.L_x_83:
        /* <DEDUP_REMOVED lines=21> */
.L_x_86:
[----:B------:R-:W-:Y:S05]  /*5560*/  BSYNC.RECONVERGENT B2 ;  /* 0x0000000000027941 */ /* 0x000fea0003800200 */
.L_x_85:
        /* <DEDUP_REMOVED lines=21> */
.L_x_88:
[----:B------:R-:W-:Y:S05]  /*56c0*/  BSYNC.RECONVERGENT B2 ;  /* 0x0000000000027941 */ /* 0x000fea0003800200 */
.L_x_87:
[----:B------:R-:W-:Y:S01]  /*56d0*/  VIADD R20, R20, 0x400 ;  /* 0x0000040014147836 */ /* 0x000fe20000000000 */
[----:B------:R-:W-:-:S04]  /*56e0*/  IADD3 R8, P1, PT, R8, 0x4000, RZ ;  /* 0x0000400008087810 */ /* 0x000fc80007f3e0ff */
[----:B------:R-:W-:Y:S01]  /*56f0*/  ISETP.GE.AND P0, PT, R20, R21, PT ;  /* 0x000000151400720c */ /* 0x000fe20003f06270 */
[----:B------:R-:W-:-:S12]  /*5700*/  IMAD.X R9, RZ, RZ, R9, P1 ;  /* 0x000000ffff097224 */ /* 0x000fd800008e0609 */
[----:B------:R-:W-:Y:S05]  /*5710*/  @!P0 BRA `(.L_x_89) ;  /* 0xfffffff8006c8947 */ /* 0x000fea000383ffff */
.L_x_75:
[----:B------:R-:W-:Y:S05]  /*5720*/  BSYNC.RECONVERGENT B1 ;  /* 0x0000000000017941 */ /* 0x000fea0003800200 */
.L_x_74:
[----:B------:R-:W0:Y:S01]  /*5730*/  S2R R8, SR_LANEID ;  /* 0x0000000000087919 */ /* 0x000e220000000000 */
[----:B------:R-:W-:Y:S01]  /*5740*/  BSSY.RECONVERGENT B1, `(.L_x_90) ;  /* 0x000001f000017945 */ /* 0x000fe20003800200 */
[----:B------:R-:W-:Y:S01]  /*5750*/  IMAD.MOV.U32 R11, RZ, RZ, R22 ;  /* 0x000000ffff0b7224 */ /* 0x000fe200078e0016 */
[----:B------:R1:W2:Y:S01]  /*5760*/  SHFL.DOWN PT, R4, R16, 0x1, 0x1f ;  /* 0x08201f0010047f89 */ /* 0x0002a200000e0000 */
[----:B------:R-:W-:Y:S02]  /*5770*/  IMAD.MOV.U32 R12, RZ, RZ, R23 ;  /* 0x000000ffff0c7224 */ /* 0x000fe400078e0017 */
[----:B------:R-:W-:Y:S01]  /*5780*/  IMAD.MOV.U32 R2, RZ, RZ, R16 ;  /* 0x000000ffff027224 */ /* 0x000fe200078e0010 */
[----:B------:R1:W3:Y:S01]  /*5790*/  SHFL.DOWN PT, R5, R17, 0x1, 0x1f ;  /* 0x08201f0011057f89 */ /* 0x0002e200000e0000 */
        /* <DEDUP_REMOVED lines=25> */
.L_x_91:
[----:B------:R-:W-:Y:S05]  /*5930*/  BSYNC.RECONVERGENT B1 ;  /* 0x0000000000017941 */ /* 0x000fea0003800200 */
.L_x_90:
        /* <DEDUP_REMOVED lines=31> */
.L_x_93:
[----:B------:R-:W-:Y:S05]  /*5b30*/  BSYNC.RECONVERGENT B1 ;  /* 0x0000000000017941 */ /* 0x000fea0003800200 */
.L_x_92:
[----:B------:R-:W-:Y:S01]  /*5b40*/  ISETP.GT.AND P0, PT, R8, 0x1b, PT ;  /* 0x0000001b0800780c */ /* 0x000fe20003f04270 */
[----:B-1----:R1:W1:Y:S01]  /*5b50*/  SHFL.DOWN PT, R6, R4, 0x4, 0x1f ;  /* 0x08801f0004067f89 */ /* 0x00226200000e0000 */
[----:B------:R-:W-:Y:S01]  /*5b60*/  BSSY.RECONVERGENT B1, `(.L_x_94) ;  /* 0x000001d000017945 */ /* 0x000fe20003800200 */
[----:B0-----:R-:W-:Y:S02]  /*5b70*/  IMAD.MOV.U32 R11, RZ, RZ, R9 ;  /* 0x000000ffff0b7224 */ /* 0x001fe400078e0009 */
[----:B--2---:R0:W2:Y:S01]  /*5b80*/  SHFL.DOWN PT, R7, R5, 0x4, 0x1f ;  /* 0x08801f0005077f89 */ /* 0x0040a200000e0000 */
[----:B------:R-:W-:Y:S02]  /*5b90*/  IMAD.MOV.U32 R12, RZ, RZ, R10 ;  /* 0x000000ffff0c7224 */ /* 0x000fe400078e000a */
[----:B------:R-:W-:Y:S01]  /*5ba0*/  IMAD.MOV.U32 R2, RZ, RZ, R4 ;  /* 0x000000ffff027224 */ /* 0x000fe200078e0004 */
[----:B---3--:R0:W3:Y:S01]  /*5bb0*/  SHFL.DOWN PT, R14, R9, 0x4, 0x1f ;  /* 0x08801f00090e7f89 */ /* 0x0080e200000e0000 */
[----:B------:R-:W-:-:S03]  /*5bc0*/  IMAD.MOV.U32 R3, RZ, RZ, R5 ;  /* 0x000000ffff037224 */ /* 0x000fc600078e0005 */
[----:B----4-:R0:W4:Y:S01]  /*5bd0*/  SHFL.DOWN PT, R13, R10, 0x4, 0x1f ;  /* 0x08801f000a0d7f89 */ /* 0x01012200000e0000 */
        /* <DEDUP_REMOVED lines=21> */
.L_x_95:
[----:B------:R-:W-:Y:S05]  /*5d30*/  BSYNC.RECONVERGENT B1 ;  /* 0x0000000000017941 */ /* 0x000fea0003800200 */
.L_x_94:
        /* <DEDUP_REMOVED lines=31> */
.L_x_97:
[----:B------:R-:W-:Y:S05]  /*5f30*/  BSYNC.RECONVERGENT B1 ;  /* 0x0000000000017941 */ /* 0x000fea0003800200 */
.L_x_96:
[----:B------:R-:W-:Y:S01]  /*5f40*/  ISETP.GT.AND P0, PT, R8, 0xf, PT ;  /* 0x0000000f0800780c */ /* 0x000fe20003f04270 */
[----:B-1----:R1:W1:Y:S01]  /*5f50*/  SHFL.DOWN PT, R6, R4, 0x10, 0x1f ;  /* 0x0a001f0004067f89 */ /* 0x00226200000e0000 */
[----:B------:R-:W-:Y:S01]  /*5f60*/  BSSY.RECONVERGENT B1, `(.L_x_98) ;  /* 0x000001d000017945 */ /* 0x000fe20003800200 */
[----:B---3--:R-:W-:Y:S02]  /*5f70*/  IMAD.MOV.U32 R14, RZ, RZ, R9 ;  /* 0x000000ffff0e7224 */ /* 0x008fe400078e0009 */
[----:B--2---:R2:W3:Y:S01]  /*5f80*/  SHFL.DOWN PT, R7, R5, 0x10, 0x1f ;  /* 0x0a001f0005077f89 */ /* 0x0044e200000e0000 */
[----:B------:R-:W-:Y:S02]  /*5f90*/  IMAD.MOV.U32 R15, RZ, RZ, R10 ;  /* 0x000000ffff0f7224 */ /* 0x000fe400078e000a */
[----:B------:R-:W-:Y:S01]  /*5fa0*/  IMAD.MOV.U32 R2, RZ, RZ, R4 ;  /* 0x000000ffff027224 */ /* 0x000fe200078e0004 */
[----:B0-----:R2:W0:Y:S01]  /*5fb0*/  SHFL.DOWN PT, R12, R9, 0x10, 0x1f ;  /* 0x0a001f00090c7f89 */ /* 0x00142200000e0000 */
[----:B------:R-:W-:-:S03]  /*5fc0*/  IMAD.MOV.U32 R3, RZ, RZ, R5 ;  /* 0x000000ffff037224 */ /* 0x000fc600078e0005 */
[----:B------:R2:W0:Y:S01]  /*5fd0*/  SHFL.DOWN PT, R11, R10, 0x10, 0x1f ;  /* 0x0a001f000a0b7f89 */ /* 0x00042200000e0000 */
[----:B------:R-:W-:Y:S05]  /*5fe0*/  @P0 BRA `(.L_x_99) ;  /* 0x0000000000500947 */ /* 0x000fea0003800000 */
[----:B-1-3--:R-:W-:Y:S01]  /*5ff0*/  DSETP.GEU.AND P0, PT, |R4|, |R6|, PT ;  /* 0x400000060400722a */ /* 0x00afe20003f0e200 */
        /* <DEDUP_REMOVED lines=19> */
.L_x_99:
[----:B------:R-:W-:Y:S05]  /*6130*/  BSYNC.RECONVERGENT B1 ;  /* 0x0000000000017941 */ /* 0x000fea0003800200 */
.L_x_98:
[----:B------:R-:W-:Y:S01]  /*6140*/  ISETP.NE.AND P0, PT, R8, RZ, PT ;  /* 0x000000ff0800720c */ /* 0x000fe20003f05270 */
[----:B------:R-:W-:-:S12]  /*6150*/  BSSY.RECONVERGENT B1, `(.L_x_100) ;  /* 0x000000a000017945 */ /* 0x000fd80003800200 */
[----:B------:R-:W-:Y:S05]  /*6160*/  @P0 BRA `(.L_x_101) ;  /* 0x0000000000200947 */ /* 0x000fea0003800000 */
[----:B-1----:R-:W1:Y:S01]  /*6170*/  S2R R6, SR_CgaCtaId ;  /* 0x0000000000067919 */ /* 0x002e620000008800 */
[----:B--2---:R-:W-:Y:S02]  /*6180*/  MOV R5, 0x400 ;  /* 0x0000040000057802 */ /* 0x004fe40000000f00 */
[----:B------:R-:W-:-:S04]  /*6190*/  SHF.R.U32.HI R4, RZ, 0x1, R0 ;  /* 0x00000001ff047819 */ /* 0x000fc80000011600 */
[----:B------:R-:W-:Y:S02]  /*61a0*/  LOP3.LUT R4, R4, 0x1f0, RZ, 0xc0, !PT ;  /* 0x000001f004047812 */ /* 0x000fe400078ec0ff */
[----:B-1----:R-:W-:-:S05]  /*61b0*/  LEA R5, R6, R5, 0x18 ;  /* 0x0000000506057211 */ /* 0x002fca00078ec0ff */
[----:B------:R-:W-:-:S05]  /*61c0*/  IMAD.IADD R5, R4, 0x1, R5 ;  /* 0x0000000104057824 */ /* 0x000fca00078e0205 */
[----:B------:R1:W-:Y:S04]  /*61d0*/  STS.64 [R5+0x10], R14 ;  /* 0x0000100e05007388 */ /* 0x0003e80000000a00 */
[----:B------:R1:W-:Y:S02]  /*61e0*/  STS.64 [R5+0x8], R2 ;  /* 0x0000080205007388 */ /* 0x0003e40000000a00 */
.L_x_101:
[----:B------:R-:W-:Y:S05]  /*61f0*/  BSYNC.RECONVERGENT B1 ;  /* 0x0000000000017941 */ /* 0x000fea0003800200 */
.L_x_100:
[----:B------:R-:W-:Y:S01]  /*6200*/  BAR.SYNC.DEFER_BLOCKING 0x0 ;  /* 0x0000000000007b1d */ /* 0x000fe20000010000 */
[----:B------:R-:W-:-:S13]  /*6210*/  ISETP.NE.AND P1, PT, R0, RZ, PT ;  /* 0x000000ff0000720c */ /* 0x000fda0003f25270 */
[----:B------:R-:W-:Y:S05]  /*6220*/  @P1 BRA `(.L_x_34) ;  /* 0x00000008008c1947 */ /* 0x000fea0003800000 */
[----:B-12---:R-:W1:Y:S01]  /*6230*/  S2R R5, SR_CgaCtaId ;  /* 0x0000000000057919 */ /* 0x006e620000008800 */
[----:B------:R-:W-:Y:S01]  /*6240*/  MOV R0, 0x400 ;  /* 0x0000040000007802 */ /* 0x000fe20000000f00 */
[----:B------:R-:W-:Y:S03]  /*6250*/  BSSY.RECONVERGENT B1, `(.L_x_102) ;  /* 0x000001a000017945 */ /* 0x000fe60003800200 */
[----:B-1----:R-:W-:-:S05]  /*6260*/  LEA R0, R5, R0, 0x18 ;  /* 0x0000000005007211 */ /* 0x002fca00078ec0ff */
[----:B------:R-:W1:Y:S04]  /*6270*/  LDS.64 R16, [R0+0x18] ;  /* 0x0000180000107984 */ /* 0x000e680000000a00 */
[----:B---3--:R-:W2:Y:S04]  /*6280*/  LDS.128 R4, [R0+0x20] ;  /* 0x0000200000047984 */ /* 0x008ea80000000c00 */
[----:B0---4-:R0:W3:Y:S04]  /*6290*/  LDS.64 R12, [R0+0x80] ;  /* 0x00008000000c7984 */ /* 0x0110e80000000a00 */
[----:B------:R0:W4:Y:S01]  /*62a0*/  LDS.128 R8, [R0+0x30] ;  /* 0x0000300000087984 */ /* 0x0001220000000c00 */
[----:B-1----:R-:W-:Y:S01]  /*62b0*/  DSETP.GEU.AND P0, PT, |R2|, |R16|, PT ;  /* 0x400000100200722a */ /* 0x002fe20003f0e200 */
[----:B------:R-:W-:-:S02]  /*62c0*/  IMAD.MOV.U32 R24, RZ, RZ, R16 ;  /* 0x000000ffff187224 */ /* 0x000fc400078e0010 */
[----:B------:R-:W-:Y:S02]  /*62d0*/  IMAD.MOV.U32 R25, RZ, RZ, R17 ;  /* 0x000000ffff197224 */ /* 0x000fe400078e0011 */
[----:B--2---:R-:W-:Y:S02]  /*62e0*/  IMAD.MOV.U32 R27, RZ, RZ, R4 ;  /* 0x000000ffff1b7224 */ /* 0x004fe400078e0004 */
[----:B------:R-:W-:-:S07]  /*62f0*/  IMAD.MOV.U32 R29, RZ, RZ, R5 ;  /* 0x000000ffff1d7224 */ /* 0x000fce00078e0005 */
[----:B0--34-:R-:W-:Y:S05]  /*6300*/  @!P0 BRA `(.L_x_103) ;  /* 0x0000000000388947 */ /* 0x019fea0003800000 */
        /* <DEDUP_REMOVED lines=14> */
.L_x_103:
[----:B------:R-:W-:Y:S05]  /*63f0*/  BSYNC.RECONVERGENT B1 ;  /* 0x0000000000017941 */ /* 0x000fea0003800200 */
.L_x_102:
        /* <DEDUP_REMOVED lines=23> */
.L_x_105:
[----:B------:R-:W-:Y:S05]  /*6570*/  BSYNC.RECONVERGENT B1 ;  /* 0x0000000000017941 */ /* 0x000fea0003800200 */
.L_x_104:
        /* <DEDUP_REMOVED lines=21> */
.L_x_107:
[----:B------:R-:W-:Y:S05]  /*66d0*/  BSYNC.RECONVERGENT B1 ;  /* 0x0000000000017941 */ /* 0x000fea0003800200 */
.L_x_106:
        /* <DEDUP_REMOVED lines=23> */
.L_x_109:
[----:B------:R-:W-:Y:S05]  /*6850*/  BSYNC.RECONVERGENT B1 ;  /* 0x0000000000017941 */ /* 0x000fea0003800200 */
.L_x_108:
        /* <DEDUP_REMOVED lines=21> */
.L_x_111:
[----:B------:R-:W-:Y:S05]  /*69b0*/  BSYNC.RECONVERGENT B1 ;  /* 0x0000000000017941 */ /* 0x000fea0003800200 */
.L_x_110:
        /* <DEDUP_REMOVED lines=21> */
.L_x_113:
[----:B------:R-:W-:Y:S05]  /*6b10*/  BSYNC.RECONVERGENT B1 ;  /* 0x0000000000017941 */ /* 0x000fea0003800200 */
.L_x_112:
        /* <DEDUP_REMOVED lines=20> */
.L_x_34:
[----:B------:R-:W-:Y:S05]  /*6c60*/  BSYNC.RECONVERGENT B0 ;  /* 0x0000000000007941 */ /* 0x000fea0003800200 */
.L_x_1:
[----:B------:R-:W-:Y:S05]  /*6c70*/  @P1 EXIT ;  /* 0x000000000000194d */ /* 0x000fea0003800000 */
[----:B012---:R-:W0:Y:S02]  /*6c80*/  LDC.64 R4, c[0x0][0x388] ;  /* 0x0000e200ff047b82 */ /* 0x007e240000000a00 */
[----:B0-----:R-:W-:Y:S04]  /*6c90*/  STG.E.64 desc[UR10][R4.64], R2 ;  /* 0x0000000204007986 */ /* 0x001fe8000c101b0a */
[----:B------:R-:W-:Y:S01]  /*6ca0*/  STG.E.64 desc[UR10][R4.64+0x8], R14 ;  /* 0x0000080e04007986 */ /* 0x000fe2000c101b0a */
[----:B------:R-:W-:Y:S05]  /*6cb0*/  EXIT ;  /* 0x000000000000794d */ /* 0x000fea0003800000 */
.L_x_114:
        /* <DEDUP_REMOVED lines=12> */
.L_x_731:


//--------------------- .text._ZN6thrust24THRUST_300001_SM_1000_NS8cuda_cub4core6detail13_kernel_agentINS1_8__reduce10DrainAgentIlEEJN3cub18CUB_300001_SM_10009GridQueueIyEElEEEvDpT0_ --------------------------
	.section	.text._ZN6thrust24THRUST_300001_SM_1000_NS8cuda_cub4core6detail13_kernel_agentINS1_8__reduce10DrainAgentIlEEJN3cub18CUB_300001_SM_10009GridQueueIyEElEEEvDpT0_,"ax",@progbits
	.align	128
        .global         _ZN6thrust24THRUST_300001_SM_1000_NS8cuda_cub4core6detail13_kernel_agentINS1_8__reduce10DrainAgentIlEEJN3cub18CUB_300001_SM_10009GridQueueIyEElEEEvDpT0_
        .type           _ZN6thrust24THRUST_300001_SM_1000_NS8cuda_cub4core6detail13_kernel_agentINS1_8__reduce10DrainAgentIlEEJN3cub18CUB_300001_SM_10009GridQueueIyEElEEEvDpT0_,@function
        .size           _ZN6thrust24THRUST_300001_SM_1000_NS8cuda_cub4core6detail13_kernel_agentINS1_8__reduce10DrainAgentIlEEJN3cub18CUB_300001_SM_10009GridQueueIyEElEEEvDpT0_,(.L_x_732 - _ZN6thrust24THRUST_300001_SM_1000_NS8cuda_cub4core6detail13_kernel_agentINS1_8__reduce10DrainAgentIlEEJN3cub18CUB_300001_SM_10009GridQueueIyEElEEEvDpT0_)
        .other          _ZN6thrust24THRUST_300001_SM_1000_NS8cuda_cub4core6detail13_kernel_agentINS1_8__reduce10DrainAgentIlEEJN3cub18CUB_300001_SM_10009GridQueueIyEElEEEvDpT0_,@"STO_CUDA_ENTRY STV_DEFAULT"
_ZN6thrust24THRUST_300001_SM_1000_NS8cuda_cub4core6detail13_kernel_agentINS1_8__reduce10DrainAgentIlEEJN3cub18CUB_300001_SM_10009GridQueueIyEElEEEvDpT0_:
.text._ZN6thrust24THRUST_300001_SM_1000_NS8cuda_cub4core6detail13_kernel_agentINS1_8__reduce10DrainAgentIlEEJN3cub18CUB_300001_SM_10009GridQueueIyEElEEEvDpT0_:
[----:B------:R-:W-:Y:S08]  /*0000*/  LDC R1, c[0x0][0x37c] ;  /* 0x0000df00ff017b82 */ /* 0x000ff00000000800 */
[----:B------:R-:W0:Y:S01]  /*0010*/  LDC.64 R2, c[0x0][0x380] ;  /* 0x0000e000ff027b82 */ /* 0x000e220000000a00 */
[----:B------:R-:W0:Y:S07]  /*0020*/  LDCU.64 UR4, c[0x0][0x358] ;  /* 0x00006b00ff0477ac */ /* 0x000e2e0008000a00 */
[----:B------:R-:W1:Y:S01]  /*0030*/  LDC.64 R4, c[0x0][0x388] ;  /* 0x0000e200ff047b82 */ /* 0x000e620000000a00 */
[----:B0-----:R-:W-:Y:S04]  /*0040*/  STG.E.64 desc[UR4][R2.64+0x8], RZ ;  /* 0x000008ff02007986 */ /* 0x001fe8000c101b04 */
[----:B-1----:R-:W-:Y:S01]  /*0050*/  STG.E.64 desc[UR4][R2.64], R4 ;  /* 0x0000000402007986 */ /* 0x002fe2000c101b04 */
[----:B------:R-:W-:Y:S05]  /*0060*/  EXIT ;  /* 0x000000000000794d */ /* 0x000fea0003800000 */
.L_x_115:
        /* <DEDUP_REMOVED lines=9> */
.L_x_732:


//--------------------- .text._ZN6thrust24THRUST_300001_SM_1000_NS8cuda_cub4core6detail13_kernel_agentINS1_8__reduce11ReduceAgentINS0_12zip_iteratorIN4cuda3std3__45tupleIJNS0_10device_ptrIdEENS0_17counting_iteratorIlNS0_11use_defaultESF_SF_EEEEEEEPNSB_IJdlEEESJ_lNS1_9__extrema9arg_max_fIdl10comparatorEEEEJSI_SK_lN3cub18CUB_300001_SM_100013GridEvenShareIlEENSR_9GridQueueIyEESO_EEEvDpT0_ --------------------------
	.section	.text._ZN6thrust24THRUST_300001_SM_1000_NS8cuda_cub4core6detail13_kernel_agentINS1_8__reduce11ReduceAgentINS0_12zip_iteratorIN4cuda3std3__45tupleIJNS0_10device_ptrIdEENS0_17counting_iteratorIlNS0_11use_defaultESF_SF_EEEEEEEPNSB_IJdlEEESJ_lNS1_9__extrema9arg_max_fIdl10comparatorEEEEJSI_SK_lN3cub18CUB_300001_SM_100013GridEvenShareIlEENSR_9GridQueueIyEESO_EEEvDpT0_,"ax",@progbits
	.align	128
        .global         _ZN6thrust24THRUST_300001_SM_1000_NS8cuda_cub4core6detail13_kernel_agentINS1_8__reduce11ReduceAgentINS0_12zip_iteratorIN4cuda3std3__45tupleIJNS0_10device_ptrIdEENS0_17counting_iteratorIlNS0_11use_defaultESF_SF_EEEEEEEPNSB_IJdlEEESJ_lNS1_9__extrema9arg_max_fIdl10comparatorEEEEJSI_SK_lN3cub18CUB_300001_SM_100013GridEvenShareIlEENSR_9GridQueueIyEESO_EEEvDpT0_
        .type           _ZN6thrust24THRUST_300001_SM_1000_NS8cuda_cub4core6detail13_kernel_agentINS1_8__reduce11ReduceAgentINS0_12zip_iteratorIN4cuda3std3__45tupleIJNS0_10device_ptrIdEENS0_17counting_iteratorIlNS0_11use_defaultESF_SF_EEEEEEEPNSB_IJdlEEESJ_lNS1_9__extrema9arg_max_fIdl10comparatorEEEEJSI_SK_lN3cub18CUB_300001_SM_100013GridEvenShareIlEENSR_9GridQueueIyEESO_EEEvDpT0_,@function
        .size           _ZN6thrust24THRUST_300001_SM_1000_NS8cuda_cub4core6detail13_kernel_agentINS1_8__reduce11ReduceAgentINS0_12zip_iteratorIN4cuda3std3__45tupleIJNS0_10device_ptrIdEENS0_17counting_iteratorIlNS0_11use_defaultESF_SF_EEEEEEEPNSB_IJdlEEESJ_lNS1_9__extrema9arg_max_fIdl10comparatorEEEEJSI_SK_lN3cub18CUB_300001_SM_100013GridEvenShareIlEENSR_9GridQueueIyEESO_EEEvDpT0_,(.L_x_733 - _ZN6thrust24THRUST_300001_SM_1000_NS8cuda_cub4core6detail13_kernel_agentINS1_8__reduce11ReduceAgentINS0_12zip_iteratorIN4cuda3std3__45tupleIJNS0_10device_ptrIdEENS0_17counting_iteratorIlNS0_11use_defaultESF_SF_EEEEEEEPNSB_IJdlEEESJ_lNS1_9__extrema9arg_max_fIdl10comparatorEEEEJSI_SK_lN3cub18CUB_300001_SM_100013GridEvenShareIlEENSR_9GridQueueIyEESO_EEEvDpT0_)
        .other          _ZN6thrust24THRUST_300001_SM_1000_NS8cuda_cub4core6detail13_kernel_agentINS1_8__reduce11ReduceAgentINS0_12zip_iteratorIN4cuda3std3__45tupleIJNS0_10device_ptrIdEENS0_17counting_iteratorIlNS0_11use_defaultESF_SF_EEEEEEEPNSB_IJdlEEESJ_lNS1_9__extrema9arg_max_fIdl10comparatorEEEEJSI_SK_lN3cub18CUB_300001_SM_100013GridEvenShareIlEENSR_9GridQueueIyEESO_EEEvDpT0_,@"STO_CUDA_ENTRY STV_DEFAULT"
_ZN6thrust24THRUST_300001_SM_1000_NS8cuda_cub4core6detail13_kernel_agentINS1_8__reduce11ReduceAgentINS0_12zip_iteratorIN4cuda3std3__45tupleIJNS0_10device_ptrIdEENS0_17counting_iteratorIlNS0_11use_defaultESF_SF_EEEEEEEPNSB_IJdlEEESJ_lNS1_9__extrema9arg_max_fIdl10comparatorEEEEJSI_SK_lN3cub18CUB_300001_SM_100013GridEvenShareIlEENSR_9GridQueueIyEESO_EEEvDpT0_:
.text._ZN6thrust24THRUST_300001_SM_1000_NS8cuda_cub4core6detail13_kernel_agentINS1_8__reduce11ReduceAgentINS0_12zip_iteratorIN4cuda3std3__45tupleIJNS0_10device_ptrIdEENS0_17counting_iteratorIlNS0_11use_defaultESF_SF_EEEEEEEPNSB_IJdlEEESJ_lNS1_9__extrema9arg_max_fIdl10comparatorEEEEJSI_SK_lN3cub18CUB_300001_SM_100013GridEvenShareIlEENSR_9GridQueueIyEESO_EEEvDpT0_:
[----:B------:R-:W-:Y:S01]  /*0000*/  LDC R1, c[0x0][0x37c] ;  /* 0x0000df00ff017b82 */ /* 0x000fe20000000800 */
[----:B------:R-:W0:Y:S01]  /*0010*/  S2R R0, SR_CTAID.X ;  /* 0x0000000000007919 */ /* 0x000e220000002500 */
[----:B------:R-:W1:Y:S01]  /*0020*/  LDCU.64 UR4, c[0x0][0x398] ;  /* 0x00007300ff0477ac */ /* 0x000e620008000a00 */
[----:B------:R-:W-:Y:S01]  /*0030*/  BSSY.RECONVERGENT B0, `(.L_x_116) ;  /* 0x0000689000007945 */ /* 0x000fe20003800200 */
[----:B------:R-:W2:Y:S01]  /*0040*/  LDCU UR6, c[0x0][0x370] ;  /* 0x00006e00ff0677ac */ /* 0x000ea20008000800 */
[----:B------:R-:W3:Y:S01]  /*0050*/  LDCU.64 UR10, c[0x0][0x358] ;  /* 0x00006b00ff0a77ac */ /* 0x000ee20008000a00 */
[----:B-1----:R-:W-:Y:S02]  /*0060*/  IMAD.U32 R25, RZ, RZ, UR4 ;  /* 0x00000004ff197e24 */ /* 0x002fe4000f8e00ff */
[----:B------:R-:W-:Y:S01]  /*0070*/  IMAD.U32 R16, RZ, RZ, UR5 ;  /* 0x00000005ff107e24 */ /* 0x000fe2000f8e00ff */
[----:B--2---:R-:W-:Y:S01]  /*0080*/  UIMAD UR6, UR6, 0x500, URZ ;  /* 0x00000500060678a4 */ /* 0x004fe2000f8e02ff */
[----:B0-----:R-:W-:-:S05]  /*0090*/  IMAD R8, R0, 0x500, RZ ;  /* 0x0000050000087824 */ /* 0x001fca00078e02ff */
[----:B------:R-:W-:-:S04]  /*00a0*/  IADD3 R2, P1, PT, R8, 0x500, RZ ;  /* 0x0000050008027810 */ /* 0x000fc80007f3e0ff */
[----:B------:R-:W-:Y:S01]  /*00b0*/  ISETP.GT.U32.AND P0, PT, R2, R25, PT ;  /* 0x000000190200720c */ /* 0x000fe20003f04070 */
[----:B------:R-:W-:-:S05]  /*00c0*/  IMAD.X R3, RZ, RZ, RZ, P1 ;  /* 0x000000ffff037224 */ /* 0x000fca00008e06ff */
[----:B------:R-:W-:-:S13]  /*00d0*/  ISETP.GT.AND.EX P0, PT, R3, R16, PT, P0 ;  /* 0x000000100300720c */ /* 0x000fda0003f04300 */
[----:B---3--:R-:W-:Y:S05]  /*00e0*/  @!P0 BRA `(.L_x_117) ;  /* 0x0000003800e48947 */ /* 0x008fea0003800000 */
[----:B------:R-:W0:Y:S01]  /*00f0*/  S2R R10, SR_TID.X ;  /* 0x00000000000a7919 */ /* 0x000e220000002100 */
[----:B------:R-:W-:Y:S01]  /*0100*/  IMAD.IADD R9, R25, 0x1, -R8 ;  /* 0x0000000119097824 */ /* 0x000fe200078e0a08 */
[----:B------:R-:W-:Y:S01]  /*0110*/  BSSY.RECONVERGENT B1, `(.L_x_118) ;  /* 0x000000f000017945 */ /* 0x000fe20003800200 */
[----:B------:R-:W-:Y:S02]  /*0120*/  CS2R R20, SRZ ;  /* 0x0000000000147805 */ /* 0x000fe4000001ff00 */
[----:B------:R-:W-:Y:S02]  /*0130*/  CS2R R14, SRZ ;  /* 0x00000000000e7805 */ /* 0x000fe4000001ff00 */
[----:B0-----:R-:W-:Y:S01]  /*0140*/  ISETP.GE.AND P0, PT, R10, R9, PT ;  /* 0x000000090a00720c */ /* 0x001fe20003f06270 */
[----:B------:R-:W-:-:S12]  /*0150*/  IMAD.MOV.U32 R6, RZ, RZ, R10 ;  /* 0x000000ffff067224 */ /* 0x000fd800078e000a */
[----:B------:R-:W-:Y:S05]  /*0160*/  @P0 BRA `(.L_x_119) ;  /* 0x0000000000240947 */ /* 0x000fea0003800000 */
[----:B------:R-:W0:Y:S01]  /*0170*/  LDCU.128 UR4, c[0x0][0x380] ;  /* 0x00007000ff0477ac */ /* 0x000e220008000c00 */
[----:B------:R-:W-:-:S05]  /*0180*/  IADD3 R21, P0, PT, R8, R10, RZ ;  /* 0x0000000a08157210 */ /* 0x000fca0007f1e0ff */
[----:B------:R-:W-:Y:S01]  /*0190*/  IMAD.X R20, RZ, RZ, RZ, P0 ;  /* 0x000000ffff147224 */ /* 0x000fe200000e06ff */
[----:B0-----:R-:W-:-:S04]  /*01a0*/  LEA R14, P1, R21, UR4, 0x3 ;  /* 0x00000004150e7c11 */ /* 0x001fc8000f8218ff */
[----:B------:R-:W-:-:S06]  /*01b0*/  LEA.HI.X R15, R21, UR5, R20, 0x3, P1 ;  /* 0x00000005150f7c11 */ /* 0x000fcc00088f1c14 */
[----:B------:R-:W5:Y:S01]  /*01c0*/  LDG.E.64 R14, desc[UR10][R14.64] ;  /* 0x0000000a0e0e7981 */ /* 0x000f62000c1e1b00 */
[----:B------:R-:W-:Y:S01]  /*01d0*/  IADD3 R21, P0, PT, R21, UR6, RZ ;  /* 0x0000000615157c10 */ /* 0x000fe2000ff1e0ff */
[----:B------:R-:W-:-:S03]  /*01e0*/  VIADD R6, R10, 0x100 ;  /* 0x000001000a067836 */ /* 0x000fc60000000000 */
[----:B------:R-:W-:-:S09]  /*01f0*/  IADD3.X R20, PT, PT, R20, UR7, RZ, P0, !PT ;  /* 0x0000000714147c10 */ /* 0x000fd200087fe4ff */
.L_x_119:
[----:B------:R-:W-:Y:S05]  /*0200*/  BSYNC.RECONVERGENT B1 ;  /* 0x0000000000017941 */ /* 0x000fea0003800200 */
.L_x_118:
[----:B------:R-:W-:Y:S01]  /*0210*/  ISETP.GE.AND P0, PT, R6, R9, PT ;  /* 0x000000090600720c */ /* 0x000fe20003f06270 */
[----:B------:R-:W-:-:S12]  /*0220*/  BSSY.RECONVERGENT B1, `(.L_x_120) ;  /* 0x00000af000017945 */ /* 0x000fd80003800200 */
[----:B------:R-:W-:Y:S05]  /*0230*/  @P0 BRA `(.L_x_121) ;  /* 0x0000000800b40947 */ /* 0x000fea0003800000 */
[----:B------:R-:W-:Y:S01]  /*0240*/  LOP3.LUT R2, RZ, R6, RZ, 0x33, !PT ;  /* 0x00000006ff027212 */ /* 0x000fe200078e33ff */
[----:B------:R-:W-:Y:S03]  /*0250*/  BSSY.RECONVERGENT B2, `(.L_x_122) ;  /* 0x0000034000027945 */ /* 0x000fe60003800200 */
[----:B------:R-:W-:-:S04]  /*0260*/  IADD3 R25, PT, PT, -R8, R25, R2 ;  /* 0x0000001908197210 */ /* 0x000fc80007ffe102 */
[----:B------:R-:W-:-:S04]  /*0270*/  LOP3.LUT R2, R25, 0x300, RZ, 0xc0, !PT ;  /* 0x0000030019027812 */ /* 0x000fc800078ec0ff */
[----:B------:R-:W-:-:S13]  /*0280*/  ISETP.NE.AND P0, PT, R2, 0x300, PT ;  /* 0x000003000200780c */ /* 0x000fda0003f05270 */
[----:B------:R-:W-:Y:S05]  /*0290*/  @!P0 BRA `(.L_x_123) ;  /* 0x0000000000bc8947 */ /* 0x000fea0003800000 */
[----:B------:R-:W0:Y:S01]  /*02a0*/  LDCU.128 UR4, c[0x0][0x380] ;  /* 0x00007000ff0477ac */ /* 0x000e220008000c00 */
[----:B------:R-:W-:Y:S02]  /*02b0*/  IADD3 R12, P0, PT, R8, R6, RZ ;  /* 0x00000006080c7210 */ /* 0x000fe40007f1e0ff */
[----:B------:R-:W-:-:S03]  /*02c0*/  LEA.HI R2, R25, 0x1, RZ, 0x18 ;  /* 0x0000000119027811 */ /* 0x000fc600078fc0ff */
[----:B------:R-:W-:Y:S01]  /*02d0*/  IMAD.X R3, RZ, RZ, RZ, P0 ;  /* 0x000000ffff037224 */ /* 0x000fe200000e06ff */
[----:B------:R-:W-:-:S05]  /*02e0*/  LOP3.LUT R2, R2, 0x3, RZ, 0xc0, !PT ;  /* 0x0000000302027812 */ /* 0x000fca00078ec0ff */
[----:B------:R-:W-:Y:S01]  /*02f0*/  IMAD.MOV R7, RZ, RZ, -R2 ;  /* 0x000000ffff077224 */ /* 0x000fe200078e0a02 */
[C---:B0-----:R-:W-:Y:S02]  /*0300*/  IADD3 R13, P1, PT, R12.reuse, UR6, RZ ;  /* 0x000000060c0d7c10 */ /* 0x041fe4000ff3e0ff */
[C---:B------:R-:W-:Y:S02]  /*0310*/  LEA R11, P2, R12.reuse, UR4, 0x3 ;  /* 0x000000040c0b7c11 */ /* 0x040fe4000f8418ff */
[----:B------:R-:W-:Y:S02]  /*0320*/  IADD3.X R16, PT, PT, R3, UR7, RZ, P1, !PT ;  /* 0x0000000703107c10 */ /* 0x000fe40008ffe4ff */
[----:B------:R-:W-:-:S09]  /*0330*/  LEA.HI.X R12, R12, UR5, R3, 0x3, P2 ;  /* 0x000000050c0c7c11 */ /* 0x000fd200090f1c03 */
.L_x_126:
[----:B------:R-:W-:Y:S02]  /*0340*/  IMAD.MOV.U32 R2, RZ, RZ, R11 ;  /* 0x000000ffff027224 */ /* 0x000fe400078e000b */
[----:B------:R-:W-:-:S06]  /*0350*/  IMAD.MOV.U32 R3, RZ, RZ, R12 ;  /* 0x000000ffff037224 */ /* 0x000fcc00078e000c */
[----:B------:R-:W2:Y:S01]  /*0360*/  LDG.E.64 R2, desc[UR10][R2.64] ;  /* 0x0000000a02027981 */ /* 0x000ea2000c1e1b00 */
[----:B------:R-:W-:Y:S01]  /*0370*/  VIADD R7, R7, 0x1 ;  /* 0x0000000107077836 */ /* 0x000fe20000000000 */
[----:B------:R-:W-:Y:S01]  /*0380*/  BSSY.RECONVERGENT B3, `(.L_x_124) ;  /* 0x000001b000037945 */ /* 0x000fe20003800200 */
[----:B------:R-:W-:Y:S01]  /*0390*/  IMAD.MOV.U32 R18, RZ, RZ, R21 ;  /* 0x000000ffff127224 */ /* 0x000fe200078e0015 */
[----:B------:R-:W-:Y:S01]  /*03a0*/  IADD3 R11, P3, PT, R11, 0x800, RZ ;  /* 0x000008000b0b7810 */ /* 0x000fe20007f7e0ff */
[----:B------:R-:W-:Y:S01]  /*03b0*/  IMAD.MOV.U32 R17, RZ, RZ, R20 ;  /* 0x000000ffff117224 */ /* 0x000fe200078e0014 */
[----:B------:R-:W-:Y:S01]  /*03c0*/  ISETP.NE.AND P2, PT, R7, RZ, PT ;  /* 0x000000ff0700720c */ /* 0x000fe20003f45270 */
[----:B-----5:R-:W-:Y:S02]  /*03d0*/  IMAD.MOV.U32 R4, RZ, RZ, R14 ;  /* 0x000000ffff047224 */ /* 0x020fe400078e000e */
[----:B------:R-:W-:Y:S02]  /*03e0*/  IMAD.MOV.U32 R5, RZ, RZ, R15 ;  /* 0x000000ffff057224 */ /* 0x000fe400078e000f */
[----:B------:R-:W-:-:S02]  /*03f0*/  IMAD.MOV.U32 R21, RZ, RZ, R13 ;  /* 0x000000ffff157224 */ /* 0x000fc400078e000d */
[----:B------:R-:W-:Y:S01]  /*0400*/  IMAD.MOV.U32 R20, RZ, RZ, R16 ;  /* 0x000000ffff147224 */ /* 0x000fe200078e0010 */
[----:B--2---:R-:W-:Y:S01]  /*0410*/  DSETP.GEU.AND P0, PT, |R14|, |R2|, PT ;  /* 0x400000020e00722a */ /* 0x004fe20003f0e200 */
[----:B------:R-:W-:Y:S02]  /*0420*/  IMAD.MOV.U32 R14, RZ, RZ, R2 ;  /* 0x000000ffff0e7224 */ /* 0x000fe400078e0002 */
[----:B------:R-:W-:-:S11]  /*0430*/  IMAD.MOV.U32 R15, RZ, RZ, R3 ;  /* 0x000000ffff0f7224 */ /* 0x000fd600078e0003 */
        /* <DEDUP_REMOVED lines=15> */
.L_x_125:
[----:B------:R-:W-:Y:S05]  /*0530*/  BSYNC.RECONVERGENT B3 ;  /* 0x0000000000037941 */ /* 0x000fea0003800200 */
.L_x_124:
[----:B------:R-:W-:Y:S01]  /*0540*/  IADD3 R13, P0, PT, R13, 0x100, RZ ;  /* 0x000001000d0d7810 */ /* 0x000fe20007f1e0ff */
[----:B------:R-:W-:Y:S02]  /*0550*/  VIADD R6, R6, 0x100 ;  /* 0x0000010006067836 */ /* 0x000fe40000000000 */
[----:B------:R-:W-:Y:S02]  /*0560*/  IMAD.X R12, RZ, RZ, R12, P3 ;  /* 0x000000ffff0c7224 */ /* 0x000fe400018e060c */
[----:B------:R-:W-:Y:S01]  /*0570*/  IMAD.X R16, RZ, RZ, R16, P0 ;  /* 0x000000ffff107224 */ /* 0x000fe200000e0610 */
[----:B------:R-:W-:Y:S07]  /*0580*/  @P2 BRA `(.L_x_126) ;  /* 0xfffffffc006c2947 */ /* 0x000fee000383ffff */
.L_x_123:
[----:B------:R-:W-:Y:S05]  /*0590*/  BSYNC.RECONVERGENT B2 ;  /* 0x0000000000027941 */ /* 0x000fea0003800200 */
.L_x_122:
[----:B------:R-:W-:-:S13]  /*05a0*/  ISETP.GE.U32.AND P0, PT, R25, 0x300, PT ;  /* 0x000003001900780c */ /* 0x000fda0003f06070 */
[----:B------:R-:W-:Y:S05]  /*05b0*/  @!P0 BRA `(.L_x_121) ;  /* 0x0000000400d48947 */ /* 0x000fea0003800000 */
[----:B------:R-:W0:Y:S01]  /*05c0*/  LDC.64 R4, c[0x0][0x380] ;  /* 0x0000e000ff047b82 */ /* 0x000e220000000a00 */
[----:B------:R-:W-:-:S07]  /*05d0*/  VIADD R11, R6, 0x200 ;  /* 0x00000200060b7836 */ /* 0x000fce0000000000 */
[----:B------:R-:W1:Y:S02]  /*05e0*/  LDC.64 R2, c[0x0][0x388] ;  /* 0x0000e200ff027b82 */ /* 0x000e640000000a00 */
.L_x_135:
[----:B------:R-:W-:-:S05]  /*05f0*/  VIADD R7, R11, 0xfffffe00 ;  /* 0xfffffe000b077836 */ /* 0x000fca0000000000 */
[----:B------:R-:W-:-:S04]  /*0600*/  IADD3 R13, P0, PT, R8, R7, RZ ;  /* 0x00000007080d7210 */ /* 0x000fc80007f1e0ff */
[----:B------:R-:W-:Y:S02]  /*0610*/  LEA.HI.X.SX32 R12, R7, RZ, 0x1, P0 ;  /* 0x000000ff070c7211 */ /* 0x000fe400000f0eff */
[----:B0-----:R-:W-:-:S04]  /*0620*/  LEA R16, P0, R13, R4, 0x3 ;  /* 0x000000040d107211 */ /* 0x001fc800078018ff */
[----:B------:R-:W-:-:S05]  /*0630*/  LEA.HI.X R17, R13, R5, R12, 0x3, P0 ;  /* 0x000000050d117211 */ /* 0x000fca00000f1c0c */
[----:B------:R-:W2:Y:S04]  /*0640*/  LDG.E.64 R18, desc[UR10][R16.64] ;  /* 0x0000000a10127981 */ /* 0x000ea8000c1e1b00 */
[----:B-----5:R0:W5:Y:S01]  /*0650*/  LDG.E.64 R6, desc[UR10][R16.64+0x800] ;  /* 0x0008000a10067981 */ /* 0x020162000c1e1b00 */
[----:B-1----:R-:W-:Y:S01]  /*0660*/  IADD3 R24, P1, PT, R13, R2, RZ ;  /* 0x000000020d187210 */ /* 0x002fe20007f3e0ff */
[----:B------:R-:W-:Y:S04]  /*0670*/  BSSY.RECONVERGENT B2, `(.L_x_127) ;  /* 0x0000016000027945 */ /* 0x000fe80003800200 */
[----:B------:R-:W-:-:S02]  /*0680*/  IMAD.X R25, R12, 0x1, R3, P1 ;  /* 0x000000010c197824 */ /* 0x000fc400008e0603 */
[----:B------:R-:W-:Y:S02]  /*0690*/  IMAD.MOV.U32 R23, RZ, RZ, R24 ;  /* 0x000000ffff177224 */ /* 0x000fe400078e0018 */
[----:B------:R-:W-:Y:S01]  /*06a0*/  IMAD.MOV.U32 R22, RZ, RZ, R25 ;  /* 0x000000ffff167224 */ /* 0x000fe200078e0019 */
[----:B--2---:R-:W-:Y:S01]  /*06b0*/  DSETP.GEU.AND P0, PT, |R14|, |R18|, PT ;  /* 0x400000120e00722a */ /* 0x004fe20003f0e200 */
[----:B------:R-:W-:Y:S02]  /*06c0*/  IMAD.MOV.U32 R12, RZ, RZ, R18 ;  /* 0x000000ffff0c7224 */ /* 0x000fe400078e0012 */
[----:B------:R-:W-:-:S11]  /*06d0*/  IMAD.MOV.U32 R13, RZ, RZ, R19 ;  /* 0x000000ffff0d7224 */ /* 0x000fd600078e0013 */
        /* <DEDUP_REMOVED lines=15> */
.L_x_128:
[----:B------:R-:W-:Y:S05]  /*07d0*/  BSYNC.RECONVERGENT B2 ;  /* 0x0000000000027941 */ /* 0x000fea0003800200 */
.L_x_127:
[----:B------:R0:W5:Y:S04]  /*07e0*/  LDG.E.64 R14, desc[UR10][R16.64+0x1000] ;  /* 0x0010000a100e7981 */ /* 0x000168000c1e1b00 */
[----:B------:R0:W5:Y:S02]  /*07f0*/  LDG.E.64 R18, desc[UR10][R16.64+0x1800] ;  /* 0x0018000a10127981 */ /* 0x000164000c1e1b00 */
[----:B-----5:R-:W-:Y:S01]  /*0800*/  DSETP.GEU.AND P0, PT, |R12|, |R6|, PT ;  /* 0x400000060c00722a */ /* 0x020fe20003f0e200 */
[----:B------:R-:W-:Y:S01]  /*0810*/  VIADD R21, R11, 0xffffff00 ;  /* 0xffffff000b157836 */ /* 0x000fe20000000000 */
[----:B------:R-:W-:Y:S04]  /*0820*/  BSSY.RECONVERGENT B2, `(.L_x_129) ;  /* 0x0000017000027945 */ /* 0x000fe80003800200 */
[----:B------:R-:W-:-:S02]  /*0830*/  SHF.R.S32.HI R20, RZ, 0x1f, R21 ;  /* 0x0000001fff147819 */ /* 0x000fc40000011415 */
[----:B------:R-:W-:Y:S01]  /*0840*/  IADD3 R26, P1, P2, R21, R2, R8 ;  /* 0x00000002151a7210 */ /* 0x000fe20007a3e008 */
[----:B------:R-:W-:-:S03]  /*0850*/  IMAD.MOV.U32 R21, RZ, RZ, R7 ;  /* 0x000000ffff157224 */ /* 0x000fc600078e0007 */
[----:B------:R-:W-:Y:S01]  /*0860*/  IADD3.X R27, PT, PT, R20, R3, RZ, P1, P2 ;  /* 0x00000003141b7210 */ /* 0x000fe20000fe44ff */
[----:B------:R-:W-:Y:S02]  /*0870*/  IMAD.MOV.U32 R24, RZ, RZ, R26 ;  /* 0x000000ffff187224 */ /* 0x000fe400078e001a */
[----:B------:R-:W-:Y:S02]  /*0880*/  IMAD.MOV.U32 R20, RZ, RZ, R6 ;  /* 0x000000ffff147224 */ /* 0x000fe400078e0006 */
[----:B------:R-:W-:Y:S01]  /*0890*/  IMAD.MOV.U32 R25, RZ, RZ, R27 ;  /* 0x000000ffff197224 */ /* 0x000fe200078e001b */
[----:B0-----:R-:W-:Y:S06]  /*08a0*/  @!P0 BRA `(.L_x_130) ;  /* 0x0000000000388947 */ /* 0x001fec0003800000 */
        /* <DEDUP_REMOVED lines=14> */
.L_x_130:
[----:B------:R-:W-:Y:S05]  /*0990*/  BSYNC.RECONVERGENT B2 ;  /* 0x0000000000027941 */ /* 0x000fea0003800200 */
.L_x_129:
[----:B------:R-:W-:Y:S01]  /*09a0*/  DSETP.GEU.AND P0, PT, |R20|, |R14|, PT ;  /* 0x4000000e1400722a */ /* 0x000fe20003f0e200 */
[----:B------:R-:W-:Y:S01]  /*09b0*/  SHF.R.S32.HI R6, RZ, 0x1f, R11 ;  /* 0x0000001fff067819 */ /* 0x000fe2000001140b */
[----:B------:R-:W-:Y:S01]  /*09c0*/  BSSY.RECONVERGENT B2, `(.L_x_131) ;  /* 0x0000017000027945 */ /* 0x000fe20003800200 */
[C---:B------:R-:W-:Y:S01]  /*09d0*/  IADD3 R23, P1, P2, R11.reuse, R2, R8 ;  /* 0x000000020b177210 */ /* 0x040fe20007a3e008 */
[----:B------:R-:W-:Y:S02]  /*09e0*/  VIADD R17, R11, 0x100 ;  /* 0x000001000b117836 */ /* 0x000fe40000000000 */
[----:B------:R-:W-:Y:S01]  /*09f0*/  IMAD.MOV.U32 R7, RZ, RZ, R15 ;  /* 0x000000ffff077224 */ /* 0x000fe200078e000f */
[----:B------:R-:W-:Y:S01]  /*0a00*/  IADD3.X R16, PT, PT, R6, R3, RZ, P1, P2 ;  /* 0x0000000306107210 */ /* 0x000fe20000fe44ff */
[----:B------:R-:W-:Y:S02]  /*0a10*/  IMAD.MOV.U32 R12, RZ, RZ, R23 ;  /* 0x000000ffff0c7224 */ /* 0x000fe400078e0017 */
[----:B------:R-:W-:-:S02]  /*0a20*/  IMAD.MOV.U32 R6, RZ, RZ, R14 ;  /* 0x000000ffff067224 */ /* 0x000fc400078e000e */
[----:B------:R-:W-:Y:S02]  /*0a30*/  IMAD.MOV.U32 R13, RZ, RZ, R16 ;  /* 0x000000ffff0d7224 */ /* 0x000fe400078e0010 */
        /* <DEDUP_REMOVED lines=15> */
.L_x_132:
[----:B------:R-:W-:Y:S05]  /*0b30*/  BSYNC.RECONVERGENT B2 ;  /* 0x0000000000027941 */ /* 0x000fea0003800200 */
.L_x_131:
[----:B------:R-:W-:Y:S01]  /*0b40*/  DSETP.GEU.AND P0, PT, |R6|, |R18|, PT ;  /* 0x400000120600722a */ /* 0x000fe20003f0e200 */
[----:B------:R-:W-:Y:S01]  /*0b50*/  SHF.R.S32.HI R14, RZ, 0x1f, R17 ;  /* 0x0000001fff0e7819 */ /* 0x000fe20000011411 */
[----:B------:R-:W-:Y:S01]  /*0b60*/  BSSY.RECONVERGENT B2, `(.L_x_133) ;  /* 0x0000016000027945 */ /* 0x000fe20003800200 */
[----:B------:R-:W-:Y:S01]  /*0b70*/  IADD3 R17, P1, P2, R17, R2, R8 ;  /* 0x0000000211117210 */ /* 0x000fe20007a3e008 */
[----:B------:R-:W-:-:S03]  /*0b80*/  IMAD.MOV.U32 R15, RZ, RZ, R19 ;  /* 0x000000ffff0f7224 */ /* 0x000fc600078e0013 */
[----:B------:R-:W-:Y:S01]  /*0b90*/  IADD3.X R16, PT, PT, R14, R3, RZ, P1, P2 ;  /* 0x000000030e107210 */ /* 0x000fe20000fe44ff */
[----:B------:R-:W-:Y:S02]  /*0ba0*/  IMAD.MOV.U32 R21, RZ, RZ, R17 ;  /* 0x000000ffff157224 */ /* 0x000fe400078e0011 */
[----:B------:R-:W-:Y:S02]  /*0bb0*/  IMAD.MOV.U32 R14, RZ, RZ, R18 ;  /* 0x000000ffff0e7224 */ /* 0x000fe400078e0012 */
        /* <DEDUP_REMOVED lines=16> */
.L_x_134:
[----:B------:R-:W-:Y:S05]  /*0cc0*/  BSYNC.RECONVERGENT B2 ;  /* 0x0000000000027941 */ /* 0x000fea0003800200 */
.L_x_133:
[C---:B------:R-:W-:Y:S02]  /*0cd0*/  VIADD R6, R11.reuse, 0x200 ;  /* 0x000002000b067836 */ /* 0x040fe40000000000 */
[----:B------:R-:W-:-:S03]  /*0ce0*/  VIADD R11, R11, 0x400 ;  /* 0x000004000b0b7836 */ /* 0x000fc60000000000 */
[----:B------:R-:W-:-:S13]  /*0cf0*/  ISETP.GE.AND P0, PT, R6, R9, PT ;  /* 0x000000090600720c */ /* 0x000fda0003f06270 */
[----:B------:R-:W-:Y:S05]  /*0d00*/  @!P0 BRA `(.L_x_135) ;  /* 0xfffffff800388947 */ /* 0x000fea000383ffff */
.L_x_121:
[----:B------:R-:W-:Y:S05]  /*0d10*/  BSYNC.RECONVERGENT B1 ;  /* 0x0000000000017941 */ /* 0x000fea0003800200 */
.L_x_120:
[----:B------:R-:W-:-:S13]  /*0d20*/  ISETP.GE.AND P0, PT, R9, 0x100, PT ;  /* 0x000001000900780c */ /* 0x000fda0003f06270 */
[----:B------:R-:W-:Y:S05]  /*0d30*/  @!P0 BRA `(.L_x_136) ;  /* 0x0000001400508947 */ /* 0x000fea0003800000 */
[----:B------:R-:W0:Y:S01]  /*0d40*/  S2R R11, SR_LANEID ;  /* 0x00000000000b7919 */ /* 0x000e220000000000 */
[----:B------:R-:W-:Y:S01]  /*0d50*/  BSSY.RECONVERGENT B1, `(.L_x_137) ;  /* 0x000001f000017945 */ /* 0x000fe20003800200 */
[----:B------:R-:W-:Y:S01]  /*0d60*/  IMAD.MOV.U32 R12, RZ, RZ, R21 ;  /* 0x000000ffff0c7224 */ /* 0x000fe200078e0015 */
[----:B-----5:R1:W2:Y:S01]  /*0d70*/  SHFL.DOWN PT, R4, R14, 0x1, 0x1f ;  /* 0x08201f000e047f89 */ /* 0x0202a200000e0000 */
        /* <DEDUP_REMOVED lines=9> */
[----:B------:R-:W-:Y:S01]  /*0e10*/  IMAD.MOV.U32 R12, RZ, RZ, R6 ;  /* 0x000000ffff0c7224 */ /* 0x000fe200078e0006 */
[----:B------:R-:W-:Y:S01]  /*0e20*/  MOV R13, R7 ;  /* 0x00000007000d7202 */ /* 0x000fe20000000f00 */
[----:B------:R-:W-:Y:S02]  /*0e30*/  IMAD.MOV.U32 R2, RZ, RZ, R4 ;  /* 0x000000ffff027224 */ /* 0x000fe400078e0004 */
[----:B------:R-:W-:-:S09]  /*0e40*/  IMAD.MOV.U32 R3, RZ, RZ, R5 ;  /* 0x000000ffff037224 */ /* 0x000fd200078e0005 */
        /* <DEDUP_REMOVED lines=15> */
.L_x_138:
[----:B------:R-:W-:Y:S05]  /*0f40*/  BSYNC.RECONVERGENT B1 ;  /* 0x0000000000017941 */ /* 0x000fea0003800200 */
.L_x_137:
        /* <DEDUP_REMOVED lines=31> */
.L_x_140:
[----:B------:R-:W-:Y:S05]  /*1140*/  BSYNC.RECONVERGENT B1 ;  /* 0x0000000000017941 */ /* 0x000fea0003800200 */
.L_x_139:
[----:B------:R-:W-:Y:S01]  /*1150*/  ISETP.GT.AND P0, PT, R11, 0x1b, PT ;  /* 0x0000001b0b00780c */ /* 0x000fe20003f04270 */
[----:B-1----:R1:W1:Y:S01]  /*1160*/  SHFL.DOWN PT, R6, R4, 0x4, 0x1f ;  /* 0x08801f0004067f89 */ /* 0x00226200000e0000 */
[----:B------:R-:W-:Y:S01]  /*1170*/  BSSY.RECONVERGENT B1, `(.L_x_141) ;  /* 0x000001d000017945 */ /* 0x000fe20003800200 */
[----:B----4-:R-:W-:Y:S02]  /*1180*/  IMAD.MOV.U32 R14, RZ, RZ, R8 ;  /* 0x000000ffff0e7224 */ /* 0x010fe400078e0008 */
[----:B--2---:R2:W4:Y:S01]  /*1190*/  SHFL.DOWN PT, R7, R5, 0x4, 0x1f ;  /* 0x08801f0005077f89 */ /* 0x00452200000e0000 */
[----:B---3--:R-:W-:Y:S02]  /*11a0*/  IMAD.MOV.U32 R15, RZ, RZ, R9 ;  /* 0x000000ffff0f7224 */ /* 0x008fe400078e0009 */
[----:B0-----:R-:W-:Y:S01]  /*11b0*/  IMAD.MOV.U32 R2, RZ, RZ, R4 ;  /* 0x000000ffff027224 */ /* 0x001fe200078e0004 */
[----:B------:R2:W0:Y:S01]  /*11c0*/  SHFL.DOWN PT, R13, R8, 0x4, 0x1f ;  /* 0x08801f00080d7f89 */ /* 0x00042200000e0000 */
[----:B------:R-:W-:-:S03]  /*11d0*/  IMAD.MOV.U32 R3, RZ, RZ, R5 ;  /* 0x000000ffff037224 */ /* 0x000fc600078e0005 */
[----:B------:R2:W3:Y:S01]  /*11e0*/  SHFL.DOWN PT, R12, R9, 0x4, 0x1f ;  /* 0x08801f00090c7f89 */ /* 0x0004e200000e0000 */
[----:B------:R-:W-:Y:S05]  /*11f0*/  @P0 BRA `(.L_x_142) ;  /* 0x0000000000500947 */ /* 0x000fea0003800000 */
[----:B-1--4-:R-:W-:Y:S01]  /*1200*/  DSETP.GEU.AND P0, PT, |R4|, |R6|, PT ;  /* 0x400000060400722a */ /* 0x012fe20003f0e200 */
[----:B0-----:R-:W-:Y:S02]  /*1210*/  IMAD.MOV.U32 R14, RZ, RZ, R13 ;  /* 0x000000ffff0e7224 */ /* 0x001fe400078e000d */
        /* <DEDUP_REMOVED lines=18> */
.L_x_142:
[----:B------:R-:W-:Y:S05]  /*1340*/  BSYNC.RECONVERGENT B1 ;  /* 0x0000000000017941 */ /* 0x000fea0003800200 */
.L_x_141:
[----:B------:R-:W-:Y:S01]  /*1350*/  ISETP.GT.AND P0, PT, R11, 0x17, PT ;  /* 0x000000170b00780c */ /* 0x000fe20003f04270 */
[----:B-1----:R1:W1:Y:S01]  /*1360*/  SHFL.DOWN PT, R4, R2, 0x8, 0x1f ;  /* 0x09001f0002047f89 */ /* 0x00226200000e0000 */
[----:B------:R-:W-:Y:S01]  /*1370*/  BSSY.RECONVERGENT B1, `(.L_x_143) ;  /* 0x000001d000017945 */ /* 0x000fe20003800200 */
[----:B---3--:R-:W-:Y:S02]  /*1380*/  IMAD.MOV.U32 R12, RZ, RZ, R14 ;  /* 0x000000ffff0c7224 */ /* 0x008fe400078e000e */
[----:B--2---:R2:W3:Y:S01]  /*1390*/  SHFL.DOWN PT, R5, R3, 0x8, 0x1f ;  /* 0x09001f0003057f89 */ /* 0x0044e200000e0000 */
[----:B0-----:R-:W-:Y:S02]  /*13a0*/  IMAD.MOV.U32 R13, RZ, RZ, R15 ;  /* 0x000000ffff0d7224 */ /* 0x001fe400078e000f */
[----:B------:R-:W-:Y:S01]  /*13b0*/  IMAD.MOV.U32 R8, RZ, RZ, R2 ;  /* 0x000000ffff087224 */ /* 0x000fe200078e0002 */
[----:B----4-:R2:W0:Y:S01]  /*13c0*/  SHFL.DOWN PT, R7, R14, 0x8, 0x1f ;  /* 0x09001f000e077f89 */ /* 0x01042200000e0000 */
[----:B------:R-:W-:-:S03]  /*13d0*/  IMAD.MOV.U32 R9, RZ, RZ, R3 ;  /* 0x000000ffff097224 */ /* 0x000fc600078e0003 */
[----:B------:R2:W4:Y:S01]  /*13e0*/  SHFL.DOWN PT, R6, R15, 0x8, 0x1f ;  /* 0x09001f000f067f89 */ /* 0x00052200000e0000 */
[----:B------:R-:W-:Y:S05]  /*13f0*/  @P0 BRA `(.L_x_144) ;  /* 0x0000000000500947 */ /* 0x000fea0003800000 */
[----:B-1-3--:R-:W-:Y:S01]  /*1400*/  DSETP.GEU.AND P0, PT, |R2|, |R4|, PT ;  /* 0x400000040200722a */ /* 0x00afe20003f0e200 */
[----:B0-----:R-:W-:Y:S02]  /*1410*/  IMAD.MOV.U32 R12, RZ, RZ, R7 ;  /* 0x000000ffff0c7224 */ /* 0x001fe400078e0007 */
        /* <DEDUP_REMOVED lines=18> */
.L_x_144:
[----:B------:R-:W-:Y:S05]  /*1540*/  BSYNC.RECONVERGENT B1 ;  /* 0x0000000000017941 */ /* 0x000fea0003800200 */
.L_x_143:
[----:B------:R-:W-:Y:S01]  /*1550*/  ISETP.GT.AND P0, PT, R11, 0xf, PT ;  /* 0x0000000f0b00780c */ /* 0x000fe20003f04270 */
[----:B-1----:R1:W1:Y:S01]  /*1560*/  SHFL.DOWN PT, R2, R8, 0x10, 0x1f ;  /* 0x0a001f0008027f89 */ /* 0x00226200000e0000 */
[----:B------:R-:W-:Y:S01]  /*1570*/  BSSY.RECONVERGENT B1, `(.L_x_145) ;  /* 0x000001d000017945 */ /* 0x000fe20003800200 */
[----:B------:R-:W-:Y:S02]  /*1580*/  IMAD.MOV.U32 R4, RZ, RZ, R12 ;  /* 0x000000ffff047224 */ /* 0x000fe400078e000c */
[----:B--2---:R2:W1:Y:S01]  /*1590*/  SHFL.DOWN PT, R3, R9, 0x10, 0x1f ;  /* 0x0a001f0009037f89 */ /* 0x00446200000e0000 */
[----:B---3--:R-:W-:Y:S02]  /*15a0*/  IMAD.MOV.U32 R5, RZ, RZ, R13 ;  /* 0x000000ffff057224 */ /* 0x008fe400078e000d */
[----:B----4-:R-:W-:Y:S01]  /*15b0*/  IMAD.MOV.U32 R6, RZ, RZ, R8 ;  /* 0x000000ffff067224 */ /* 0x010fe200078e0008 */
[----:B------:R2:W3:Y:S01]  /*15c0*/  SHFL.DOWN PT, R15, R12, 0x10, 0x1f ;  /* 0x0a001f000c0f7f89 */ /* 0x0004e200000e0000 */
[----:B0-----:R-:W-:-:S03]  /*15d0*/  IMAD.MOV.U32 R7, RZ, RZ, R9 ;  /* 0x000000ffff077224 */ /* 0x001fc600078e0009 */
[----:B------:R2:W0:Y:S01]  /*15e0*/  SHFL.DOWN PT, R14, R13, 0x10, 0x1f ;  /* 0x0a001f000d0e7f89 */ /* 0x00042200000e0000 */
[----:B------:R-:W-:Y:S05]  /*15f0*/  @P0 BRA `(.L_x_146) ;  /* 0x0000000000500947 */ /* 0x000fea0003800000 */
[----:B-1----:R-:W-:Y:S01]  /*1600*/  DSETP.GEU.AND P0, PT, |R8|, |R2|, PT ;  /* 0x400000020800722a */ /* 0x002fe20003f0e200 */
[----:B---3--:R-:W-:Y:S02]  /*1610*/  IMAD.MOV.U32 R4, RZ, RZ, R15 ;  /* 0x000000ffff047224 */ /* 0x008fe400078e000f */
        /* <DEDUP_REMOVED lines=18> */
.L_x_146:
[----:B------:R-:W-:Y:S05]  /*1740*/  BSYNC.RECONVERGENT B1 ;  /* 0x0000000000017941 */ /* 0x000fea0003800200 */
.L_x_145:
        /* <DEDUP_REMOVED lines=11> */
.L_x_148:
[----:B------:R-:W-:Y:S05]  /*1800*/  BSYNC.RECONVERGENT B1 ;  /* 0x0000000000017941 */ /* 0x000fea0003800200 */
.L_x_147:
[----:B------:R-:W-:Y:S01]  /*1810*/  BAR.SYNC.DEFER_BLOCKING 0x0 ;  /* 0x0000000000007b1d */ /* 0x000fe20000010000 */
[----:B------:R-:W-:-:S13]  /*1820*/  ISETP.NE.AND P1, PT, R10, RZ, PT ;  /* 0x000000ff0a00720c */ /* 0x000fda0003f25270 */
[----:B------:R-:W-:Y:S05]  /*1830*/  @P1 BRA `(.L_x_149) ;  /* 0x0000005000201947 */ /* 0x000fea0003800000 */
[----:B-1--4-:R-:W1:Y:S01]  /*1840*/  S2R R3, SR_CgaCtaId ;  /* 0x0000000000037919 */ /* 0x012e620000008800 */
[----:B------:R-:W-:Y:S01]  /*1850*/  MOV R20, 0x400 ;  /* 0x0000040000147802 */ /* 0x000fe20000000f00 */
[----:B------:R-:W-:Y:S03]  /*1860*/  BSSY.RECONVERGENT B1, `(.L_x_150) ;  /* 0x000001a000017945 */ /* 0x000fe60003800200 */
[----:B-1----:R-:W-:-:S05]  /*1870*/  LEA R20, R3, R20, 0x18 ;  /* 0x0000001403147211 */ /* 0x002fca00078ec0ff */
[----:B------:R-:W1:Y:S04]  /*1880*/  LDS.64 R16, [R20+0x18] ;  /* 0x0000180014107984 */ /* 0x000e680000000a00 */
[----:B--2---:R-:W2:Y:S04]  /*1890*/  LDS.128 R8, [R20+0x20] ;  /* 0x0000200014087984 */ /* 0x004ea80000000c00 */
[----:B------:R4:W4:Y:S04]  /*18a0*/  LDS.64 R2, [R20+0x80] ;  /* 0x0000800014027984 */ /* 0x0009280000000a00 */
[----:B0--3--:R0:W3:Y:S01]  /*18b0*/  LDS.128 R12, [R20+0x30] ;  /* 0x00003000140c7984 */ /* 0x0090e20000000c00 */
[----:B-1----:R-:W-:Y:S01]  /*18c0*/  DSETP.GEU.AND P0, PT, |R6|, |R16|, PT ;  /* 0x400000100600722a */ /* 0x002fe20003f0e200 */
[----:B------:R-:W-:-:S02]  /*18d0*/  IMAD.MOV.U32 R22, RZ, RZ, R16 ;  /* 0x000000ffff167224 */ /* 0x000fc400078e0010 */
[----:B------:R-:W-:Y:S02]  /*18e0*/  IMAD.MOV.U32 R23, RZ, RZ, R17 ;  /* 0x000000ffff177224 */ /* 0x000fe400078e0011 */
[----:B--2---:R-:W-:Y:S02]  /*18f0*/  IMAD.MOV.U32 R24, RZ, RZ, R8 ;  /* 0x000000ffff187224 */ /* 0x004fe400078e0008 */
[----:B------:R-:W-:-:S07]  /*1900*/  IMAD.MOV.U32 R25, RZ, RZ, R9 ;  /* 0x000000ffff197224 */ /* 0x000fce00078e0009 */
[----:B0--34-:R-:W-:Y:S05]  /*1910*/  @!P0 BRA `(.L_x_151) ;  /* 0x0000000000388947 */ /* 0x019fea0003800000 */
[----:B------:R-:W-:Y:S01]  /*1920*/  DSETP.GEU.AND P0, PT, |R16|, |R6|, PT ;  /* 0x400000061000722a */ /* 0x000fe20003f0e200 */
[----:B------:R-:W-:Y:S01]  /*1930*/  IMAD.MOV.U32 R22, RZ, RZ, R6 ;  /* 0x000000ffff167224 */ /* 0x000fe200078e0006 */
[----:B------:R-:W-:Y:S01]  /*1940*/  MOV R25, R5 ;  /* 0x0000000500197202 */ /* 0x000fe20000000f00 */
[----:B------:R-:W-:Y:S02]  /*1950*/  IMAD.MOV.U32 R23, RZ, RZ, R7 ;  /* 0x000000ffff177224 */ /* 0x000fe400078e0007 */
[----:B------:R-:W-:-:S09]  /*1960*/  IMAD.MOV.U32 R24, RZ, RZ, R4 ;  /* 0x000000ffff187224 */ /* 0x000fd200078e0004 */
        /* <DEDUP_REMOVED lines=9> */
.L_x_151:
[----:B------:R-:W-:Y:S05]  /*1a00*/  BSYNC.RECONVERGENT B1 ;  /* 0x0000000000017941 */ /* 0x000fea0003800200 */
.L_x_150:
        /* <DEDUP_REMOVED lines=23> */
.L_x_153:
[----:B------:R-:W-:Y:S05]  /*1b80*/  BSYNC.RECONVERGENT B1 ;  /* 0x0000000000017941 */ /* 0x000fea0003800200 */
.L_x_152:
        /* <DEDUP_REMOVED lines=21> */
.L_x_155:
[----:B------:R-:W-:Y:S05]  /*1ce0*/  BSYNC.RECONVERGENT B1 ;  /* 0x0000000000017941 */ /* 0x000fea0003800200 */
.L_x_154:
        /* <DEDUP_REMOVED lines=23> */
.L_x_157:
[----:B------:R-:W-:Y:S05]  /*1e60*/  BSYNC.RECONVERGENT B1 ;  /* 0x0000000000017941 */ /* 0x000fea0003800200 */
.L_x_156:
        /* <DEDUP_REMOVED lines=21> */
.L_x_159:
[----:B------:R-:W-:Y:S05]  /*1fc0*/  BSYNC.RECONVERGENT B1 ;  /* 0x0000000000017941 */ /* 0x000fea0003800200 */
.L_x_158:
        /* <DEDUP_REMOVED lines=21> */
.L_x_161:
[----:B------:R-:W-:Y:S05]  /*2120*/  BSYNC.RECONVERGENT B1 ;  /* 0x0000000000017941 */ /* 0x000fea0003800200 */
.L_x_160:
        /* <DEDUP_REMOVED lines=21> */
.L_x_136:
[----:B------:R-:W0:Y:S01]  /*2280*/  S2R R2, SR_LANEID ;  /* 0x0000000000027919 */ /* 0x000e220000000000 */
[----:B------:R-:W-:Y:S01]  /*2290*/  LOP3.LUT R3, R10, 0x3e0, RZ, 0xc0, !PT ;  /* 0x000003e00a037812 */ /* 0x000fe200078ec0ff */
[----:B------:R-:W-:Y:S01]  /*22a0*/  BSSY.RECONVERGENT B1, `(.L_x_162) ;  /* 0x0000024000017945 */ /* 0x000fe20003800200 */
[----:B------:R-:W-:Y:S02]  /*22b0*/  IMAD.MOV.U32 R18, RZ, RZ, R21 ;  /* 0x000000ffff127224 */ /* 0x000fe400078e0015 */
[----:B------:R-:W-:Y:S01]  /*22c0*/  LOP3.LUT R6, RZ, R3, RZ, 0x33, !PT ;  /* 0x00000003ff067212 */ /* 0x000fe200078e33ff */
[----:B------:R-:W-:Y:S02]  /*22d0*/  VIADD R4, R3, 0x20 ;  /* 0x0000002003047836 */ /* 0x000fe40000000000 */
[----:B------:R-:W-:Y:S02]  /*22e0*/  IMAD.MOV.U32 R22, RZ, RZ, R20 ;  /* 0x000000ffff167224 */ /* 0x000fe400078e0014 */
[----:B------:R-:W-:Y:S01]  /*22f0*/  IMAD.IADD R3, R9, 0x1, R6 ;  /* 0x0000000109037824 */ /* 0x000fe200078e0206 */
[----:B------:R-:W-:Y:S01]  /*2300*/  ISETP.GT.AND P0, PT, R4, R9, PT ;  /* 0x000000090400720c */ /* 0x000fe20003f04270 */
[----:B-----5:R-:W-:-:S02]  /*2310*/  IMAD.MOV.U32 R4, RZ, RZ, R14 ;  /* 0x000000ffff047224 */ /* 0x020fc400078e000e */
[----:B------:R-:W-:Y:S01]  /*2320*/  IMAD.MOV.U32 R5, RZ, RZ, R15 ;  /* 0x000000ffff057224 */ /* 0x000fe200078e000f */
[----:B------:R-:W-:-:S05]  /*2330*/  SEL R3, R3, 0x1f, P0 ;  /* 0x0000001f03037807 */ /* 0x000fca0000000000 */
[----:B------:R1:W2:Y:S04]  /*2340*/  SHFL.DOWN PT, R6, R14, 0x1, R3 ;  /* 0x082000000e067989 */ /* 0x0002a800000e0003 */
[----:B------:R1:W3:Y:S04]  /*2350*/  SHFL.DOWN PT, R7, R15, 0x1, R3 ;  /* 0x082000000f077989 */ /* 0x0002e800000e0003 */
[----:B------:R1:W4:Y:S01]  /*2360*/  SHFL.DOWN PT, R8, R21, 0x1, R3 ;  /* 0x0820000015087989 */ /* 0x00032200000e0003 */
[----:B0-----:R-:W-:-:S03]  /*2370*/  ISETP.GE.AND P0, PT, R2, R3, PT ;  /* 0x000000030200720c */ /* 0x001fc60003f06270 */
[----:B------:R1:W0:Y:S10]  /*2380*/  SHFL.DOWN PT, R11, R20, 0x1, R3 ;  /* 0x08200000140b7989 */ /* 0x00023400000e0003 */
[----:B-12---:R-:W-:Y:S05]  /*2390*/  @P0 BRA `(.L_x_163) ;  /* 0x0000000000500947 */ /* 0x006fea0003800000 */
[----:B---3--:R-:W-:Y:S01]  /*23a0*/  DSETP.GEU.AND P0, PT, |R14|, |R6|, PT ;  /* 0x400000060e00722a */ /* 0x008fe20003f0e200 */
        /* <DEDUP_REMOVED lines=19> */
.L_x_163:
[----:B------:R-:W-:Y:S05]  /*24e0*/  BSYNC.RECONVERGENT B1 ;  /* 0x0000000000017941 */ /* 0x000fea0003800200 */
.L_x_162:
[----:B------:R-:W-:Y:S01]  /*24f0*/  IADD3 R6, PT, PT, R2, 0x2, RZ ;  /* 0x0000000202067810 */ /* 0x000fe20007ffe0ff */
[----:B------:R1:W2:Y:S01]  /*2500*/  SHFL.DOWN PT, R12, R4, 0x2, R3 ;  /* 0x08400000040c7989 */ /* 0x0002a200000e0003 */
[----:B------:R-:W-:Y:S01]  /*2510*/  BSSY.RECONVERGENT B1, `(.L_x_164) ;  /* 0x000001e000017945 */ /* 0x000fe20003800200 */
[----:B----4-:R-:W-:Y:S01]  /*2520*/  IMAD.MOV.U32 R8, RZ, RZ, R18 ;  /* 0x000000ffff087224 */ /* 0x010fe200078e0012 */
[----:B------:R-:W-:Y:S01]  /*2530*/  ISETP.GT.AND P0, PT, R6, R3, PT ;  /* 0x000000030600720c */ /* 0x000fe20003f04270 */
[----:B------:R1:W4:Y:S01]  /*2540*/  SHFL.DOWN PT, R13, R5, 0x2, R3 ;  /* 0x08400000050d7989 */ /* 0x00032200000e0003 */
[----:B------:R-:W-:Y:S02]  /*2550*/  IMAD.MOV.U32 R16, RZ, RZ, R22 ;  /* 0x000000ffff107224 */ /* 0x000fe400078e0016 */
[----:B------:R-:W-:Y:S01]  /*2560*/  IMAD.MOV.U32 R6, RZ, RZ, R4 ;  /* 0x000000ffff067224 */ /* 0x000fe200078e0004 */
[----:B0-----:R1:W0:Y:S01]  /*2570*/  SHFL.DOWN PT, R11, R18, 0x2, R3 ;  /* 0x08400000120b7989 */ /* 0x00122200000e0003 */
[----:B---3--:R-:W-:-:S03]  /*2580*/  IMAD.MOV.U32 R7, RZ, RZ, R5 ;  /* 0x000000ffff077224 */ /* 0x008fc600078e0005 */
[----:B------:R1:W3:Y:S04]  /*2590*/  SHFL.DOWN PT, R15, R22, 0x2, R3 ;  /* 0x08400000160f7989 */ /* 0x0002e800000e0003 */
[----:B------:R-:W-:Y:S05]  /*25a0*/  @P0 BRA `(.L_x_165) ;  /* 0x0000000000500947 */ /* 0x000fea0003800000 */
[----:B--2-4-:R-:W-:Y:S01]  /*25b0*/  DSETP.GEU.AND P0, PT, |R4|, |R12|, PT ;  /* 0x4000000c0400722a */ /* 0x014fe20003f0e200 */
        /* <DEDUP_REMOVED lines=19> */
.L_x_165:
[----:B------:R-:W-:Y:S05]  /*26f0*/  BSYNC.RECONVERGENT B1 ;  /* 0x0000000000017941 */ /* 0x000fea0003800200 */
.L_x_164:
[----:B-1----:R-:W-:Y:S01]  /*2700*/  VIADD R4, R2, 0x4 ;  /* 0x0000000402047836 */ /* 0x002fe20000000000 */
[----:B--2---:R1:W2:Y:S01]  /*2710*/  SHFL.DOWN PT, R12, R6, 0x4, R3 ;  /* 0x08800000060c7989 */ /* 0x0042a200000e0003 */
[----:B------:R-:W-:Y:S01]  /*2720*/  BSSY.RECONVERGENT B1, `(.L_x_166) ;  /* 0x000001e000017945 */ /* 0x000fe20003800200 */
[----:B------:R-:W-:Y:S02]  /*2730*/  IMAD.MOV.U32 R14, RZ, RZ, R8 ;  /* 0x000000ffff0e7224 */ /* 0x000fe400078e0008 */
[----:B------:R-:W-:Y:S01]  /*2740*/  ISETP.GT.AND P0, PT, R4, R3, PT ;  /* 0x000000030400720c */ /* 0x000fe20003f04270 */
[----:B----4-:R1:W4:Y:S01]  /*2750*/  SHFL.DOWN PT, R13, R7, 0x4, R3 ;  /* 0x08800000070d7989 */ /* 0x01032200000e0003 */
[----:B------:R-:W-:Y:S02]  /*2760*/  IMAD.MOV.U32 R18, RZ, RZ, R16 ;  /* 0x000000ffff127224 */ /* 0x000fe400078e0010 */
[----:B------:R-:W-:Y:S01]  /*2770*/  IMAD.MOV.U32 R4, RZ, RZ, R6 ;  /* 0x000000ffff047224 */ /* 0x000fe200078e0006 */
[----:B0-----:R1:W0:Y:S01]  /*2780*/  SHFL.DOWN PT, R11, R8, 0x4, R3 ;  /* 0x08800000080b7989 */ /* 0x00122200000e0003 */
[----:B------:R-:W-:-:S03]  /*2790*/  IMAD.MOV.U32 R5, RZ, RZ, R7 ;  /* 0x000000ffff057224 */ /* 0x000fc600078e0007 */
[----:B---3--:R1:W3:Y:S04]  /*27a0*/  SHFL.DOWN PT, R15, R16, 0x4, R3 ;  /* 0x08800000100f7989 */ /* 0x0082e800000e0003 */
        /* <DEDUP_REMOVED lines=21> */
.L_x_167:
[----:B------:R-:W-:Y:S05]  /*2900*/  BSYNC.RECONVERGENT B1 ;  /* 0x0000000000017941 */ /* 0x000fea0003800200 */
.L_x_166:
[----:B-1----:R-:W-:Y:S01]  /*2910*/  VIADD R8, R2, 0x8 ;  /* 0x0000000802087836 */ /* 0x002fe20000000000 */
[----:B------:R1:W1:Y:S01]  /*2920*/  SHFL.DOWN PT, R6, R4, 0x8, R3 ;  /* 0x0900000004067989 */ /* 0x00026200000e0003 */
[----:B------:R-:W-:Y:S01]  /*2930*/  BSSY.RECONVERGENT B1, `(.L_x_168) ;  /* 0x000001e000017945 */ /* 0x000fe20003800200 */
[----:B------:R-:W-:Y:S02]  /*2940*/  IMAD.MOV.U32 R16, RZ, RZ, R18 ;  /* 0x000000ffff107224 */ /* 0x000fe400078e0012 */
[----:B------:R-:W-:Y:S01]  /*2950*/  ISETP.GT.AND P0, PT, R8, R3, PT ;  /* 0x000000030800720c */ /* 0x000fe20003f04270 */
[----:B------:R1:W1:Y:S01]  /*2960*/  SHFL.DOWN PT, R7, R5, 0x8, R3 ;  /* 0x0900000005077989 */ /* 0x00026200000e0003 */
[----:B------:R-:W-:Y:S02]  /*2970*/  IMAD.MOV.U32 R8, RZ, RZ, R14 ;  /* 0x000000ffff087224 */ /* 0x000fe400078e000e */
[----:B--2---:R-:W-:Y:S01]  /*2980*/  IMAD.MOV.U32 R12, RZ, RZ, R4 ;  /* 0x000000ffff0c7224 */ /* 0x004fe200078e0004 */
[----:B0-----:R0:W2:Y:S01]  /*2990*/  SHFL.DOWN PT, R11, R14, 0x8, R3 ;  /* 0x090000000e0b7989 */ /* 0x0010a200000e0003 */
[----:B----4-:R-:W-:-:S03]  /*29a0*/  IMAD.MOV.U32 R13, RZ, RZ, R5 ;  /* 0x000000ffff0d7224 */ /* 0x010fc600078e0005 */
[----:B---3--:R0:W3:Y:S04]  /*29b0*/  SHFL.DOWN PT, R15, R18, 0x8, R3 ;  /* 0x09000000120f7989 */ /* 0x0080e800000e0003 */
[----:B------:R-:W-:Y:S05]  /*29c0*/  @P0 BRA `(.L_x_169) ;  /* 0x0000000000500947 */ /* 0x000fea0003800000 */
[----:B-1----:R-:W-:Y:S01]  /*29d0*/  DSETP.GEU.AND P0, PT, |R4|, |R6|, PT ;  /* 0x400000060400722a */ /* 0x002fe20003f0e200 */
[----:B--2---:R-:W-:Y:S02]  /*29e0*/  IMAD.MOV.U32 R8, RZ, RZ, R11 ;  /* 0x000000ffff087224 */ /* 0x004fe400078e000b */
        /* <DEDUP_REMOVED lines=18> */
.L_x_169:
[----:B------:R-:W-:Y:S05]  /*2b10*/  BSYNC.RECONVERGENT B1 ;  /* 0x0000000000017941 */ /* 0x000fea0003800200 */
.L_x_168:
[----:B-1----:R-:W-:Y:S01]  /*2b20*/  VIADD R4, R2, 0x10 ;  /* 0x0000001002047836 */ /* 0x002fe20000000000 */
[----:B0-----:R0:W1:Y:S01]  /*2b30*/  SHFL.DOWN PT, R14, R12, 0x10, R3 ;  /* 0x0a0000000c0e7989 */ /* 0x00106200000e0003 */
[----:B------:R-:W-:Y:S01]  /*2b40*/  BSSY.RECONVERGENT B1, `(.L_x_170) ;  /* 0x000001e000017945 */ /* 0x000fe20003800200 */
[----:B------:R-:W-:Y:S02]  /*2b50*/  IMAD.MOV.U32 R5, RZ, RZ, R16 ;  /* 0x000000ffff057224 */ /* 0x000fe400078e0010 */
[----:B------:R-:W-:Y:S01]  /*2b60*/  ISETP.GT.AND P0, PT, R4, R3, PT ;  /* 0x000000030400720c */ /* 0x000fe20003f04270 */
[----:B---3--:R0:W3:Y:S01]  /*2b70*/  SHFL.DOWN PT, R15, R13, 0x10, R3 ;  /* 0x0a0000000d0f7989 */ /* 0x0080e200000e0003 */
[----:B------:R-:W-:Y:S02]  /*2b80*/  IMAD.MOV.U32 R4, RZ, RZ, R8 ;  /* 0x000000ffff047224 */ /* 0x000fe400078e0008 */
[----:B------:R-:W-:Y:S01]  /*2b90*/  IMAD.MOV.U32 R6, RZ, RZ, R12 ;  /* 0x000000ffff067224 */ /* 0x000fe200078e000c */
[----:B--2---:R0:W2:Y:S01]  /*2ba0*/  SHFL.DOWN PT, R11, R8, 0x10, R3 ;  /* 0x0a000000080b7989 */ /* 0x0040a200000e0003 */
[----:B------:R-:W-:-:S03]  /*2bb0*/  IMAD.MOV.U32 R7, RZ, RZ, R13 ;  /* 0x000000ffff077224 */ /* 0x000fc600078e000d */
[----:B------:R0:W4:Y:S04]  /*2bc0*/  SHFL.DOWN PT, R17, R16, 0x10, R3 ;  /* 0x0a00000010117989 */ /* 0x00012800000e0003 */
[----:B------:R-:W-:Y:S05]  /*2bd0*/  @P0 BRA `(.L_x_171) ;  /* 0x0000000000500947 */ /* 0x000fea0003800000 */
[----:B-1-3--:R-:W-:Y:S01]  /*2be0*/  DSETP.GEU.AND P0, PT, |R12|, |R14|, PT ;  /* 0x4000000e0c00722a */ /* 0x00afe20003f0e200 */
        /* <DEDUP_REMOVED lines=19> */
.L_x_171:
[----:B------:R-:W-:Y:S05]  /*2d20*/  BSYNC.RECONVERGENT B1 ;  /* 0x0000000000017941 */ /* 0x000fea0003800200 */
.L_x_170:
[----:B------:R-:W-:Y:S01]  /*2d30*/  ISETP.NE.AND P0, PT, R2, RZ, PT ;  /* 0x000000ff0200720c */ /* 0x000fe20003f05270 */
[----:B------:R-:W-:-:S12]  /*2d40*/  BSSY.RECONVERGENT B1, `(.L_x_172) ;  /* 0x000000a000017945 */ /* 0x000fd80003800200 */
[----:B------:R-:W-:Y:S05]  /*2d50*/  @P0 BRA `(.L_x_173) ;  /* 0x0000000000200947 */ /* 0x000fea0003800000 */
[----:B0-----:R-:W0:Y:S01]  /*2d60*/  S2R R8, SR_CgaCtaId ;  /* 0x0000000000087919 */ /* 0x001e220000008800 */
[----:B------:R-:W-:Y:S02]  /*2d70*/  MOV R3, 0x400 ;  /* 0x0000040000037802 */ /* 0x000fe40000000f00 */
[----:B------:R-:W-:-:S04]  /*2d80*/  SHF.R.U32.HI R2, RZ, 0x1, R10 ;  /* 0x00000001ff027819 */ /* 0x000fc8000001160a */
[----:B------:R-:W-:Y:S02]  /*2d90*/  LOP3.LUT R2, R2, 0x1f0, RZ, 0xc0, !PT ;  /* 0x000001f002027812 */ /* 0x000fe400078ec0ff */
[----:B0-----:R-:W-:-:S05]  /*2da0*/  LEA R3, R8, R3, 0x18 ;  /* 0x0000000308037211 */ /* 0x001fca00078ec0ff */
[----:B------:R-:W-:-:S05]  /*2db0*/  IMAD.IADD R3, R2, 0x1, R3 ;  /* 0x0000000102037824 */ /* 0x000fca00078e0203 */
[----:B------:R0:W-:Y:S04]  /*2dc0*/  STS.64 [R3+0x10], R4 ;  /* 0x0000100403007388 */ /* 0x0001e80000000a00 */
[----:B------:R0:W-:Y:S02]  /*2dd0*/  STS.64 [R3+0x8], R6 ;  /* 0x0000080603007388 */ /* 0x0001e40000000a00 */
.L_x_173:
[----:B------:R-:W-:Y:S05]  /*2de0*/  BSYNC.RECONVERGENT B1 ;  /* 0x0000000000017941 */ /* 0x000fea0003800200 */
.L_x_172:
[----:B------:R-:W-:Y:S01]  /*2df0*/  BAR.SYNC.DEFER_BLOCKING 0x0 ;  /* 0x0000000000007b1d */ /* 0x000fe20000010000 */
[----:B------:R-:W-:-:S13]  /*2e00*/  ISETP.NE.AND P1, PT, R10, RZ, PT ;  /* 0x000000ff0a00720c */ /* 0x000fda0003f25270 */
[----:B------:R-:W-:Y:S05]  /*2e10*/  @P1 BRA `(.L_x_149) ;  /* 0x0000003800a81947 */ /* 0x000fea0003800000 */
[----:B------:R-:W-:Y:S01]  /*2e20*/  ISETP.GE.AND P0, PT, R9, 0x21, PT ;  /* 0x000000210900780c */ /* 0x000fe20003f06270 */
[----:B0-----:R-:W-:Y:S02]  /*2e30*/  IMAD.MOV.U32 R13, RZ, RZ, R4 ;  /* 0x000000ffff0d7224 */ /* 0x001fe400078e0004 */
[----:B------:R-:W-:Y:S02]  /*2e40*/  IMAD.MOV.U32 R8, RZ, RZ, R5 ;  /* 0x000000ffff087224 */ /* 0x000fe400078e0005 */
[----:B------:R-:W-:Y:S02]  /*2e50*/  IMAD.MOV.U32 R2, RZ, RZ, R6 ;  /* 0x000000ffff027224 */ /* 0x000fe400078e0006 */
[----:B------:R-:W-:-:S06]  /*2e60*/  IMAD.MOV.U32 R3, RZ, RZ, R7 ;  /* 0x000000ffff037224 */ /* 0x000fcc00078e0007 */
[----:B------:R-:W-:Y:S05]  /*2e70*/  @!P0 BRA `(.L_x_174) ;  /* 0x00000000006c8947 */ /* 0x000fea0003800000 */
[----:B------:R-:W0:Y:S01]  /*2e80*/  S2UR UR5, SR_CgaCtaId ;  /* 0x00000000000579c3 */ /* 0x000e220000008800 */
[----:B------:R-:W-:Y:S01]  /*2e90*/  UMOV UR4, 0x400 ;  /* 0x0000040000047882 */ /* 0x000fe20000000000 */
[----:B------:R-:W-:Y:S01]  /*2ea0*/  BSSY.RECONVERGENT B1, `(.L_x_174) ;  /* 0x0000018000017945 */ /* 0x000fe20003800200 */
[----:B0-----:R-:W-:-:S09]  /*2eb0*/  ULEA UR4, UR5, UR4, 0x18 ;  /* 0x0000000405047291 */ /* 0x001fd2000f8ec0ff */
[----:B--2---:R-:W0:Y:S04]  /*2ec0*/  LDS.64 R10, [UR4+0x18] ;  /* 0x00001804ff0a7984 */ /* 0x004e280008000a00 */
[----:B-1-3--:R-:W1:Y:S01]  /*2ed0*/  LDS.64 R14, [UR4+0x20] ;  /* 0x00002004ff0e7984 */ /* 0x00ae620008000a00 */
[----:B0-----:R-:W-:Y:S01]  /*2ee0*/  DSETP.GEU.AND P0, PT, |R6|, |R10|, PT ;  /* 0x4000000a0600722a */ /* 0x001fe20003f0e200 */
[----:B------:R-:W-:Y:S02]  /*2ef0*/  IMAD.MOV.U32 R2, RZ, RZ, R10 ;  /* 0x000000ffff027224 */ /* 0x000fe400078e000a */
[----:B------:R-:W-:Y:S02]  /*2f00*/  IMAD.MOV.U32 R3, RZ, RZ, R11 ;  /* 0x000000ffff037224 */ /* 0x000fe400078e000b */
[----:B-1----:R-:W-:-:S02]  /*2f10*/  IMAD.MOV.U32 R13, RZ, RZ, R14 ;  /* 0x000000ffff0d7224 */ /* 0x002fc400078e000e */
[----:B------:R-:W-:-:S07]  /*2f20*/  IMAD.MOV.U32 R8, RZ, RZ, R15 ;  /* 0x000000ffff087224 */ /* 0x000fce00078e000f */
[----:B------:R-:W-:Y:S05]  /*2f30*/  @!P0 BRA `(.L_x_175) ;  /* 0x0000000000388947 */ /* 0x000fea0003800000 */
        /* <DEDUP_REMOVED lines=14> */
.L_x_175:
[----:B------:R-:W-:Y:S05]  /*3020*/  BSYNC.RECONVERGENT B1 ;  /* 0x0000000000017941 */ /* 0x000fea0003800200 */
.L_x_174:
[----:B------:R-:W-:Y:S01]  /*3030*/  ISETP.GE.AND P0, PT, R9, 0x41, PT ;  /* 0x000000410900780c */ /* 0x000fe20003f06270 */
[----:B--2---:R-:W-:Y:S02]  /*3040*/  IMAD.MOV.U32 R11, RZ, RZ, R13 ;  /* 0x000000ffff0b7224 */ /* 0x004fe400078e000d */
        /* <DEDUP_REMOVED lines=8> */
[----:B------:R-:W0:Y:S04]  /*30d0*/  LDS.64 R6, [UR4+0x28] ;  /* 0x00002804ff067984 */ /* 0x000e280008000a00 */
        /* <DEDUP_REMOVED lines=21> */
.L_x_177:
[----:B------:R-:W-:Y:S05]  /*3230*/  BSYNC.RECONVERGENT B1 ;  /* 0x0000000000017941 */ /* 0x000fea0003800200 */
.L_x_176:
[----:B------:R-:W-:Y:S01]  /*3240*/  ISETP.GE.AND P0, PT, R9, 0x61, PT ;  /* 0x000000610900780c */ /* 0x000fe20003f06270 */
[----:B------:R-:W-:Y:S02]  /*3250*/  IMAD.MOV.U32 R13, RZ, RZ, R11 ;  /* 0x000000ffff0d7224 */ /* 0x000fe400078e000b */
        /* <DEDUP_REMOVED lines=30> */
.L_x_179:
[----:B------:R-:W-:Y:S05]  /*3440*/  BSYNC.RECONVERGENT B1 ;  /* 0x0000000000017941 */ /* 0x000fea0003800200 */
.L_x_178:
        /* <DEDUP_REMOVED lines=32> */
.L_x_181:
[----:B------:R-:W-:Y:S05]  /*3650*/  BSYNC.RECONVERGENT B1 ;  /* 0x0000000000017941 */ /* 0x000fea0003800200 */
.L_x_180:
        /* <DEDUP_REMOVED lines=32> */
.L_x_183:
[----:B------:R-:W-:Y:S05]  /*3860*/  BSYNC.RECONVERGENT B1 ;  /* 0x0000000000017941 */ /* 0x000fea0003800200 */
.L_x_182:
        /* <DEDUP_REMOVED lines=32> */
.L_x_185:
[----:B------:R-:W-:Y:S05]  /*3a70*/  BSYNC.RECONVERGENT B1 ;  /* 0x0000000000017941 */ /* 0x000fea0003800200 */
.L_x_184:
[----:B------:R-:W-:Y:S01]  /*3a80*/  ISETP.GE.AND P0, PT, R9, 0xe1, PT ;  /* 0x000000e10900780c */ /* 0x000fe20003f06270 */
[----:B------:R-:W-:Y:S01]  /*3a90*/  IMAD.MOV.U32 R5, RZ, RZ, R10 ;  /* 0x000000ffff057224 */ /* 0x000fe200078e000a */
[----:B------:R-:W-:Y:S01]  /*3aa0*/  MOV R4, R11 ;  /* 0x0000000b00047202 */ /* 0x000fe20000000f00 */
[----:B------:R-:W-:Y:S02]  /*3ab0*/  IMAD.MOV.U32 R6, RZ, RZ, R2 ;  /* 0x000000ffff067224 */ /* 0x000fe400078e0002 */
[----:B------:R-:W-:-:S08]  /*3ac0*/  IMAD.MOV.U32 R7, RZ, RZ, R3 ;  /* 0x000000ffff077224 */ /* 0x000fd000078e0003 */
[----:B------:R-:W-:Y:S05]  /*3ad0*/  @!P0 BRA `(.L_x_149) ;  /* 0x0000002c00788947 */ /* 0x000fea0003800000 */
[----:B------:R-:W0:Y:S01]  /*3ae0*/  S2UR UR5, SR_CgaCtaId ;  /* 0x00000000000579c3 */ /* 0x000e220000008800 */
[----:B------:R-:W-:Y:S02]  /*3af0*/  UMOV UR4, 0x400 ;  /* 0x0000040000047882 */ /* 0x000fe40000000000 */
[----:B0-----:R-:W-:-:S09]  /*3b00*/  ULEA UR4, UR5, UR4, 0x18 ;  /* 0x0000000405047291 */ /* 0x001fd2000f8ec0ff */
[----:B------:R-:W0:Y:S04]  /*3b10*/  LDS.64 R8, [UR4+0x78] ;  /* 0x00007804ff087984 */ /* 0x000e280008000a00 */
[----:B------:R-:W2:Y:S01]  /*3b20*/  LDS.64 R12, [UR4+0x80] ;  /* 0x00008004ff0c7984 */ /* 0x000ea20008000a00 */
[----:B0-----:R-:W-:Y:S01]  /*3b30*/  DSETP.GEU.AND P0, PT, |R2|, |R8|, PT ;  /* 0x400000080200722a */ /* 0x001fe20003f0e200 */
        /* <DEDUP_REMOVED lines=20> */
.L_x_117:
[----:B------:R-:W0:Y:S01]  /*3c80*/  S2R R3, SR_TID.X ;  /* 0x0000000000037919 */ /* 0x000e220000002100 */
[----:B------:R-:W1:Y:S02]  /*3c90*/  LDCU.128 UR12, c[0x0][0x380] ;  /* 0x00007000ff0c77ac */ /* 0x000e640008000c00 */
[----:B-1----:R-:W-:Y:S02]  /*3ca0*/  IMAD.U32 R2, RZ, RZ, UR12 ;  /* 0x0000000cff027e24 */ /* 0x002fe4000f8e00ff */
[----:B------:R-:W-:Y:S01]  /*3cb0*/  IMAD.U32 R4, RZ, RZ, UR13 ;  /* 0x0000000dff047e24 */ /* 0x000fe2000f8e00ff */
[----:B0-----:R-:W-:-:S05]  /*3cc0*/  IADD3 R5, P0, PT, R8, R3, RZ ;  /* 0x0000000308057210 */ /* 0x001fca0007f1e0ff */
[----:B------:R-:W-:Y:S01]  /*3cd0*/  IMAD.X R6, RZ, RZ, RZ, P0 ;  /* 0x000000ffff067224 */ /* 0x000fe200000e06ff */
[----:B------:R-:W-:-:S04]  /*3ce0*/  LEA R20, P0, R5, R2, 0x3 ;  /* 0x0000000205147211 */ /* 0x000fc800078018ff */
[----:B------:R-:W-:-:S05]  /*3cf0*/  LEA.HI.X R21, R5, R4, R6, 0x3, P0 ;  /* 0x0000000405157211 */ /* 0x000fca00000f1c06 */
[----:B------:R-:W2:Y:S04]  /*3d00*/  LDG.E.64 R6, desc[UR10][R20.64] ;  /* 0x0000000a14067981 */ /* 0x000ea8000c1e1b00 */
[----:B------:R-:W2:Y:S04]  /*3d10*/  LDG.E.64 R14, desc[UR10][R20.64+0x800] ;  /* 0x0008000a140e7981 */ /* 0x000ea8000c1e1b00 */
[----:B------:R-:W3:Y:S04]  /*3d20*/  LDG.E.64 R18, desc[UR10][R20.64+0x1000] ;  /* 0x0010000a14127981 */ /* 0x000ee8000c1e1b00 */
[----:B------:R-:W4:Y:S04]  /*3d30*/  LDG.E.64 R12, desc[UR10][R20.64+0x1800] ;  /* 0x0018000a140c7981 */ /* 0x000f28000c1e1b00 */
[----:B------:R-:W5:Y:S01]  /*3d40*/  LDG.E.64 R10, desc[UR10][R20.64+0x2000] ;  /* 0x0020000a140a7981 */ /* 0x000f62000c1e1b00 */
[----:B------:R-:W-:Y:S01]  /*3d50*/  IMAD.U32 R5, RZ, RZ, UR14 ;  /* 0x0000000eff057e24 */ /* 0x000fe2000f8e00ff */
[----:B------:R-:W-:Y:S01]  /*3d60*/  LOP3.LUT R9, R3, 0x400, RZ, 0xfc, !PT ;  /* 0x0000040003097812 */ /* 0x000fe200078efcff */
[----:B------:R-:W-:Y:S01]  /*3d70*/  BSSY.RECONVERGENT B1, `(.L_x_186) ;  /* 0x0000020000017945 */ /* 0x000fe20003800200 */
[----:B------:R-:W-:-:S04]  /*3d80*/  ISETP.LE.U32.AND P0, PT, R25, UR6, PT ;  /* 0x0000000619007c0c */ /* 0x000fc8000bf03070 */
[----:B------:R-:W-:Y:S01]  /*3d90*/  ISETP.GE.U32.AND.EX P0, PT, RZ, R16, PT, P0 ;  /* 0x00000010ff00720c */ /* 0x000fe20003f06100 */
[----:B--2---:R-:W-:-:S06]  /*3da0*/  DSETP.GEU.AND P2, PT, |R6|, |R14|, PT ;  /* 0x4000000e0600722a */ /* 0x004fcc0003f4e200 */
[----:B------:R-:W-:Y:S02]  /*3db0*/  FSEL R6, R6, R14, P2 ;  /* 0x0000000e06067208 */ /* 0x000fe40001000000 */
[----:B------:R-:W-:-:S06]  /*3dc0*/  FSEL R7, R7, R15, P2 ;  /* 0x0000000f07077208 */ /* 0x000fcc0001000000 */
[----:B---3--:R-:W-:-:S06]  /*3dd0*/  DSETP.GEU.AND P3, PT, |R6|, |R18|, PT ;  /* 0x400000120600722a */ /* 0x008fcc0003f6e200 */
[----:B------:R-:W-:Y:S01]  /*3de0*/  FSEL R14, R6, R18, P3 ;  /* 0x00000012060e7208 */ /* 0x000fe20001800000 */
[----:B------:R-:W-:Y:S01]  /*3df0*/  IMAD.U32 R6, RZ, RZ, UR15 ;  /* 0x0000000fff067e24 */ /* 0x000fe2000f8e00ff */
[----:B------:R-:W-:Y:S01]  /*3e00*/  FSEL R15, R7, R19, P3 ;  /* 0x00000013070f7208 */ /* 0x000fe20001800000 */
[----:B------:R-:W-:-:S05]  /*3e10*/  VIADD R18, R3, 0x100 ;  /* 0x0000010003127836 */ /* 0x000fca0000000000 */
[----:B----4-:R-:W-:-:S06]  /*3e20*/  DSETP.GEU.AND P1, PT, |R14|, |R12|, PT ;  /* 0x4000000c0e00722a */ /* 0x010fcc0003f2e200 */
[----:B------:R-:W-:Y:S01]  /*3e30*/  FSEL R12, R14, R12, P1 ;  /* 0x0000000c0e0c7208 */ /* 0x000fe20000800000 */
[----:B------:R-:W-:Y:S01]  /*3e40*/  VIADD R14, R3, 0x200 ;  /* 0x00000200030e7836 */ /* 0x000fe20000000000 */
[----:B------:R-:W-:Y:S02]  /*3e50*/  FSEL R13, R15, R13, P1 ;  /* 0x0000000d0f0d7208 */ /* 0x000fe40000800000 */
[----:B------:R-:W-:Y:S02]  /*3e60*/  IADD3 R15, P5, PT, R8, R5, RZ ;  /* 0x00000005080f7210 */ /* 0x000fe40007fbe0ff */
[----:B------:R-:W-:Y:S02]  /*3e70*/  @P3 SEL R14, R3, R18, P2 ;  /* 0x00000012030e3207 */ /* 0x000fe40001000000 */
[----:B-----5:R-:W-:Y:S01]  /*3e80*/  DSETP.GEU.AND P4, PT, |R12|, |R10|, PT ;  /* 0x4000000a0c00722a */ /* 0x020fe20003f8e200 */
[----:B------:R-:W-:Y:S01]  /*3e90*/  IMAD.X R17, RZ, RZ, R6, P5 ;  /* 0x000000ffff117224 */ /* 0x000fe200028e0606 */
[----:B------:R-:W-:Y:S01]  /*3ea0*/  IADD3 R7, P5, PT, R9, R15, RZ ;  /* 0x0000000f09077210 */ /* 0x000fe20007fbe0ff */
[----:B------:R-:W-:-:S04]  /*3eb0*/  @!P1 VIADD R14, R3, 0x300 ;  /* 0x00000300030e9836 */ /* 0x000fc80000000000 */
[----:B------:R-:W-:-:S07]  /*3ec0*/  IMAD.X R8, RZ, RZ, R17, P5 ;  /* 0x000000ffff087224 */ /* 0x000fce00028e0611 */
[----:B------:R-:W-:Y:S05]  /*3ed0*/  @!P4 BRA `(.L_x_187) ;  /* 0x000000000024c947 */ /* 0x000fea0003800000 */
[C---:B------:R-:W-:Y:S02]  /*3ee0*/  ISETP.GE.U32.AND P1, PT, R14.reuse, R9, PT ;  /* 0x000000090e00720c */ /* 0x040fe40003f26070 */
[----:B------:R-:W-:Y:S02]  /*3ef0*/  IADD3 R14, P2, PT, R14, R15, RZ ;  /* 0x0000000f0e0e7210 */ /* 0x000fe40007f5e0ff */
[----:B------:R-:W-:-:S03]  /*3f00*/  ISETP.GE.U32.AND.EX P1, PT, RZ, RZ, PT, P1 ;  /* 0x000000ffff00720c */ /* 0x000fc60003f26110 */
[----:B------:R-:W-:-:S10]  /*3f10*/  IMAD.X R9, RZ, RZ, R17, P2 ;  /* 0x000000ffff097224 */ /* 0x000fd400010e0611 */
[----:B------:R-:W-:-:S06]  /*3f20*/  DSETP.LT.OR P1, PT, |R10|, |R12|, !P1 ;  /* 0x4000000c0a00722a */ /* 0x000fcc0004f21600 */
[----:B------:R-:W-:Y:S02]  /*3f30*/  FSEL R10, R12, R10, P1 ;  /* 0x0000000a0c0a7208 */ /* 0x000fe40000800000 */
[----:B------:R-:W-:Y:S02]  /*3f40*/  FSEL R11, R13, R11, P1 ;  /* 0x0000000b0d0b7208 */ /* 0x000fe40000800000 */
[----:B------:R-:W-:Y:S02]  /*3f50*/  SEL R7, R14, R7, P1 ;  /* 0x000000070e077207 */ /* 0x000fe40000800000 */
[----:B------:R-:W-:-:S07]  /*3f60*/  SEL R8, R9, R8, P1 ;  /* 0x0000000809087207 */ /* 0x000fce0000800000 */
.L_x_187:
[----:B------:R-:W-:Y:S05]  /*3f70*/  BSYNC.RECONVERGENT B1 ;  /* 0x0000000000017941 */ /* 0x000fea0003800200 */
.L_x_186:
[----:B------:R-:W-:Y:S05]  /*3f80*/  @P0 BRA `(.L_x_188) ;  /* 0x0000001400000947 */ /* 0x000fea0003800000 */
[----:B------:R-:W0:Y:S01]  /*3f90*/  LDCU.64 UR8, c[0x0][0x3e8] ;  /* 0x00007d00ff0877ac */ /* 0x000e220008000a00 */
[----:B------:R-:W-:Y:S01]  /*3fa0*/  ISETP.NE.AND P0, PT, R3, RZ, PT ;  /* 0x000000ff0300720c */ /* 0x000fe20003f05270 */
[----:B------:R-:W-:Y:S01]  /*3fb0*/  BSSY.RECONVERGENT B1, `(.L_x_189) ;  /* 0x0000012000017945 */ /* 0x000fe20003800200 */
[----:B------:R-:W-:Y:S01]  /*3fc0*/  UMOV UR4, 0x8 ;  /* 0x0000000800047882 */ /* 0x000fe20000000000 */
[----:B------:R-:W-:Y:S02]  /*3fd0*/  UMOV UR5, 0x0 ;  /* 0x0000000000057882 */ /* 0x000fe40000000000 */
[----:B0-----:R-:W-:-:S04]  /*3fe0*/  UIMAD.WIDE.U32 UR4, UR8, 0x1, UR4 ;  /* 0x00000001080478a5 */ /* 0x001fc8000f8e0004 */
[----:B------:R-:W-:Y:S02]  /*3ff0*/  UIADD3 UR7, UPT, UPT, UR5, UR9, URZ ;  /* 0x0000000905077290 */ /* 0x000fe4000fffe0ff */
[----:B------:R-:W-:Y:S02]  /*4000*/  IMAD.U32 R13, RZ, RZ, UR5 ;  /* 0x00000005ff0d7e24 */ /* 0x000fe4000f8e00ff */
[----:B------:R-:W-:Y:S02]  /*4010*/  IMAD.U32 R12, RZ, RZ, UR4 ;  /* 0x00000004ff0c7e24 */ /* 0x000fe4000f8e00ff */
[----:B------:R-:W-:Y:S01]  /*4020*/  IMAD.U32 R13, RZ, RZ, UR7 ;  /* 0x00000007ff0d7e24 */ /* 0x000fe2000f8e00ff */
[----:B------:R-:W-:Y:S06]  /*4030*/  @P0 BRA `(.L_x_190) ;  /* 0x0000000000240947 */ /* 0x000fec0003800000 */
[----:B------:R-:W-:Y:S02]  /*4040*/  IMAD.MOV.U32 R18, RZ, RZ, 0x500 ;  /* 0x00000500ff127424 */ /* 0x000fe400078e00ff */
[----:B------:R-:W-:-:S05]  /*4050*/  IMAD.MOV.U32 R19, RZ, RZ, 0x0 ;  /* 0x00000000ff137424 */ /* 0x000fca00078e00ff */
[----:B------:R-:W2:Y:S01]  /*4060*/  ATOMG.E.ADD.64.STRONG.GPU PT, R14, desc[UR10][R12.64], R18 ;  /* 0x800000120c0e79a8 */ /* 0x000ea200081ef50a */
[----:B------:R-:W0:Y:S01]  /*4070*/  S2UR UR5, SR_CgaCtaId ;  /* 0x00000000000579c3 */ /* 0x000e220000008800 */
[----:B------:R-:W-:Y:S02]  /*4080*/  UMOV UR4, 0x400 ;  /* 0x0000040000047882 */ /* 0x000fe40000000000 */
[----:B0-----:R-:W-:Y:S01]  /*4090*/  ULEA UR4, UR5, UR4, 0x18 ;  /* 0x0000000405047291 */ /* 0x001fe2000f8ec0ff */
[----:B--2---:R-:W-:-:S05]  /*40a0*/  IADD3 R14, P0, PT, R14, UR6, RZ ;  /* 0x000000060e0e7c10 */ /* 0x004fca000ff1e0ff */
[----:B------:R-:W-:-:S05]  /*40b0*/  IMAD.X R15, RZ, RZ, R15, P0 ;  /* 0x000000ffff0f7224 */ /* 0x000fca00000e060f */
[----:B------:R0:W-:Y:S03]  /*40c0*/  STS.64 [UR4+0x98], R14 ;  /* 0x0000980eff007988 */ /* 0x0001e60008000a04 */
.L_x_190:
[----:B------:R-:W-:Y:S05]  /*40d0*/  BSYNC.RECONVERGENT B1 ;  /* 0x0000000000017941 */ /* 0x000fea0003800200 */
.L_x_189:
[----:B------:R-:W1:Y:S08]  /*40e0*/  S2UR UR5, SR_CgaCtaId ;  /* 0x00000000000579c3 */ /* 0x000e700000008800 */
[----:B------:R-:W-:Y:S06]  /*40f0*/  BAR.SYNC.DEFER_BLOCKING 0x0 ;  /* 0x0000000000007b1d */ /* 0x000fec0000010000 */
[----:B------:R-:W-:-:S02]  /*4100*/  UMOV UR4, 0x400 ;  /* 0x0000040000047882 */ /* 0x000fc40000000000 */
[----:B-1----:R-:W-:-:S06]  /*4110*/  ULEA UR4, UR5, UR4, 0x18 ;  /* 0x0000000405047291 */ /* 0x002fcc000f8ec0ff */
[----:B------:R-:W-:-:S05]  /*4120*/  IMAD.U32 R9, RZ, RZ, UR4 ;  /* 0x00000004ff097e24 */ /* 0x000fca000f8e00ff */
[----:B------:R-:W0:Y:S02]  /*4130*/  LDS.64 R18, [R9+0x98] ;  /* 0x0000980009127984 */ /* 0x000e240000000a00 */
[----:B0-----:R-:W-:-:S04]  /*4140*/  IADD3 R14, P1, PT, R18, 0x500, RZ ;  /* 0x00000500120e7810 */ /* 0x001fc80007f3e0ff */
[----:B------:R-:W-:Y:S01]  /*4150*/  ISETP.GT.U32.AND P0, PT, R14, R25, PT ;  /* 0x000000190e00720c */ /* 0x000fe20003f04070 */
[----:B------:R-:W-:-:S05]  /*4160*/  IMAD.X R15, RZ, RZ, R19, P1 ;  /* 0x000000ffff0f7224 */ /* 0x000fca00008e0613 */
[----:B------:R-:W-:-:S13]  /*4170*/  ISETP.GT.AND.EX P0, PT, R15, R16, PT, P0 ;  /* 0x000000100f00720c */ /* 0x000fda0003f04300 */
[----:B------:R-:W-:Y:S05]  /*4180*/  @P0 BRA `(.L_x_191) ;  /* 0x0000000400b40947 */ /* 0x000fea0003800000 */
[----:B------:R-:W-:Y:S01]  /*4190*/  BSSY.RECONVERGENT B1, `(.L_x_191) ;  /* 0x000006c000017945 */ /* 0x000fe20003800200 */
[----:B------:R-:W-:Y:S01]  /*41a0*/  IMAD.MOV.U32 R20, RZ, RZ, R10 ;  /* 0x000000ffff147224 */ /* 0x000fe200078e000a */
[----:B------:R-:W0:Y:S01]  /*41b0*/  LDCU.64 UR8, c[0x0][0x398] ;  /* 0x00007300ff0877ac */ /* 0x000e220008000a00 */
[----:B------:R-:W-:Y:S02]  /*41c0*/  IMAD.MOV.U32 R21, RZ, RZ, R11 ;  /* 0x000000ffff157224 */ /* 0x000fe400078e000b */
[----:B------:R-:W-:Y:S01]  /*41d0*/  IMAD.MOV.U32 R15, RZ, RZ, R7 ;  /* 0x000000ffff0f7224 */ /* 0x000fe200078e0007 */
[----:B------:R-:W1:Y:S01]  /*41e0*/  LDCU.128 UR12, c[0x0][0x380] ;  /* 0x00007000ff0c77ac */ /* 0x000e620008000c00 */
[----:B------:R-:W-:-:S07]  /*41f0*/  IMAD.MOV.U32 R14, RZ, RZ, R8 ;  /* 0x000000ffff0e7224 */ /* 0x000fce00078e0008 */
.L_x_194:
[----:B------:R-:W-:Y:S01]  /*4200*/  IADD3 R7, P0, PT, R3, R18, RZ ;  /* 0x0000001203077210 */ /* 0x000fe20007f1e0ff */
[----:B-1----:R-:W-:Y:S02]  /*4210*/  IMAD.U32 R2, RZ, RZ, UR12 ;  /* 0x0000000cff027e24 */ /* 0x002fe4000f8e00ff */
[----:B------:R-:W-:Y:S02]  /*4220*/  IMAD.U32 R4, RZ, RZ, UR13 ;  /* 0x0000000dff047e24 */ /* 0x000fe4000f8e00ff */
[----:B------:R-:W-:Y:S01]  /*4230*/  IMAD.X R25, RZ, RZ, R19, P0 ;  /* 0x000000ffff197224 */ /* 0x000fe200000e0613 */
[----:B------:R-:W-:-:S04]  /*4240*/  LEA R10, P0, R7, R2, 0x3 ;  /* 0x00000002070a7211 */ /* 0x000fc800078018ff */
[----:B------:R-:W-:-:S05]  /*4250*/  LEA.HI.X R11, R7, R4, R25, 0x3, P0 ;  /* 0x00000004070b7211 */ /* 0x000fca00000f1c19 */
[----:B------:R-:W2:Y:S04]  /*4260*/  LDG.E.64 R16, desc[UR10][R10.64] ;  /* 0x0000000a0a107981 */ /* 0x000ea8000c1e1b00 */
[----:B------:R-:W3:Y:S01]  /*4270*/  LDG.E.64 R18, desc[UR10][R10.64+0x800] ;  /* 0x0008000a0a127981 */ /* 0x000ee2000c1e1b00 */
[----:B------:R-:W-:Y:S02]  /*4280*/  IMAD.U32 R5, RZ, RZ, UR14 ;  /* 0x0000000eff057e24 */ /* 0x000fe4000f8e00ff */
[----:B------:R-:W-:-:S03]  /*4290*/  IMAD.U32 R6, RZ, RZ, UR15 ;  /* 0x0000000fff067e24 */ /* 0x000fc6000f8e00ff */
[----:B------:R-:W-:-:S04]  /*42a0*/  IADD3 R24, P0, PT, R7, R5, RZ ;  /* 0x0000000507187210 */ /* 0x000fc80007f1e0ff */
[----:B------:R-:W-:Y:S01]  /*42b0*/  IADD3 R27, P3, PT, R24, 0x100, RZ ;  /* 0x00000100181b7810 */ /* 0x000fe20007f7e0ff */
[----:B------:R-:W-:-:S04]  /*42c0*/  IMAD.X R25, R25, 0x1, R6, P0 ;  /* 0x0000000119197824 */ /* 0x000fc800000e0606 */
[----:B------:R-:W-:Y:S01]  /*42d0*/  IMAD.X R26, RZ, RZ, R25, P3 ;  /* 0x000000ffff1a7224 */ /* 0x000fe200018e0619 */
[----:B--2---:R-:W-:-:S14]  /*42e0*/  DSETP.GEU.AND P2, PT, |R20|, |R16|, PT ;  /* 0x400000101400722a */ /* 0x004fdc0003f4e200 */
[----:B------:R-:W-:-:S04]  /*42f0*/  @P2 ISETP.GE.U32.AND P0, PT, R15, R24, PT ;  /* 0x000000180f00220c */ /* 0x000fc80003f06070 */
[----:B------:R-:W-:-:S13]  /*4300*/  @P2 ISETP.GE.AND.EX P0, PT, R14, R25, PT, P0 ;  /* 0x000000190e00220c */ /* 0x000fda0003f06300 */
[----:B------:R-:W-:-:S06]  /*4310*/  @P2 DSETP.LT.OR P0, PT, |R16|, |R20|, !P0 ;  /* 0x400000141000222a */ /* 0x000fcc0004701600 */
[----:B------:R-:W-:Y:S02]  /*4320*/  @P2 FSEL R7, R20, R16, P0 ;  /* 0x0000001014072208 */ /* 0x000fe40000000000 */
[----:B------:R-:W-:Y:S02]  /*4330*/  @P2 FSEL R20, R21, R17, P0 ;  /* 0x0000001115142208 */ /* 0x000fe40000000000 */
[C---:B------:R-:W-:Y:S01]  /*4340*/  IADD3 R21, P5, PT, R24.reuse, 0x300, RZ ;  /* 0x0000030018157810 */ /* 0x040fe20007fbe0ff */
[----:B------:R-:W-:Y:S01]  /*4350*/  @P2 IMAD.MOV.U32 R16, RZ, RZ, R7 ;  /* 0x000000ffff102224 */ /* 0x000fe200078e0007 */
[C---:B------:R-:W-:Y:S01]  /*4360*/  IADD3 R7, P6, PT, R24.reuse, 0x400, RZ ;  /* 0x0000040018077810 */ /* 0x040fe20007fde0ff */
[----:B------:R-:W-:Y:S01]  /*4370*/  @P2 IMAD.MOV.U32 R17, RZ, RZ, R20 ;  /* 0x000000ffff112224 */ /* 0x000fe200078e0014 */
[----:B------:R-:W-:Y:S01]  /*4380*/  IADD3 R20, P4, PT, R24, 0x200, RZ ;  /* 0x0000020018147810 */ /* 0x000fe20007f9e0ff */
[--C-:B------:R-:W-:Y:S01]  /*4390*/  IMAD.X R23, RZ, RZ, R25.reuse, P5 ;  /* 0x000000ffff177224 */ /* 0x100fe200028e0619 */
[----:B------:R-:W-:Y:S01]  /*43a0*/  @P2 SEL R24, R15, R24, P0 ;  /* 0x000000180f182207 */ /* 0x000fe20000000000 */
[----:B------:R-:W-:-:S02]  /*43b0*/  IMAD.X R8, RZ, RZ, R25, P6 ;  /* 0x000000ffff087224 */ /* 0x000fc400030e0619 */
[----:B------:R-:W-:Y:S01]  /*43c0*/  IMAD.X R22, RZ, RZ, R25, P4 ;  /* 0x000000ffff167224 */ /* 0x000fe200020e0619 */
[----:B------:R-:W-:Y:S01]  /*43d0*/  @P2 SEL R25, R14, R25, P0 ;  /* 0x000000190e192207 */ /* 0x000fe20000000000 */
[----:B---3--:R-:W-:Y:S01]  /*43e0*/  DSETP.GEU.AND P1, PT, |R16|, |R18|, PT ;  /* 0x400000121000722a */ /* 0x008fe20003f2e200 */
[----:B------:R-:W2:-:S13]  /*43f0*/  LDG.E.64 R14, desc[UR10][R10.64+0x1000] ;  /* 0x0010000a0a0e7981 */ /* 0x000e9a000c1e1b00 */
[----:B------:R-:W-:-:S04]  /*4400*/  @P1 ISETP.GE.U32.AND P0, PT, R24, R27, PT ;  /* 0x0000001b1800120c */ /* 0x000fc80003f06070 */
[----:B------:R-:W-:-:S13]  /*4410*/  @P1 ISETP.GE.AND.EX P0, PT, R25, R26, PT, P0 ;  /* 0x0000001a1900120c */ /* 0x000fda0003f06300 */
[----:B------:R-:W-:-:S06]  /*4420*/  @P1 DSETP.LT.OR P0, PT, |R18|, |R16|, !P0 ;  /* 0x400000101200122a */ /* 0x000fcc0004701600 */
[----:B------:R-:W-:Y:S02]  /*4430*/  @P1 FSEL R28, R16, R18, P0 ;  /* 0x00000012101c1208 */ /* 0x000fe40000000000 */
[----:B------:R-:W-:Y:S02]  /*4440*/  @P1 FSEL R29, R17, R19, P0 ;  /* 0x00000013111d1208 */ /* 0x000fe40000000000 */
[----:B------:R-:W3:Y:S01]  /*4450*/  LDG.E.64 R16, desc[UR10][R10.64+0x1800] ;  /* 0x0018000a0a107981 */ /* 0x000ee2000c1e1b00 */
[----:B------:R-:W-:Y:S02]  /*4460*/  @P1 IMAD.MOV.U32 R18, RZ, RZ, R28 ;  /* 0x000000ffff121224 */ /* 0x000fe400078e001c */
[----:B------:R-:W-:Y:S01]  /*4470*/  @P1 IMAD.MOV.U32 R19, RZ, RZ, R29 ;  /* 0x000000ffff131224 */ /* 0x000fe200078e001d */
[----:B------:R-:W-:Y:S02]  /*4480*/  @P1 SEL R27, R24, R27, P0 ;  /* 0x0000001b181b1207 */ /* 0x000fe40000000000 */
[----:B------:R-:W-:Y:S01]  /*4490*/  @P1 SEL R26, R25, R26, P0 ;  /* 0x0000001a191a1207 */ /* 0x000fe20000000000 */
[----:B------:R-:W-:Y:S01]  /*44a0*/  BSSY.RECONVERGENT B2, `(.L_x_192) ;  /* 0x000001d000027945 */ /* 0x000fe20003800200 */
[----:B------:R-:W5:Y:S01]  /*44b0*/  LDG.E.64 R10, desc[UR10][R10.64+0x2000] ;  /* 0x0020000a0a0a7981 */ /* 0x000f62000c1e1b00 */
[----:B------:R-:W-:Y:S06]  /*44c0*/  BAR.SYNC.DEFER_BLOCKING 0x0 ;  /* 0x0000000000007b1d */ /* 0x000fec0000010000 */
[----:B--2---:R-:W-:-:S14]  /*44d0*/  DSETP.GEU.AND P2, PT, |R18|, |R14|, PT ;  /* 0x4000000e1200722a */ /* 0x004fdc0003f4e200 */
[----:B------:R-:W-:-:S04]  /*44e0*/  @P2 ISETP.GE.U32.AND P0, PT, R27, R20, PT ;  /* 0x000000141b00220c */ /* 0x000fc80003f06070 */
[----:B------:R-:W-:-:S13]  /*44f0*/  @P2 ISETP.GE.AND.EX P0, PT, R26, R22, PT, P0 ;  /* 0x000000161a00220c */ /* 0x000fda0003f06300 */
[----:B------:R-:W-:-:S06]  /*4500*/  @P2 DSETP.LT.OR P0, PT, |R14|, |R18|, !P0 ;  /* 0x400000120e00222a */ /* 0x000fcc0004701600 */
[----:B------:R-:W-:Y:S02]  /*4510*/  @P2 FSEL R18, R18, R14, P0 ;  /* 0x0000000e12122208 */ /* 0x000fe40000000000 */
[----:B------:R-:W-:-:S03]  /*4520*/  @P2 FSEL R19, R19, R15, P0 ;  /* 0x0000000f13132208 */ /* 0x000fc60000000000 */
[----:B------:R-:W-:Y:S02]  /*4530*/  @P2 IMAD.MOV.U32 R14, RZ, RZ, R18 ;  /* 0x000000ffff0e2224 */ /* 0x000fe400078e0012 */
[----:B------:R-:W-:-:S06]  /*4540*/  @P2 IMAD.MOV.U32 R15, RZ, RZ, R19 ;  /* 0x000000ffff0f2224 */ /* 0x000fcc00078e0013 */
[----:B---3--:R-:W-:Y:S01]  /*4550*/  DSETP.GEU.AND P1, PT, |R14|, |R16|, PT ;  /* 0x400000100e00722a */ /* 0x008fe20003f2e200 */
[----:B------:R-:W-:Y:S02]  /*4560*/  @P2 SEL R20, R27, R20, P0 ;  /* 0x000000141b142207 */ /* 0x000fe40000000000 */
[----:B------:R-:W-:Y:S02]  /*4570*/  @P2 SEL R22, R26, R22, P0 ;  /* 0x000000161a162207 */ /* 0x000fe40000000000 */
[----:B------:R-:W-:-:S09]  /*4580*/  ISETP.NE.AND P2, PT, R3, RZ, PT ;  /* 0x000000ff0300720c */ /* 0x000fd20003f45270 */
[----:B------:R-:W-:-:S04]  /*4590*/  @P1 ISETP.GE.U32.AND P0, PT, R20, R21, PT ;  /* 0x000000151400120c */ /* 0x000fc80003f06070 */
[----:B------:R-:W-:-:S13]  /*45a0*/  @P1 ISETP.GE.AND.EX P0, PT, R22, R23, PT, P0 ;  /* 0x000000171600120c */ /* 0x000fda0003f06300 */
[----:B------:R-:W-:Y:S01]  /*45b0*/  @P1 DSETP.LT.OR P0, PT, |R16|, |R14|, !P0 ;  /* 0x4000000e1000122a */ /* 0x000fe20004701600 */
[----:B------:R-:W-:-:S13]  /*45c0*/  @P2 BRA `(.L_x_193) ;  /* 0x0000000000282947 */ /* 0x000fda0003800000 */
[----:B------:R-:W-:Y:S02]  /*45d0*/  IMAD.MOV.U32 R24, RZ, RZ, 0x500 ;  /* 0x00000500ff187424 */ /* 0x000fe400078e00ff */
[----:B------:R-:W-:-:S06]  /*45e0*/  IMAD.MOV.U32 R25, RZ, RZ, 0x0 ;  /* 0x00000000ff197424 */ /* 0x000fcc00078e00ff */
[----:B------:R-:W2:Y:S01]  /*45f0*/  ATOMG.E.ADD.64.STRONG.GPU PT, R24, desc[UR10][R12.64], R24 ;  /* 0x800000180c1879a8 */ /* 0x000ea200081ef50a */
[----:B------:R-:W1:Y:S01]  /*4600*/  S2UR UR5, SR_CgaCtaId ;  /* 0x00000000000579c3 */ /* 0x000e620000008800 */
[----:B------:R-:W-:Y:S02]  /*4610*/  UMOV UR4, 0x400 ;  /* 0x0000040000047882 */ /* 0x000fe40000000000 */
[----:B-1----:R-:W-:-:S06]  /*4620*/  ULEA UR4, UR5, UR4, 0x18 ;  /* 0x0000000405047291 */ /* 0x002fcc000f8ec0ff */
[----:B------:R-:W-:Y:S01]  /*4630*/  IMAD.U32 R9, RZ, RZ, UR4 ;  /* 0x00000004ff097e24 */ /* 0x000fe2000f8e00ff */
[----:B--2---:R-:W-:-:S05]  /*4640*/  IADD3 R18, P2, PT, R24, UR6, RZ ;  /* 0x0000000618127c10 */ /* 0x004fca000ff5e0ff */
[----:B------:R-:W-:-:S05]  /*4650*/  IMAD.X R19, RZ, RZ, R25, P2 ;  /* 0x000000ffff137224 */ /* 0x000fca00010e0619 */
[----:B------:R1:W-:Y:S03]  /*4660*/  STS.64 [R9+0x98], R18 ;  /* 0x0000981209007388 */ /* 0x0003e60000000a00 */
.L_x_193:
[----:B0-----:R-:W-:Y:S05]  /*4670*/  BSYNC.RECONVERGENT B2 ;  /* 0x0000000000027941 */ /* 0x001fea0003800200 */
.L_x_192:
[----:B------:R-:W-:Y:S01]  /*4680*/  BAR.SYNC.DEFER_BLOCKING 0x0 ;  /* 0x0000000000007b1d */ /* 0x000fe20000010000 */
[----:B------:R-:W-:Y:S01]  /*4690*/  @P1 FSEL R14, R14, R16, P0 ;  /* 0x000000100e0e1208 */ /* 0x000fe20000000000 */
[----:B------:R-:W-:Y:S01]  /*46a0*/  IMAD.U32 R25, RZ, RZ, UR8 ;  /* 0x00000008ff197e24 */ /* 0x000fe2000f8e00ff */
[----:B------:R-:W-:Y:S02]  /*46b0*/  @P1 FSEL R15, R15, R17, P0 ;  /* 0x000000110f0f1208 */ /* 0x000fe40000000000 */
[----:B------:R-:W-:Y:S01]  /*46c0*/  @P1 SEL R21, R20, R21, P0 ;  /* 0x0000001514151207 */ /* 0x000fe20000000000 */
[----:B------:R-:W-:Y:S01]  /*46d0*/  @P1 IMAD.MOV.U32 R16, RZ, RZ, R14 ;  /* 0x000000ffff101224 */ /* 0x000fe200078e000e */
[----:B------:R-:W-:Y:S01]  /*46e0*/  @P1 SEL R23, R22, R23, P0 ;  /* 0x0000001716171207 */ /* 0x000fe20000000000 */
[----:B------:R-:W-:-:S06]  /*46f0*/  @P1 IMAD.MOV.U32 R17, RZ, RZ, R15 ;  /* 0x000000ffff111224 */ /* 0x000fcc00078e000f */
[----:B-----5:R-:W-:Y:S01]  /*4700*/  DSETP.GEU.AND P2, PT, |R16|, |R10|, PT ;  /* 0x4000000a1000722a */ /* 0x020fe20003f4e200 */
[----:B-1----:R-:W0:-:S13]  /*4710*/  LDS.64 R18, [R9+0x98] ;  /* 0x0000980009127984 */ /* 0x002e1a0000000a00 */
[----:B------:R-:W-:-:S04]  /*4720*/  @P2 ISETP.GE.U32.AND P0, PT, R21, R7, PT ;  /* 0x000000071500220c */ /* 0x000fc80003f06070 */
[----:B------:R-:W-:-:S13]  /*4730*/  @P2 ISETP.GE.AND.EX P0, PT, R23, R8, PT, P0 ;  /* 0x000000081700220c */ /* 0x000fda0003f06300 */
[----:B------:R-:W-:-:S06]  /*4740*/  @P2 DSETP.LT.OR P0, PT, |R10|, |R16|, !P0 ;  /* 0x400000100a00222a */ /* 0x000fcc0004701600 */
[----:B------:R-:W-:Y:S02]  /*4750*/  @P2 FSEL R17, R17, R11, P0 ;  /* 0x0000000b11112208 */ /* 0x000fe40000000000 */
[----:B------:R-:W-:Y:S02]  /*4760*/  @P2 SEL R7, R21, R7, P0 ;  /* 0x0000000715072207 */ /* 0x000fe40000000000 */
[----:B------:R-:W-:Y:S01]  /*4770*/  @P2 SEL R8, R23, R8, P0 ;  /* 0x0000000817082207 */ /* 0x000fe20000000000 */
[----:B------:R-:W-:-:S04]  /*4780*/  @P2 IMAD.MOV.U32 R11, RZ, RZ, R17 ;  /* 0x000000ffff0b2224 */ /* 0x000fc800078e0011 */
[----:B------:R-:W-:Y:S01]  /*4790*/  IMAD.MOV.U32 R21, RZ, RZ, R11 ;  /* 0x000000ffff157224 */ /* 0x000fe200078e000b */
[----:B0-----:R-:W-:-:S04]  /*47a0*/  IADD3 R14, P3, PT, R18, 0x500, RZ ;  /* 0x00000500120e7810 */ /* 0x001fc80007f7e0ff */
[----:B------:R-:W-:Y:S01]  /*47b0*/  ISETP.GT.U32.AND P1, PT, R14, R25, PT ;  /* 0x000000190e00720c */ /* 0x000fe20003f24070 */
[----:B------:R-:W-:Y:S01]  /*47c0*/  IMAD.X R15, RZ, RZ, R19, P3 ;  /* 0x000000ffff0f7224 */ /* 0x000fe200018e0613 */
[----:B------:R-:W-:Y:S01]  /*47d0*/  @P2 FSEL R14, R16, R10, P0 ;  /* 0x0000000a100e2208 */ /* 0x000fe20000000000 */
[----:B------:R-:W-:-:S04]  /*47e0*/  IMAD.U32 R16, RZ, RZ, UR9 ;  /* 0x00000009ff107e24 */ /* 0x000fc8000f8e00ff */
[----:B------:R-:W-:Y:S01]  /*47f0*/  @P2 IMAD.MOV.U32 R10, RZ, RZ, R14 ;  /* 0x000000ffff0a2224 */ /* 0x000fe200078e000e */
[----:B------:R-:W-:Y:S01]  /*4800*/  ISETP.GT.AND.EX P0, PT, R15, R16, PT, P1 ;  /* 0x000000100f00720c */ /* 0x000fe20003f04310 */
[----:B------:R-:W-:Y:S01]  /*4810*/  IMAD.MOV.U32 R14, RZ, RZ, R8 ;  /* 0x000000ffff0e7224 */ /* 0x000fe200078e0008 */
[----:B------:R-:W-:Y:S01]  /*4820*/  MOV R15, R7 ;  /* 0x00000007000f7202 */ /* 0x000fe20000000f00 */
[----:B------:R-:W-:-:S10]  /*4830*/  IMAD.MOV.U32 R20, RZ, RZ, R10 ;  /* 0x000000ffff147224 */ /* 0x000fd400078e000a */
[----:B------:R-:W-:Y:S05]  /*4840*/  @!P0 BRA `(.L_x_194) ;  /* 0xfffffff8006c8947 */ /* 0x000fea000383ffff */
[----:B------:R-:W-:Y:S05]  /*4850*/  BSYNC.RECONVERGENT B1 ;  /* 0x0000000000017941 */ /* 0x000fea0003800200 */
.L_x_191:
[----:B------:R-:W-:Y:S01]  /*4860*/  ISETP.GE.U32.AND P0, PT, R18, R25, PT ;  /* 0x000000191200720c */ /* 0x000fe20003f06070 */
[----:B------:R-:W-:Y:S03]  /*4870*/  BSSY.RECONVERGENT B1, `(.L_x_188) ;  /* 0x00000b1000017945 */ /* 0x000fe60003800200 */
[----:B------:R-:W-:-:S13]  /*4880*/  ISETP.GE.AND.EX P0, PT, R19, R16, PT, P0 ;  /* 0x000000101300720c */ /* 0x000fda0003f06300 */
[----:B------:R-:W-:Y:S05]  /*4890*/  @P0 BRA `(.L_x_195) ;  /* 0x0000000800b80947 */ /* 0x000fea0003800000 */
[----:B------:R-:W-:-:S05]  /*48a0*/  IMAD.IADD R20, R25, 0x1, -R18 ;  /* 0x0000000119147824 */ /* 0x000fca00078e0a12 */
[----:B------:R-:W-:-:S13]  /*48b0*/  ISETP.GE.AND P0, PT, R3, R20, PT ;  /* 0x000000140300720c */ /* 0x000fda0003f06270 */
[----:B------:R-:W-:Y:S05]  /*48c0*/  @P0 BRA `(.L_x_195) ;  /* 0x0000000800ac0947 */ /* 0x000fea0003800000 */
[----:B------:R-:W-:Y:S01]  /*48d0*/  LOP3.LUT R9, RZ, R3, RZ, 0x33, !PT ;  /* 0x00000003ff097212 */ /* 0x000fe200078e33ff */
[----:B------:R-:W-:Y:S03]  /*48e0*/  BSSY.RECONVERGENT B2, `(.L_x_196) ;  /* 0x0000035000027945 */ /* 0x000fe60003800200 */
[----:B------:R-:W-:-:S04]  /*48f0*/  IADD3 R25, PT, PT, -R18, R25, R9 ;  /* 0x0000001912197210 */ /* 0x000fc80007ffe109 */
[----:B------:R-:W-:-:S04]  /*4900*/  LOP3.LUT R9, R25, 0x300, RZ, 0xc0, !PT ;  /* 0x0000030019097812 */ /* 0x000fc800078ec0ff */
[----:B------:R-:W-:Y:S01]  /*4910*/  ISETP.NE.AND P0, PT, R9, 0x300, PT ;  /* 0x000003000900780c */ /* 0x000fe20003f05270 */
[----:B------:R-:W-:-:S12]  /*4920*/  IMAD.MOV.U32 R9, RZ, RZ, R3 ;  /* 0x000000ffff097224 */ /* 0x000fd800078e0003 */
[----:B------:R-:W-:Y:S05]  /*4930*/  @!P0 BRA `(.L_x_197) ;  /* 0x0000000000bc8947 */ /* 0x000fea0003800000 */
[----:B------:R-:W-:Y:S02]  /*4940*/  IADD3 R15, P0, PT, R3, R18, RZ ;  /* 0x00000012030f7210 */ /* 0x000fe40007f1e0ff */
[----:B------:R-:W-:Y:S02]  /*4950*/  LEA.HI R9, R25, 0x1, RZ, 0x18 ;  /* 0x0000000119097811 */ /* 0x000fe400078fc0ff */
[C---:B------:R-:W-:Y:S01]  /*4960*/  LEA R2, P1, R15.reuse, R2, 0x3 ;  /* 0x000000020f027211 */ /* 0x040fe200078218ff */
[----:B------:R-:W-:Y:S01]  /*4970*/  IMAD.X R13, RZ, RZ, R19, P0 ;  /* 0x000000ffff0d7224 */ /* 0x000fe200000e0613 */
[----:B------:R-:W-:Y:S02]  /*4980*/  IADD3 R14, P0, PT, R15, R5, RZ ;  /* 0x000000050f0e7210 */ /* 0x000fe40007f1e0ff */
[----:B------:R-:W-:Y:S01]  /*4990*/  LOP3.LUT R5, R9, 0x3, RZ, 0xc0, !PT ;  /* 0x0000000309057812 */ /* 0x000fe200078ec0ff */
[----:B------:R-:W-:Y:S01]  /*49a0*/  IMAD.MOV.U32 R9, RZ, RZ, R3 ;  /* 0x000000ffff097224 */ /* 0x000fe200078e0003 */
[----:B------:R-:W-:Y:S01]  /*49b0*/  LEA.HI.X R15, R15, R4, R13, 0x3, P1 ;  /* 0x000000040f0f7211 */ /* 0x000fe200008f1c0d */
[----:B------:R-:W-:-:S02]  /*49c0*/  IMAD.X R16, R13, 0x1, R6, P0 ;  /* 0x000000010d107824 */ /* 0x000fc400000e0606 */
[----:B------:R-:W-:-:S07]  /*49d0*/  IMAD.MOV R6, RZ, RZ, -R5 ;  /* 0x000000ffff067224 */ /* 0x000fce00078e0a05 */
.L_x_200:
        /* <DEDUP_REMOVED lines=9> */
[----:B------:R-:W-:Y:S02]  /*4a70*/  IMAD.MOV.U32 R4, RZ, RZ, R10 ;  /* 0x000000ffff047224 */ /* 0x000fe400078e000a */
        /* <DEDUP_REMOVED lines=21> */
.L_x_199:
[----:B------:R-:W-:Y:S05]  /*4bd0*/  BSYNC.RECONVERGENT B3 ;  /* 0x0000000000037941 */ /* 0x000fea0003800200 */
.L_x_198:
[----:B------:R-:W-:Y:S01]  /*4be0*/  IADD3 R14, P0, PT, R14, 0x100, RZ ;  /* 0x000001000e0e7810 */ /* 0x000fe20007f1e0ff */
[----:B------:R-:W-:Y:S02]  /*4bf0*/  VIADD R9, R9, 0x100 ;  /* 0x0000010009097836 */ /* 0x000fe40000000000 */
[----:B------:R-:W-:Y:S02]  /*4c00*/  IMAD.X R15, RZ, RZ, R15, P3 ;  /* 0x000000ffff0f7224 */ /* 0x000fe400018e060f */
[----:B------:R-:W-:Y:S01]  /*4c10*/  IMAD.X R16, RZ, RZ, R16, P0 ;  /* 0x000000ffff107224 */ /* 0x000fe200000e0610 */
[----:B------:R-:W-:Y:S07]  /*4c20*/  @P2 BRA `(.L_x_200) ;  /* 0xfffffffc006c2947 */ /* 0x000fee000383ffff */
.L_x_197:
[----:B------:R-:W-:Y:S05]  /*4c30*/  BSYNC.RECONVERGENT B2 ;  /* 0x0000000000027941 */ /* 0x000fea0003800200 */
.L_x_196:
[----:B------:R-:W-:-:S13]  /*4c40*/  ISETP.GE.U32.AND P0, PT, R25, 0x300, PT ;  /* 0x000003001900780c */ /* 0x000fda0003f06070 */
[----:B------:R-:W-:Y:S05]  /*4c50*/  @!P0 BRA `(.L_x_195) ;  /* 0x0000000400c88947 */ /* 0x000fea0003800000 */
[----:B------:R-:W0:Y:S01]  /*4c60*/  LDC.64 R16, c[0x0][0x380] ;  /* 0x0000e000ff107b82 */ /* 0x000e220000000a00 */
[----:B------:R-:W-:-:S07]  /*4c70*/  VIADD R21, R9, 0x200 ;  /* 0x0000020009157836 */ /* 0x000fce0000000000 */
[----:B------:R-:W1:Y:S02]  /*4c80*/  LDC.64 R14, c[0x0][0x388] ;  /* 0x0000e200ff0e7b82 */ /* 0x000e640000000a00 */
.L_x_209:
[----:B------:R-:W-:-:S05]  /*4c90*/  VIADD R5, R21, 0xfffffe00 ;  /* 0xfffffe0015057836 */ /* 0x000fca0000000000 */
[----:B------:R-:W-:-:S05]  /*4ca0*/  IADD3 R5, P0, PT, R5, R18, RZ ;  /* 0x0000001205057210 */ /* 0x000fca0007f1e0ff */
[----:B------:R-:W-:Y:S01]  /*4cb0*/  IMAD.X R2, RZ, RZ, R19, P0 ;  /* 0x000000ffff027224 */ /* 0x000fe200000e0613 */
[----:B0-----:R-:W-:-:S04]  /*4cc0*/  LEA R22, P0, R5, R16, 0x3 ;  /* 0x0000001005167211 */ /* 0x001fc800078018ff */
[----:B------:R-:W-:-:S05]  /*4cd0*/  LEA.HI.X R23, R5, R17, R2, 0x3, P0 ;  /* 0x0000001105177211 */ /* 0x000fca00000f1c02 */
[----:B------:R-:W2:Y:S04]  /*4ce0*/  LDG.E.64 R24, desc[UR10][R22.64] ;  /* 0x0000000a16187981 */ /* 0x000ea8000c1e1b00 */
[----:B------:R0:W5:Y:S01]  /*4cf0*/  LDG.E.64 R12, desc[UR10][R22.64+0x800] ;  /* 0x0008000a160c7981 */ /* 0x000162000c1e1b00 */
        /* <DEDUP_REMOVED lines=23> */
.L_x_202:
[----:B------:R-:W-:Y:S05]  /*4e70*/  BSYNC.RECONVERGENT B2 ;  /* 0x0000000000027941 */ /* 0x000fea0003800200 */
.L_x_201:
[----:B------:R0:W5:Y:S04]  /*4e80*/  LDG.E.64 R6, desc[UR10][R22.64+0x1000] ;  /* 0x0010000a16067981 */ /* 0x000168000c1e1b00 */
[----:B------:R0:W5:Y:S02]  /*4e90*/  LDG.E.64 R24, desc[UR10][R22.64+0x1800] ;  /* 0x0018000a16187981 */ /* 0x000164000c1e1b00 */
[----:B-----5:R-:W-:Y:S01]  /*4ea0*/  DSETP.GEU.AND P0, PT, |R4|, |R12|, PT ;  /* 0x4000000c0400722a */ /* 0x020fe20003f0e200 */
[----:B------:R-:W-:Y:S01]  /*4eb0*/  VIADD R11, R21, 0xffffff00 ;  /* 0xffffff00150b7836 */ /* 0x000fe20000000000 */
[----:B------:R-:W-:Y:S01]  /*4ec0*/  BSSY.RECONVERGENT B2, `(.L_x_203) ;  /* 0x0000016000027945 */ /* 0x000fe20003800200 */
[----:B------:R-:W-:-:S03]  /*4ed0*/  IMAD.MOV.U32 R10, RZ, RZ, R12 ;  /* 0x000000ffff0a7224 */ /* 0x000fc600078e000c */
[----:B------:R-:W-:Y:S01]  /*4ee0*/  IADD3 R28, P1, P2, R18, R14, R11 ;  /* 0x0000000e121c7210 */ /* 0x000fe20007a3e00b */
[----:B------:R-:W-:-:S03]  /*4ef0*/  IMAD.MOV.U32 R11, RZ, RZ, R13 ;  /* 0x000000ffff0b7224 */ /* 0x000fc600078e000d */
[----:B------:R-:W-:Y:S01]  /*4f00*/  IADD3.X R27, PT, PT, R19, R15, RZ, P1, P2 ;  /* 0x0000000f131b7210 */ /* 0x000fe20000fe44ff */
[----:B------:R-:W-:-:S04]  /*4f10*/  IMAD.MOV.U32 R8, RZ, RZ, R28 ;  /* 0x000000ffff087224 */ /* 0x000fc800078e001c */
        /* <DEDUP_REMOVED lines=16> */
.L_x_204:
[----:B------:R-:W-:Y:S05]  /*5020*/  BSYNC.RECONVERGENT B2 ;  /* 0x0000000000027941 */ /* 0x000fea0003800200 */
.L_x_203:
[----:B------:R-:W-:Y:S01]  /*5030*/  DSETP.GEU.AND P0, PT, |R10|, |R6|, PT ;  /* 0x400000060a00722a */ /* 0x000fe20003f0e200 */
[----:B------:R-:W-:Y:S01]  /*5040*/  IADD3 R23, P1, P2, R18, R14, R21 ;  /* 0x0000000e12177210 */ /* 0x000fe20007a3e015 */
[----:B------:R-:W-:Y:S01]  /*5050*/  BSSY.RECONVERGENT B2, `(.L_x_205) ;  /* 0x0000016000027945 */ /* 0x000fe20003800200 */
[----:B------:R-:W-:Y:S02]  /*5060*/  VIADD R13, R21, 0x100 ;  /* 0x00000100150d7836 */ /* 0x000fe40000000000 */
[----:B------:R-:W-:Y:S01]  /*5070*/  IADD3.X R27, PT, PT, R19, R15, RZ, P1, P2 ;  /* 0x0000000f131b7210 */ /* 0x000fe20000fe44ff */
[----:B------:R-:W-:Y:S02]  /*5080*/  IMAD.MOV.U32 R2, RZ, RZ, R23 ;  /* 0x000000ffff027224 */ /* 0x000fe400078e0017 */
        /* <DEDUP_REMOVED lines=18> */
.L_x_206:
[----:B------:R-:W-:Y:S05]  /*51b0*/  BSYNC.RECONVERGENT B2 ;  /* 0x0000000000027941 */ /* 0x000fea0003800200 */
.L_x_205:
[----:B------:R-:W-:Y:S01]  /*51c0*/  DSETP.GEU.AND P0, PT, |R4|, |R24|, PT ;  /* 0x400000180400722a */ /* 0x000fe20003f0e200 */
[----:B------:R-:W-:Y:S01]  /*51d0*/  IADD3 R13, P1, P2, R18, R14, R13 ;  /* 0x0000000e120d7210 */ /* 0x000fe20007a3e00d */
[----:B------:R-:W-:Y:S01]  /*51e0*/  BSSY.RECONVERGENT B2, `(.L_x_207) ;  /* 0x0000015000027945 */ /* 0x000fe20003800200 */
[----:B------:R-:W-:Y:S02]  /*51f0*/  IMAD.MOV.U32 R10, RZ, RZ, R24 ;  /* 0x000000ffff0a7224 */ /* 0x000fe400078e0018 */
[----:B------:R-:W-:Y:S01]  /*5200*/  IADD3.X R6, PT, PT, R19, R15, RZ, P1, P2 ;  /* 0x0000000f13067210 */ /* 0x000fe20000fe44ff */
[----:B------:R-:W-:Y:S02]  /*5210*/  IMAD.MOV.U32 R7, RZ, RZ, R13 ;  /* 0x000000ffff077224 */ /* 0x000fe400078e000d */
[----:B------:R-:W-:Y:S02]  /*5220*/  IMAD.MOV.U32 R11, RZ, RZ, R25 ;  /* 0x000000ffff0b7224 */ /* 0x000fe400078e0019 */
[----:B------:R-:W-:-:S04]  /*5230*/  IMAD.MOV.U32 R8, RZ, RZ, R6 ;  /* 0x000000ffff087224 */ /* 0x000fc800078e0006 */
[----:B------:R-:W-:Y:S05]  /*5240*/  @!P0 BRA `(.L_x_208) ;  /* 0x0000000000388947 */ /* 0x000fea0003800000 */
[----:B------:R-:W-:Y:S01]  /*5250*/  DSETP.GEU.AND P0, PT, |R24|, |R4|, PT ;  /* 0x400000041800722a */ /* 0x000fe20003f0e200 */
[----:B------:R-:W-:Y:S01]  /*5260*/  MOV R7, R2 ;  /* 0x0000000200077202 */ /* 0x000fe20000000f00 */
[----:B------:R-:W-:Y:S02]  /*5270*/  IMAD.MOV.U32 R8, RZ, RZ, R9 ;  /* 0x000000ffff087224 */ /* 0x000fe400078e0009 */
[----:B------:R-:W-:Y:S02]  /*5280*/  IMAD.MOV.U32 R10, RZ, RZ, R4 ;  /* 0x000000ffff0a7224 */ /* 0x000fe400078e0004 */
[----:B------:R-:W-:-:S08]  /*5290*/  IMAD.MOV.U32 R11, RZ, RZ, R5 ;  /* 0x000000ffff0b7224 */ /* 0x000fd000078e0005 */
        /* <DEDUP_REMOVED lines=9> */
.L_x_208:
[----:B------:R-:W-:Y:S05]  /*5330*/  BSYNC.RECONVERGENT B2 ;  /* 0x0000000000027941 */ /* 0x000fea0003800200 */
.L_x_207:
[C---:B------:R-:W-:Y:S02]  /*5340*/  VIADD R5, R21.reuse, 0x200 ;  /* 0x0000020015057836 */ /* 0x040fe40000000000 */
[----:B------:R-:W-:-:S03]  /*5350*/  VIADD R21, R21, 0x400 ;  /* 0x0000040015157836 */ /* 0x000fc60000000000 */
[----:B------:R-:W-:-:S13]  /*5360*/  ISETP.GE.AND P0, PT, R5, R20, PT ;  /* 0x000000140500720c */ /* 0x000fda0003f06270 */
[----:B------:R-:W-:Y:S05]  /*5370*/  @!P0 BRA `(.L_x_209) ;  /* 0xfffffff800448947 */ /* 0x000fea000383ffff */
.L_x_195:
[----:B------:R-:W-:Y:S05]  /*5380*/  BSYNC.RECONVERGENT B1 ;  /* 0x0000000000017941 */ /* 0x000fea0003800200 */
.L_x_188:
        /* <DEDUP_REMOVED lines=32> */
.L_x_211:
[----:B------:R-:W-:Y:S05]  /*5590*/  BSYNC.RECONVERGENT B1 ;  /* 0x0000000000017941 */ /* 0x000fea0003800200 */
.L_x_210:
        /* <DEDUP_REMOVED lines=31> */
.L_x_213:
[----:B------:R-:W-:Y:S05]  /*5790*/  BSYNC.RECONVERGENT B1 ;  /* 0x0000000000017941 */ /* 0x000fea0003800200 */
.L_x_212:
        /* <DEDUP_REMOVED lines=31> */
.L_x_215:
[----:B------:R-:W-:Y:S05]  /*5990*/  BSYNC.RECONVERGENT B1 ;  /* 0x0000000000017941 */ /* 0x000fea0003800200 */
.L_x_214:
[----:B------:R-:W-:Y:S01]  /*59a0*/  ISETP.GT.AND P0, PT, R2, 0x17, PT ;  /* 0x000000170200780c */ /* 0x000fe20003f04270 */
[----:B-1----:R1:W1:Y:S01]  /*59b0*/  SHFL.DOWN PT, R6, R4, 0x8, 0x1f ;  /* 0x09001f0004067f89 */ /* 0x00226200000e0000 */
[----:B------:R-:W-:Y:S01]  /*59c0*/  BSSY.RECONVERGENT B1, `(.L_x_216) ;  /* 0x000001d000017945 */ /* 0x000fe20003800200 */
[----:B--2---:R-:W-:Y:S02]  /*59d0*/  IMAD.MOV.U32 R12, RZ, RZ, R10 ;  /* 0x000000ffff0c7224 */ /* 0x004fe400078e000a */
[----:B------:R2:W1:Y:S01]  /*59e0*/  SHFL.DOWN PT, R7, R5, 0x8, 0x1f ;  /* 0x09001f0005077f89 */ /* 0x00046200000e0000 */
[----:B------:R-:W-:Y:S02]  /*59f0*/  IMAD.MOV.U32 R13, RZ, RZ, R11 ;  /* 0x000000ffff0d7224 */ /* 0x000fe400078e000b */
[----:B------:R-:W-:Y:S01]  /*5a00*/  IMAD.MOV.U32 R8, RZ, RZ, R4 ;  /* 0x000000ffff087224 */ /* 0x000fe200078e0004 */
[----:B0-----:R2:W0:Y:S01]  /*5a10*/  SHFL.DOWN PT, R15, R10, 0x8, 0x1f ;  /* 0x09001f000a0f7f89 */ /* 0x00142200000e0000 */
[----:B----4-:R-:W-:-:S03]  /*5a20*/  IMAD.MOV.U32 R9, RZ, RZ, R5 ;  /* 0x000000ffff097224 */ /* 0x010fc600078e0005 */
[----:B---3--:R2:W3:Y:S01]  /*5a30*/  SHFL.DOWN PT, R14, R11, 0x8, 0x1f ;  /* 0x09001f000b0e7f89 */ /* 0x0084e200000e0000 */
[----:B------:R-:W-:Y:S05]  /*5a40*/  @P0 BRA `(.L_x_217) ;  /* 0x0000000000500947 */ /* 0x000fea0003800000 */
[----:B-1----:R-:W-:Y:S01]  /*5a50*/  DSETP.GEU.AND P0, PT, |R4|, |R6|, PT ;  /* 0x400000060400722a */ /* 0x002fe20003f0e200 */
        /* <DEDUP_REMOVED lines=19> */
.L_x_217:
[----:B------:R-:W-:Y:S05]  /*5b90*/  BSYNC.RECONVERGENT B1 ;  /* 0x0000000000017941 */ /* 0x000fea0003800200 */
.L_x_216:
[----:B------:R-:W-:Y:S01]  /*5ba0*/  ISETP.GT.AND P0, PT, R2, 0xf, PT ;  /* 0x0000000f0200780c */ /* 0x000fe20003f04270 */
[----:B--2---:R2:W4:Y:S01]  /*5bb0*/  SHFL.DOWN PT, R10, R8, 0x10, 0x1f ;  /* 0x0a001f00080a7f89 */ /* 0x00452200000e0000 */
[----:B------:R-:W-:Y:S01]  /*5bc0*/  BSSY.RECONVERGENT B1, `(.L_x_218) ;  /* 0x000001d000017945 */ /* 0x000fe20003800200 */
[----:B-1----:R-:W-:Y:S02]  /*5bd0*/  IMAD.MOV.U32 R4, RZ, RZ, R12 ;  /* 0x000000ffff047224 */ /* 0x002fe400078e000c */
[----:B------:R2:W1:Y:S01]  /*5be0*/  SHFL.DOWN PT, R11, R9, 0x10, 0x1f ;  /* 0x0a001f00090b7f89 */ /* 0x00046200000e0000 */
[----:B------:R-:W-:Y:S02]  /*5bf0*/  IMAD.MOV.U32 R5, RZ, RZ, R13 ;  /* 0x000000ffff057224 */ /* 0x000fe400078e000d */
[----:B------:R-:W-:Y:S01]  /*5c00*/  IMAD.MOV.U32 R6, RZ, RZ, R8 ;  /* 0x000000ffff067224 */ /* 0x000fe200078e0008 */
[----:B0-----:R2:W0:Y:S01]  /*5c10*/  SHFL.DOWN PT, R15, R12, 0x10, 0x1f ;  /* 0x0a001f000c0f7f89 */ /* 0x00142200000e0000 */
[----:B------:R-:W-:-:S03]  /*5c20*/  IMAD.MOV.U32 R7, RZ, RZ, R9 ;  /* 0x000000ffff077224 */ /* 0x000fc600078e0009 */
[----:B---3--:R2:W3:Y:S01]  /*5c30*/  SHFL.DOWN PT, R14, R13, 0x10, 0x1f ;  /* 0x0a001f000d0e7f89 */ /* 0x0084e200000e0000 */
        /* <DEDUP_REMOVED lines=21> */
.L_x_219:
[----:B------:R-:W-:Y:S05]  /*5d90*/  BSYNC.RECONVERGENT B1 ;  /* 0x0000000000017941 */ /* 0x000fea0003800200 */
.L_x_218:
[----:B------:R-:W-:Y:S01]  /*5da0*/  ISETP.NE.AND P0, PT, R2, RZ, PT ;  /* 0x000000ff0200720c */ /* 0x000fe20003f05270 */
[----:B------:R-:W-:-:S12]  /*5db0*/  BSSY.RECONVERGENT B1, `(.L_x_220) ;  /* 0x000000a000017945 */ /* 0x000fd80003800200 */
[----:B------:R-:W-:Y:S05]  /*5dc0*/  @P0 BRA `(.L_x_221) ;  /* 0x0000000000200947 */ /* 0x000fea0003800000 */
[----:B--2---:R-:W2:Y:S01]  /*5dd0*/  S2R R9, SR_CgaCtaId ;  /* 0x0000000000097919 */ /* 0x004ea20000008800 */
[----:B------:R-:W-:Y:S02]  /*5de0*/  MOV R8, 0x400 ;  /* 0x0000040000087802 */ /* 0x000fe40000000f00 */
[----:B------:R-:W-:-:S04]  /*5df0*/  SHF.R.U32.HI R2, RZ, 0x1, R3 ;  /* 0x00000001ff027819 */ /* 0x000fc80000011603 */
[----:B------:R-:W-:Y:S02]  /*5e00*/  LOP3.LUT R2, R2, 0x1f0, RZ, 0xc0, !PT ;  /* 0x000001f002027812 */ /* 0x000fe400078ec0ff */
[----:B--2---:R-:W-:-:S05]  /*5e10*/  LEA R9, R9, R8, 0x18 ;  /* 0x0000000809097211 */ /* 0x004fca00078ec0ff */
[----:B------:R-:W-:-:S05]  /*5e20*/  IMAD.IADD R9, R2, 0x1, R9 ;  /* 0x0000000102097824 */ /* 0x000fca00078e0209 */
[----:B------:R2:W-:Y:S04]  /*5e30*/  STS.64 [R9+0x10], R4 ;  /* 0x0000100409007388 */ /* 0x0005e80000000a00 */
[----:B------:R2:W-:Y:S02]  /*5e40*/  STS.64 [R9+0x8], R6 ;  /* 0x0000080609007388 */ /* 0x0005e40000000a00 */
.L_x_221:
[----:B------:R-:W-:Y:S05]  /*5e50*/  BSYNC.RECONVERGENT B1 ;  /* 0x0000000000017941 */ /* 0x000fea0003800200 */
.L_x_220:
[----:B------:R-:W-:Y:S01]  /*5e60*/  BAR.SYNC.DEFER_BLOCKING 0x0 ;  /* 0x0000000000007b1d */ /* 0x000fe20000010000 */
[----:B------:R-:W-:-:S13]  /*5e70*/  ISETP.NE.AND P1, PT, R3, RZ, PT ;  /* 0x000000ff0300720c */ /* 0x000fda0003f25270 */
[----:B------:R-:W-:Y:S05]  /*5e80*/  @P1 BRA `(.L_x_149) ;  /* 0x00000008008c1947 */ /* 0x000fea0003800000 */
[----:B------:R-:W5:Y:S01]  /*5e90*/  S2R R3, SR_CgaCtaId ;  /* 0x0000000000037919 */ /* 0x000f620000008800 */
[----:B------:R-:W-:Y:S01]  /*5ea0*/  MOV R20, 0x400 ;  /* 0x0000040000147802 */ /* 0x000fe20000000f00 */
[----:B------:R-:W-:Y:S03]  /*5eb0*/  BSSY.RECONVERGENT B1, `(.L_x_222) ;  /* 0x000001a000017945 */ /* 0x000fe60003800200 */
[----:B-----5:R-:W-:-:S05]  /*5ec0*/  LEA R20, R3, R20, 0x18 ;  /* 0x0000001403147211 */ /* 0x020fca00078ec0ff */
[----:B------:R-:W5:Y:S04]  /*5ed0*/  LDS.64 R16, [R20+0x18] ;  /* 0x0000180014107984 */ /* 0x000f680000000a00 */
[----:B-12-4-:R-:W1:Y:S04]  /*5ee0*/  LDS.128 R8, [R20+0x20] ;  /* 0x0000200014087984 */ /* 0x016e680000000c00 */
[----:B------:R2:W4:Y:S04]  /*5ef0*/  LDS.64 R2, [R20+0x80] ;  /* 0x0000800014027984 */ /* 0x0005280000000a00 */
[----:B0--3--:R2:W0:Y:S01]  /*5f00*/  LDS.128 R12, [R20+0x30] ;  /* 0x00003000140c7984 */ /* 0x0094220000000c00 */
[----:B-----5:R-:W-:Y:S01]  /*5f10*/  DSETP.GEU.AND P0, PT, |R6|, |R16|, PT ;  /* 0x400000100600722a */ /* 0x020fe20003f0e200 */
[----:B------:R-:W-:-:S02]  /*5f20*/  IMAD.MOV.U32 R22, RZ, RZ, R16 ;  /* 0x000000ffff167224 */ /* 0x000fc400078e0010 */
[----:B------:R-:W-:Y:S02]  /*5f30*/  IMAD.MOV.U32 R23, RZ, RZ, R17 ;  /* 0x000000ffff177224 */ /* 0x000fe400078e0011 */
[----:B-1----:R-:W-:Y:S02]  /*5f40*/  IMAD.MOV.U32 R25, RZ, RZ, R8 ;  /* 0x000000ffff197224 */ /* 0x002fe400078e0008 */
[----:B------:R-:W-:-:S07]  /*5f50*/  IMAD.MOV.U32 R21, RZ, RZ, R9 ;  /* 0x000000ffff157224 */ /* 0x000fce00078e0009 */
[----:B0-2-4-:R-:W-:Y:S05]  /*5f60*/  @!P0 BRA `(.L_x_223) ;  /* 0x0000000000388947 */ /* 0x015fea0003800000 */
        /* <DEDUP_REMOVED lines=14> */
.L_x_223:
[----:B------:R-:W-:Y:S05]  /*6050*/  BSYNC.RECONVERGENT B1 ;  /* 0x0000000000017941 */ /* 0x000fea0003800200 */
.L_x_222:
        /* <DEDUP_REMOVED lines=23> */
.L_x_225:
[----:B------:R-:W-:Y:S05]  /*61d0*/  BSYNC.RECONVERGENT B1 ;  /* 0x0000000000017941 */ /* 0x000fea0003800200 */
.L_x_224:
        /* <DEDUP_REMOVED lines=21> */
.L_x_227:
[----:B------:R-:W-:Y:S05]  /*6330*/  BSYNC.RECONVERGENT B1 ;  /* 0x0000000000017941 */ /* 0x000fea0003800200 */
.L_x_226:
        /* <DEDUP_REMOVED lines=23> */
.L_x_229:
[----:B------:R-:W-:Y:S05]  /*64b0*/  BSYNC.RECONVERGENT B1 ;  /* 0x0000000000017941 */ /* 0x000fea0003800200 */
.L_x_228:
        /* <DEDUP_REMOVED lines=21> */
.L_x_231:
[----:B------:R-:W-:Y:S05]  /*6610*/  BSYNC.RECONVERGENT B1 ;  /* 0x0000000000017941 */ /* 0x000fea0003800200 */
.L_x_230:
        /* <DEDUP_REMOVED lines=21> */
.L_x_233:
[----:B------:R-:W-:Y:S05]  /*6770*/  BSYNC.RECONVERGENT B1 ;  /* 0x0000000000017941 */ /* 0x000fea0003800200 */
.L_x_232:
        /* <DEDUP_REMOVED lines=20> */
.L_x_149:
[----:B------:R-:W-:Y:S05]  /*68c0*/  BSYNC.RECONVERGENT B0 ;  /* 0x0000000000007941 */ /* 0x000fea0003800200 */
.L_x_116:
[----:B------:R-:W-:Y:S05]  /*68d0*/  @P1 EXIT ;  /* 0x000000000000194d */ /* 0x000fea0003800000 */
[----:B01--4-:R-:W0:Y:S02]  /*68e0*/  LDC.64 R2, c[0x0][0x390] ;  /* 0x0000e400ff027b82 */ /* 0x013e240000000a00 */
[----:B0-----:R-:W-:-:S05]  /*68f0*/  IMAD.WIDE.U32 R2, R0, 0x10, R2 ;  /* 0x0000001000027825 */ /* 0x001fca00078e0002 */
[----:B------:R-:W-:Y:S04]  /*6900*/  STG.E.64 desc[UR10][R2.64], R6 ;  /* 0x0000000602007986 */ /* 0x000fe8000c101b0a */
[----:B------:R-:W-:Y:S01]  /*6910*/  STG.E.64 desc[UR10][R2.64+0x8], R4 ;  /* 0x0000080402007986 */ /* 0x000fe2000c101b0a */
[----:B------:R-:W-:Y:S05]  /*6920*/  EXIT ;  /* 0x000000000000794d */ /* 0x000fea0003800000 */
.L_x_234:
        /* <DEDUP_REMOVED lines=13> */
.L_x_733:


//--------------------- .text._ZN6thrust24THRUST_300001_SM_1000_NS8cuda_cub4core6detail13_kernel_agentINS1_8__reduce11ReduceAgentINS0_12zip_iteratorIN4cuda3std3__45tupleIJNS0_10device_ptrIdEENS0_17counting_iteratorIlNS0_11use_defaultESF_SF_EEEEEEEPNSB_IJdlEEESJ_lNS1_9__extrema9arg_max_fIdl10comparatorEEEEJSI_SK_lSO_EEEvDpT0_ --------------------------
	.section	.text._ZN6thrust24THRUST_300001_SM_1000_NS8cuda_cub4core6detail13_kernel_agentINS1_8__reduce11ReduceAgentINS0_12zip_iteratorIN4cuda3std3__45tupleIJNS0_10device_ptrIdEENS0_17counting_iteratorIlNS0_11use_defaultESF_SF_EEEEEEEPNSB_IJdlEEESJ_lNS1_9__extrema9arg_max_fIdl10comparatorEEEEJSI_SK_lSO_EEEvDpT0_,"ax",@progbits
	.align	128
        .global         _ZN6thrust24THRUST_300001_SM_1000_NS8cuda_cub4core6detail13_kernel_agentINS1_8__reduce11ReduceAgentINS0_12zip_iteratorIN4cuda3std3__45tupleIJNS0_10device_ptrIdEENS0_17counting_iteratorIlNS0_11use_defaultESF_SF_EEEEEEEPNSB_IJdlEEESJ_lNS1_9__extrema9arg_max_fIdl10comparatorEEEEJSI_SK_lSO_EEEvDpT0_
        .type           _ZN6thrust24THRUST_300001_SM_1000_NS8cuda_cub4core6detail13_kernel_agentINS1_8__reduce11ReduceAgentINS0_12zip_iteratorIN4cuda3std3__45tupleIJNS0_10device_ptrIdEENS0_17counting_iteratorIlNS0_11use_defaultESF_SF_EEEEEEEPNSB_IJdlEEESJ_lNS1_9__extrema9arg_max_fIdl10comparatorEEEEJSI_SK_lSO_EEEvDpT0_,@function
        .size           _ZN6thrust24THRUST_300001_SM_1000_NS8cuda_cub4core6detail13_kernel_agentINS1_8__reduce11ReduceAgentINS0_12zip_iteratorIN4cuda3std3__45tupleIJNS0_10device_ptrIdEENS0_17counting_iteratorIlNS0_11use_defaultESF_SF_EEEEEEEPNSB_IJdlEEESJ_lNS1_9__extrema9arg_max_fIdl10comparatorEEEEJSI_SK_lSO_EEEvDpT0_,(.L_x_734 - _ZN6thrust24THRUST_300001_SM_1000_NS8cuda_cub4core6detail13_kernel_agentINS1_8__reduce11ReduceAgentINS0_12zip_iteratorIN4cuda3std3__45tupleIJNS0_10device_ptrIdEENS0_17counting_iteratorIlNS0_11use_defaultESF_SF_EEEEEEEPNSB_IJdlEEESJ_lNS1_9__extrema9arg_max_fIdl10comparatorEEEEJSI_SK_lSO_EEEvDpT0_)
        .other          _ZN6thrust24THRUST_300001_SM_1000_NS8cuda_cub4core6detail13_kernel_agentINS1_8__reduce11ReduceAgentINS0_12zip_iteratorIN4cuda3std3__45tupleIJNS0_10device_ptrIdEENS0_17counting_iteratorIlNS0_11use_defaultESF_SF_EEEEEEEPNSB_IJdlEEESJ_lNS1_9__extrema9arg_max_fIdl10comparatorEEEEJSI_SK_lSO_EEEvDpT0_,@"STO_CUDA_ENTRY STV_DEFAULT"
_ZN6thrust24THRUST_300001_SM_1000_NS8cuda_cub4core6detail13_kernel_agentINS1_8__reduce11ReduceAgentINS0_12zip_iteratorIN4cuda3std3__45tupleIJNS0_10device_ptrIdEENS0_17counting_iteratorIlNS0_11use_defaultESF_SF_EEEEEEEPNSB_IJdlEEESJ_lNS1_9__extrema9arg_max_fIdl10comparatorEEEEJSI_SK_lSO_EEEvDpT0_:
.text._ZN6thrust24THRUST_300001_SM_1000_NS8cuda_cub4core6detail13_kernel_agentINS1_8__reduce11ReduceAgentINS0_12zip_iteratorIN4cuda3std3__45tupleIJNS0_10device_ptrIdEENS0_17counting_iteratorIlNS0_11use_defaultESF_SF_EEEEEEEPNSB_IJdlEEESJ_lNS1_9__extrema9arg_max_fIdl10comparatorEEEEJSI_SK_lSO_EEEvDpT0_:
[----:B------:R-:W-:Y:S01]  /*0000*/  LDC R1, c[0x0][0x37c] ;  /* 0x0000df00ff017b82 */ /* 0x000fe20000000800 */
[----:B------:R-:W0:Y:S02]  /*0010*/  LDCU.64 UR4, c[0x0][0x398] ;  /* 0x00007300ff0477ac */ /* 0x000e240008000a00 */
[----:B0-----:R-:W-:-:S04]  /*0020*/  ISETP.NE.U32.AND P0, PT, RZ, UR4, PT ;  /* 0x00000004ff007c0c */ /* 0x001fc8000bf05070 */
[----:B------:R-:W-:-:S13]  /*0030*/  ISETP.NE.AND.EX P0, PT, RZ, UR5, PT, P0 ;  /* 0x00000005ff007c0c */ /* 0x000fda000bf05300 */
[----:B------:R-:W-:Y:S05]  /*0040*/  @!P0 EXIT ;  /* 0x000000000000894d */ /* 0x000fea0003800000 */
[----:B------:R-:W-:Y:S01]  /*0050*/  UISETP.GT.U32.AND UP0, UPT, UR4, 0x4ff, UPT ;  /* 0x000004ff0400788c */ /* 0x000fe2000bf04070 */
[----:B------:R-:W-:Y:S01]  /*0060*/  BSSY.RECONVERGENT B0, `(.L_x_235) ;  /* 0x000063e000007945 */ /* 0x000fe20003800200 */
[----:B------:R-:W0:Y:S02]  /*0070*/  LDCU.64 UR8, c[0x0][0x358] ;  /* 0x00006b00ff0877ac */ /* 0x000e240008000a00 */
[----:B------:R-:W-:-:S09]  /*0080*/  UISETP.GT.AND.EX UP0, UPT, UR5, URZ, UPT, UP0 ;  /* 0x000000ff0500728c */ /* 0x000fd2000bf04300 */
        /* <DEDUP_REMOVED lines=9> */
[----:B------:R-:W1:Y:S01]  /*0120*/  LDC.64 R2, c[0x0][0x380] ;  /* 0x0000e000ff027b82 */ /* 0x000e620000000a00 */
[----:B------:R-:W2:Y:S01]  /*0130*/  LDCU.64 UR6, c[0x0][0x388] ;  /* 0x00007100ff0677ac */ /* 0x000ea20008000a00 */
[----:B-1----:R-:W-:-:S06]  /*0140*/  IMAD.WIDE.U32 R2, R0, 0x8, R2 ;  /* 0x0000000800027825 */ /* 0x002fcc00078e0002 */
[----:B0-----:R-:W5:Y:S01]  /*0150*/  LDG.E.64 R2, desc[UR8][R2.64] ;  /* 0x0000000802027981 */ /* 0x001f62000c1e1b00 */
[C---:B--2---:R-:W-:Y:S01]  /*0160*/  IADD3 R9, P0, PT, R0.reuse, UR6, RZ ;  /* 0x0000000600097c10 */ /* 0x044fe2000ff1e0ff */
[----:B------:R-:W-:-:S04]  /*0170*/  VIADD R10, R0, 0x100 ;  /* 0x00000100000a7836 */ /* 0x000fc80000000000 */
[----:B------:R-:W-:-:S08]  /*0180*/  IMAD.X R8, RZ, RZ, UR7, P0 ;  /* 0x00000007ff087e24 */ /* 0x000fd000080e06ff */
.L_x_238:
[----:B0-----:R-:W-:Y:S05]  /*0190*/  BSYNC.RECONVERGENT B1 ;  /* 0x0000000000017941 */ /* 0x001fea0003800200 */
.L_x_237:
[----:B------:R-:W-:Y:S01]  /*01a0*/  ISETP.GE.AND P0, PT, R10, UR4, PT ;  /* 0x000000040a007c0c */ /* 0x000fe2000bf06270 */
[----:B------:R-:W-:-:S12]  /*01b0*/  BSSY.RECONVERGENT B1, `(.L_x_239) ;  /* 0x00000a9000017945 */ /* 0x000fd80003800200 */
[----:B------:R-:W-:Y:S05]  /*01c0*/  @P0 BRA `(.L_x_240) ;  /* 0x00000008009c0947 */ /* 0x000fea0003800000 */
[----:B------:R-:W-:Y:S01]  /*01d0*/  LOP3.LUT R4, RZ, R10, RZ, 0x33, !PT ;  /* 0x0000000aff047212 */ /* 0x000fe200078e33ff */
[----:B------:R-:W-:Y:S04]  /*01e0*/  BSSY.RECONVERGENT B2, `(.L_x_241) ;  /* 0x0000034000027945 */ /* 0x000fe80003800200 */
[----:B------:R-:W-:-:S05]  /*01f0*/  VIADD R16, R4, UR4 ;  /* 0x0000000404107c36 */ /* 0x000fca0008000000 */
[----:B------:R-:W-:-:S04]  /*0200*/  LOP3.LUT R4, R16, 0x300, RZ, 0xc0, !PT ;  /* 0x0000030010047812 */ /* 0x000fc800078ec0ff */
[----:B------:R-:W-:-:S13]  /*0210*/  ISETP.NE.AND P0, PT, R4, 0x300, PT ;  /* 0x000003000400780c */ /* 0x000fda0003f05270 */
[----:B------:R-:W-:Y:S05]  /*0220*/  @!P0 BRA `(.L_x_242) ;  /* 0x0000000000bc8947 */ /* 0x000fea0003800000 */
[----:B------:R-:W0:Y:S01]  /*0230*/  LDC.64 R4, c[0x0][0x380] ;  /* 0x0000e000ff047b82 */ /* 0x000e220000000a00 */
[----:B------:R-:W1:Y:S01]  /*0240*/  LDCU.64 UR6, c[0x0][0x388] ;  /* 0x00007100ff0677ac */ /* 0x000e620008000a00 */
[----:B------:R-:W-:-:S04]  /*0250*/  LEA.HI R6, R16, 0x1, RZ, 0x18 ;  /* 0x0000000110067811 */ /* 0x000fc800078fc0ff */
[----:B------:R-:W-:-:S05]  /*0260*/  LOP3.LUT R6, R6, 0x3, RZ, 0xc0, !PT ;  /* 0x0000000306067812 */ /* 0x000fca00078ec0ff */
[----:B------:R-:W-:Y:S01]  /*0270*/  IMAD.MOV R11, RZ, RZ, -R6 ;  /* 0x000000ffff0b7224 */ /* 0x000fe200078e0a06 */
[C---:B-1----:R-:W-:Y:S01]  /*0280*/  IADD3 R14, P0, PT, R10.reuse, UR6, RZ ;  /* 0x000000060a0e7c10 */ /* 0x042fe2000ff1e0ff */
[----:B0-----:R-:W-:-:S04]  /*0290*/  IMAD.WIDE.U32 R4, R10, 0x8, R4 ;  /* 0x000000080a047825 */ /* 0x001fc800078e0004 */
[----:B------:R-:W-:Y:S02]  /*02a0*/  IMAD.MOV.U32 R12, RZ, RZ, R4 ;  /* 0x000000ffff0c7224 */ /* 0x000fe400078e0004 */
[----:B------:R-:W-:Y:S02]  /*02b0*/  IMAD.MOV.U32 R13, RZ, RZ, R5 ;  /* 0x000000ffff0d7224 */ /* 0x000fe400078e0005 */
[----:B------:R-:W-:-:S07]  /*02c0*/  IMAD.X R15, RZ, RZ, UR7, P0 ;  /* 0x00000007ff0f7e24 */ /* 0x000fce00080e06ff */
.L_x_245:
        /* <DEDUP_REMOVED lines=31> */
.L_x_244:
[----:B------:R-:W-:Y:S05]  /*04c0*/  BSYNC.RECONVERGENT B3 ;  /* 0x0000000000037941 */ /* 0x000fea0003800200 */
.L_x_243:
[----:B------:R-:W-:Y:S01]  /*04d0*/  IADD3 R14, P0, PT, R14, 0x100, RZ ;  /* 0x000001000e0e7810 */ /* 0x000fe20007f1e0ff */
[----:B------:R-:W-:Y:S02]  /*04e0*/  VIADD R10, R10, 0x100 ;  /* 0x000001000a0a7836 */ /* 0x000fe40000000000 */
[----:B------:R-:W-:Y:S02]  /*04f0*/  IMAD.X R13, RZ, RZ, R13, P3 ;  /* 0x000000ffff0d7224 */ /* 0x000fe400018e060d */
[----:B------:R-:W-:Y:S01]  /*0500*/  IMAD.X R15, RZ, RZ, R15, P0 ;  /* 0x000000ffff0f7224 */ /* 0x000fe200000e060f */
[----:B------:R-:W-:Y:S07]  /*0510*/  @P2 BRA `(.L_x_245) ;  /* 0xfffffffc006c2947 */ /* 0x000fee000383ffff */
.L_x_242:
[----:B------:R-:W-:Y:S05]  /*0520*/  BSYNC.RECONVERGENT B2 ;  /* 0x0000000000027941 */ /* 0x000fea0003800200 */
.L_x_241:
[----:B------:R-:W-:-:S13]  /*0530*/  ISETP.GE.U32.AND P0, PT, R16, 0x300, PT ;  /* 0x000003001000780c */ /* 0x000fda0003f06070 */
[----:B------:R-:W-:Y:S05]  /*0540*/  @!P0 BRA `(.L_x_240) ;  /* 0x0000000400bc8947 */ /* 0x000fea0003800000 */
[----:B------:R-:W0:Y:S01]  /*0550*/  LDC.64 R4, c[0x0][0x380] ;  /* 0x0000e000ff047b82 */ /* 0x000e220000000a00 */
[----:B------:R-:W-:-:S07]  /*0560*/  VIADD R20, R10, 0x200 ;  /* 0x000002000a147836 */ /* 0x000fce0000000000 */
[----:B------:R-:W1:Y:S02]  /*0570*/  LDC.64 R6, c[0x0][0x388] ;  /* 0x0000e200ff067b82 */ /* 0x000e640000000a00 */
.L_x_254:
[----:B------:R-:W-:-:S04]  /*0580*/  VIADD R17, R20, 0xfffffe00 ;  /* 0xfffffe0014117836 */ /* 0x000fc80000000000 */
[----:B0-----:R-:W-:-:S05]  /*0590*/  IMAD.WIDE R24, R17, 0x8, R4 ;  /* 0x0000000811187825 */ /* 0x001fca00078e0204 */
[----:B------:R-:W2:Y:S04]  /*05a0*/  LDG.E.64 R18, desc[UR8][R24.64] ;  /* 0x0000000818127981 */ /* 0x000ea8000c1e1b00 */
[----:B-----5:R0:W5:Y:S04]  /*05b0*/  LDG.E.64 R14, desc[UR8][R24.64+0x800] ;  /* 0x00080008180e7981 */ /* 0x020168000c1e1b00 */
[----:B------:R0:W5:Y:S04]  /*05c0*/  LDG.E.64 R12, desc[UR8][R24.64+0x1000] ;  /* 0x00100008180c7981 */ /* 0x000168000c1e1b00 */
[----:B------:R0:W5:Y:S01]  /*05d0*/  LDG.E.64 R10, desc[UR8][R24.64+0x1800] ;  /* 0x00180008180a7981 */ /* 0x000162000c1e1b00 */
[----:B-1----:R-:W-:Y:S01]  /*05e0*/  IADD3 R26, P1, PT, R17, R6, RZ ;  /* 0x00000006111a7210 */ /* 0x002fe20007f3e0ff */
[----:B------:R-:W-:Y:S01]  /*05f0*/  BSSY.RECONVERGENT B2, `(.L_x_246) ;  /* 0x0000017000027945 */ /* 0x000fe20003800200 */
[----:B------:R-:W-:-:S02]  /*0600*/  VIADD R23, R20, 0xffffff00 ;  /* 0xffffff0014177836 */ /* 0x000fc40000000000 */
[----:B------:R-:W-:Y:S01]  /*0610*/  LEA.HI.X.SX32 R27, R17, R7, 0x1, P1 ;  /* 0x00000007111b7211 */ /* 0x000fe200008f0eff */
[----:B------:R-:W-:-:S04]  /*0620*/  IMAD.MOV.U32 R22, RZ, RZ, R26 ;  /* 0x000000ffff167224 */ /* 0x000fc800078e001a */
        /* <DEDUP_REMOVED lines=19> */
.L_x_247:
[----:B------:R-:W-:Y:S05]  /*0760*/  BSYNC.RECONVERGENT B2 ;  /* 0x0000000000027941 */ /* 0x000fea0003800200 */
.L_x_246:
[----:B-----5:R-:W-:Y:S01]  /*0770*/  DSETP.GEU.AND P0, PT, |R16|, |R14|, PT ;  /* 0x4000000e1000722a */ /* 0x020fe20003f0e200 */
[C---:B------:R-:W-:Y:S01]  /*0780*/  IADD3 R19, P1, PT, R23.reuse, R6, RZ ;  /* 0x0000000617137210 */ /* 0x040fe20007f3e0ff */
[----:B------:R-:W-:Y:S01]  /*0790*/  BSSY.RECONVERGENT B2, `(.L_x_248) ;  /* 0x0000015000027945 */ /* 0x000fe20003800200 */
[----:B------:R-:W-:Y:S02]  /*07a0*/  IMAD.MOV.U32 R2, RZ, RZ, R14 ;  /* 0x000000ffff027224 */ /* 0x000fe400078e000e */
[----:B------:R-:W-:Y:S01]  /*07b0*/  LEA.HI.X.SX32 R18, R23, R7, 0x1, P1 ;  /* 0x0000000717127211 */ /* 0x000fe200008f0eff */
[----:B------:R-:W-:Y:S02]  /*07c0*/  IMAD.MOV.U32 R9, RZ, RZ, R19 ;  /* 0x000000ffff097224 */ /* 0x000fe400078e0013 */
[----:B------:R-:W-:Y:S01]  /*07d0*/  IMAD.MOV.U32 R3, RZ, RZ, R15 ;  /* 0x000000ffff037224 */ /* 0x000fe200078e000f */
[----:B------:R-:W-:-:S05]  /*07e0*/  MOV R8, R18 ;  /* 0x0000001200087202 */ /* 0x000fca0000000f00 */
        /* <DEDUP_REMOVED lines=15> */
.L_x_249:
[----:B------:R-:W-:Y:S05]  /*08e0*/  BSYNC.RECONVERGENT B2 ;  /* 0x0000000000027941 */ /* 0x000fea0003800200 */
.L_x_248:
[----:B------:R-:W-:Y:S01]  /*08f0*/  DSETP.GEU.AND P0, PT, |R2|, |R12|, PT ;  /* 0x4000000c0200722a */ /* 0x000fe20003f0e200 */
[CC--:B------:R-:W-:Y:S01]  /*0900*/  IADD3 R22, P1, PT, R20.reuse, R6.reuse, RZ ;  /* 0x0000000614167210 */ /* 0x0c0fe20007f3e0ff */
[C---:B------:R-:W-:Y:S01]  /*0910*/  VIADD R16, R20.reuse, 0x100 ;  /* 0x0000010014107836 */ /* 0x040fe20000000000 */
[----:B------:R-:W-:Y:S01]  /*0920*/  BSSY.RECONVERGENT B2, `(.L_x_250) ;  /* 0x0000016000027945 */ /* 0x000fe20003800200 */
[----:B------:R-:W-:Y:S01]  /*0930*/  IMAD.MOV.U32 R14, RZ, RZ, R12 ;  /* 0x000000ffff0e7224 */ /* 0x000fe200078e000c */
[----:B------:R-:W-:Y:S01]  /*0940*/  LEA.HI.X.SX32 R19, R20, R7, 0x1, P1 ;  /* 0x0000000714137211 */ /* 0x000fe200008f0eff */
[----:B------:R-:W-:Y:S01]  /*0950*/  IMAD.MOV.U32 R17, RZ, RZ, R22 ;  /* 0x000000ffff117224 */ /* 0x000fe200078e0016 */
[----:B------:R-:W-:Y:S01]  /*0960*/  IADD3 R24, P2, PT, R16, R6, RZ ;  /* 0x0000000610187210 */ /* 0x000fe20007f5e0ff */
[----:B------:R-:W-:Y:S02]  /*0970*/  IMAD.MOV.U32 R15, RZ, RZ, R13 ;  /* 0x000000ffff0f7224 */ /* 0x000fe400078e000d */
[----:B------:R-:W-:-:S04]  /*0980*/  IMAD.MOV.U32 R18, RZ, RZ, R19 ;  /* 0x000000ffff127224 */ /* 0x000fc800078e0013 */
[----:B------:R-:W-:Y:S06]  /*0990*/  @!P0 BRA `(.L_x_251) ;  /* 0x0000000000388947 */ /* 0x000fec0003800000 */
        /* <DEDUP_REMOVED lines=14> */
.L_x_251:
[----:B------:R-:W-:Y:S05]  /*0a80*/  BSYNC.RECONVERGENT B2 ;  /* 0x0000000000027941 */ /* 0x000fea0003800200 */
.L_x_250:
[----:B------:R-:W-:Y:S01]  /*0a90*/  DSETP.GEU.AND P0, PT, |R14|, |R10|, PT ;  /* 0x4000000a0e00722a */ /* 0x000fe20003f0e200 */
[----:B------:R-:W-:Y:S01]  /*0aa0*/  LEA.HI.X.SX32 R13, R16, R7, 0x1, P2 ;  /* 0x00000007100d7211 */ /* 0x000fe200010f0eff */
[----:B------:R-:W-:Y:S01]  /*0ab0*/  BSSY.RECONVERGENT B2, `(.L_x_252) ;  /* 0x0000014000027945 */ /* 0x000fe20003800200 */
[----:B------:R-:W-:Y:S02]  /*0ac0*/  IMAD.MOV.U32 R9, RZ, RZ, R24 ;  /* 0x000000ffff097224 */ /* 0x000fe400078e0018 */
[----:B------:R-:W-:Y:S02]  /*0ad0*/  IMAD.MOV.U32 R2, RZ, RZ, R10 ;  /* 0x000000ffff027224 */ /* 0x000fe400078e000a */
[----:B------:R-:W-:Y:S02]  /*0ae0*/  IMAD.MOV.U32 R8, RZ, RZ, R13 ;  /* 0x000000ffff087224 */ /* 0x000fe400078e000d */
[----:B------:R-:W-:-:S05]  /*0af0*/  IMAD.MOV.U32 R3, RZ, RZ, R11 ;  /* 0x000000ffff037224 */ /* 0x000fca00078e000b */
        /* <DEDUP_REMOVED lines=15> */
.L_x_253:
[----:B------:R-:W-:Y:S05]  /*0bf0*/  BSYNC.RECONVERGENT B2 ;  /* 0x0000000000027941 */ /* 0x000fea0003800200 */
.L_x_252:
[C---:B------:R-:W-:Y:S02]  /*0c00*/  VIADD R10, R20.reuse, 0x200 ;  /* 0x00000200140a7836 */ /* 0x040fe40000000000 */
[----:B------:R-:W-:-:S03]  /*0c10*/  VIADD R20, R20, 0x400 ;  /* 0x0000040014147836 */ /* 0x000fc60000000000 */
[----:B------:R-:W-:-:S13]  /*0c20*/  ISETP.GE.AND P0, PT, R10, UR5, PT ;  /* 0x000000050a007c0c */ /* 0x000fda000bf06270 */
[----:B------:R-:W-:Y:S05]  /*0c30*/  @!P0 BRA `(.L_x_254) ;  /* 0xfffffff800508947 */ /* 0x000fea000383ffff */
.L_x_240:
[----:B------:R-:W-:Y:S05]  /*0c40*/  BSYNC.RECONVERGENT B1 ;  /* 0x0000000000017941 */ /* 0x000fea0003800200 */
.L_x_239:
[----:B------:R-:W0:Y:S02]  /*0c50*/  LDCU UR6, c[0x0][0x398] ;  /* 0x00007300ff0677ac */ /* 0x000e240008000800 */
[----:B0-----:R-:W-:-:S09]  /*0c60*/  UISETP.GE.AND UP0, UPT, UR6, 0x100, UPT ;  /* 0x000001000600788c */ /* 0x001fd2000bf06270 */
[----:B------:R-:W-:Y:S05]  /*0c70*/  BRA.U !UP0, `(.L_x_255) ;  /* 0x0000001508507547 */ /* 0x000fea000b800000 */
        /* <DEDUP_REMOVED lines=32> */
.L_x_257:
[----:B------:R-:W-:Y:S05]  /*0e80*/  BSYNC.RECONVERGENT B1 ;  /* 0x0000000000017941 */ /* 0x000fea0003800200 */
.L_x_256:
        /* <DEDUP_REMOVED lines=31> */
.L_x_259:
[----:B------:R-:W-:Y:S05]  /*1080*/  BSYNC.RECONVERGENT B1 ;  /* 0x0000000000017941 */ /* 0x000fea0003800200 */
.L_x_258:
[----:B------:R-:W-:Y:S01]  /*1090*/  ISETP.GT.AND P0, PT, R10, 0x1b, PT ;  /* 0x0000001b0a00780c */ /* 0x000fe20003f04270 */
[----:B-1----:R1:W1:Y:S01]  /*10a0*/  SHFL.DOWN PT, R6, R2, 0x4, 0x1f ;  /* 0x08801f0002067f89 */ /* 0x00226200000e0000 */
[----:B------:R-:W-:Y:S01]  /*10b0*/  BSSY.RECONVERGENT B1, `(.L_x_260) ;  /* 0x000001d000017945 */ /* 0x000fe20003800200 */
[----:B0-----:R-:W-:Y:S02]  /*10c0*/  IMAD.MOV.U32 R11, RZ, RZ, R8 ;  /* 0x000000ffff0b7224 */ /* 0x001fe400078e0008 */
[----:B--2---:R0:W2:Y:S01]  /*10d0*/  SHFL.DOWN PT, R7, R3, 0x4, 0x1f ;  /* 0x08801f0003077f89 */ /* 0x0040a200000e0000 */
[----:B------:R-:W-:Y:S02]  /*10e0*/  IMAD.MOV.U32 R12, RZ, RZ, R9 ;  /* 0x000000ffff0c7224 */ /* 0x000fe400078e0009 */
[----:B------:R-:W-:Y:S01]  /*10f0*/  IMAD.MOV.U32 R4, RZ, RZ, R2 ;  /* 0x000000ffff047224 */ /* 0x000fe200078e0002 */
[----:B----4-:R0:W4:Y:S01]  /*1100*/  SHFL.DOWN PT, R13, R8, 0x4, 0x1f ;  /* 0x08801f00080d7f89 */ /* 0x01012200000e0000 */
[----:B------:R-:W-:-:S03]  /*1110*/  IMAD.MOV.U32 R5, RZ, RZ, R3 ;  /* 0x000000ffff057224 */ /* 0x000fc600078e0003 */
[----:B---3--:R0:W3:Y:S01]  /*1120*/  SHFL.DOWN PT, R14, R9, 0x4, 0x1f ;  /* 0x08801f00090e7f89 */ /* 0x0080e200000e0000 */
[----:B------:R-:W-:Y:S05]  /*1130*/  @P0 BRA `(.L_x_261) ;  /* 0x0000000000500947 */ /* 0x000fea0003800000 */
[----:B-12---:R-:W-:Y:S01]  /*1140*/  DSETP.GEU.AND P0, PT, |R2|, |R6|, PT ;  /* 0x400000060200722a */ /* 0x006fe20003f0e200 */
[----:B----4-:R-:W-:Y:S02]  /*1150*/  IMAD.MOV.U32 R11, RZ, RZ, R13 ;  /* 0x000000ffff0b7224 */ /* 0x010fe400078e000d */
        /* <DEDUP_REMOVED lines=18> */
.L_x_261:
[----:B------:R-:W-:Y:S05]  /*1280*/  BSYNC.RECONVERGENT B1 ;  /* 0x0000000000017941 */ /* 0x000fea0003800200 */
.L_x_260:
        /* <DEDUP_REMOVED lines=31> */
.L_x_263:
[----:B------:R-:W-:Y:S05]  /*1480*/  BSYNC.RECONVERGENT B1 ;  /* 0x0000000000017941 */ /* 0x000fea0003800200 */
.L_x_262:
[----:B------:R-:W-:Y:S01]  /*1490*/  ISETP.GT.AND P0, PT, R10, 0xf, PT ;  /* 0x0000000f0a00780c */ /* 0x000fe20003f04270 */
[----:B-1----:R1:W1:Y:S01]  /*14a0*/  SHFL.DOWN PT, R4, R2, 0x10, 0x1f ;  /* 0x0a001f0002047f89 */ /* 0x00226200000e0000 */
[----:B------:R-:W-:Y:S01]  /*14b0*/  BSSY.RECONVERGENT B1, `(.L_x_264) ;  /* 0x000001d000017945 */ /* 0x000fe20003800200 */
[----:B---3--:R-:W-:Y:S01]  /*14c0*/  MOV R14, R8 ;  /* 0x00000008000e7202 */ /* 0x008fe20000000f00 */
[----:B------:R-:W-:Y:S01]  /*14d0*/  IMAD.MOV.U32 R15, RZ, RZ, R9 ;  /* 0x000000ffff0f7224 */ /* 0x000fe200078e0009 */
[----:B0-----:R0:W3:Y:S01]  /*14e0*/  SHFL.DOWN PT, R5, R3, 0x10, 0x1f ;  /* 0x0a001f0003057f89 */ /* 0x0010e200000e0000 */
[----:B------:R-:W-:Y:S02]  /*14f0*/  IMAD.MOV.U32 R12, RZ, RZ, R2 ;  /* 0x000000ffff0c7224 */ /* 0x000fe400078e0002 */
[----:B----4-:R-:W-:Y:S01]  /*1500*/  IMAD.MOV.U32 R13, RZ, RZ, R3 ;  /* 0x000000ffff0d7224 */ /* 0x010fe200078e0003 */
[----:B--2---:R0:W2:Y:S04]  /*1510*/  SHFL.DOWN PT, R7, R8, 0x10, 0x1f ;  /* 0x0a001f0008077f89 */ /* 0x0040a800000e0000 */
[----:B------:R0:W4:Y:S01]  /*1520*/  SHFL.DOWN PT, R6, R9, 0x10, 0x1f ;  /* 0x0a001f0009067f89 */ /* 0x00012200000e0000 */
        /* <DEDUP_REMOVED lines=21> */
.L_x_265:
[----:B------:R-:W-:Y:S05]  /*1680*/  BSYNC.RECONVERGENT B1 ;  /* 0x0000000000017941 */ /* 0x000fea0003800200 */
.L_x_264:
        /* <DEDUP_REMOVED lines=11> */
.L_x_267:
[----:B------:R-:W-:Y:S05]  /*1740*/  BSYNC.RECONVERGENT B1 ;  /* 0x0000000000017941 */ /* 0x000fea0003800200 */
.L_x_266:
        /* <DEDUP_REMOVED lines=8> */
[----:B-1234-:R-:W1:Y:S04]  /*17d0*/  LDS.128 R4, [R0+0x20] ;  /* 0x0000200000047984 */ /* 0x01ee680000000c00 */
[----:B------:R2:W3:Y:S04]  /*17e0*/  LDS.64 R2, [R0+0x80] ;  /* 0x0000800000027984 */ /* 0x0004e80000000a00 */
[----:B------:R2:W4:Y:S01]  /*17f0*/  LDS.128 R8, [R0+0x30] ;  /* 0x0000300000087984 */ /* 0x0005220000000c00 */
        /* <DEDUP_REMOVED lines=20> */
.L_x_270:
[----:B------:R-:W-:Y:S05]  /*1940*/  BSYNC.RECONVERGENT B1 ;  /* 0x0000000000017941 */ /* 0x000fea0003800200 */
.L_x_269:
        /* <DEDUP_REMOVED lines=23> */
.L_x_272:
[----:B------:R-:W-:Y:S05]  /*1ac0*/  BSYNC.RECONVERGENT B1 ;  /* 0x0000000000017941 */ /* 0x000fea0003800200 */
.L_x_271:
        /* <DEDUP_REMOVED lines=21> */
.L_x_274:
[----:B------:R-:W-:Y:S05]  /*1c20*/  BSYNC.RECONVERGENT B1 ;  /* 0x0000000000017941 */ /* 0x000fea0003800200 */
.L_x_273:
[----:B------:R0:W1:Y:S01]  /*1c30*/  LDS.128 R8, [R0+0x60] ;  /* 0x0000600000087984 */ /* 0x0000620000000c00 */
[----:B------:R-:W-:Y:S01]  /*1c40*/  DSETP.GEU.AND P0, PT, |R20|, |R14|, PT ;  /* 0x4000000e1400722a */ /* 0x000fe20003f0e200 */
[----:B------:R-:W-:Y:S01]  /*1c50*/  BSSY.RECONVERGENT B1, `(.L_x_275) ;  /* 0x0000015000017945 */ /* 0x000fe20003800200 */
[----:B------:R-:W-:Y:S01]  /*1c60*/  MOV R12, R14 ;  /* 0x0000000e000c7202 */ /* 0x000fe20000000f00 */
        /* <DEDUP_REMOVED lines=19> */
.L_x_276:
[----:B------:R-:W-:Y:S05]  /*1da0*/  BSYNC.RECONVERGENT B1 ;  /* 0x0000000000017941 */ /* 0x000fea0003800200 */
.L_x_275:
        /* <DEDUP_REMOVED lines=21> */
.L_x_278:
[----:B------:R-:W-:Y:S05]  /*1f00*/  BSYNC.RECONVERGENT B1 ;  /* 0x0000000000017941 */ /* 0x000fea0003800200 */
.L_x_277:
        /* <DEDUP_REMOVED lines=21> */
.L_x_280:
[----:B------:R-:W-:Y:S05]  /*2060*/  BSYNC.RECONVERGENT B1 ;  /* 0x0000000000017941 */ /* 0x000fea0003800200 */
.L_x_279:
        /* <DEDUP_REMOVED lines=21> */
.L_x_255:
[----:B------:R-:W0:Y:S01]  /*21c0*/  S2R R4, SR_LANEID ;  /* 0x0000000000047919 */ /* 0x000e220000000000 */
[----:B------:R-:W-:Y:S01]  /*21d0*/  LOP3.LUT R5, R0, 0x3e0, RZ, 0xc0, !PT ;  /* 0x000003e000057812 */ /* 0x000fe200078ec0ff */
[----:B------:R-:W-:Y:S01]  /*21e0*/  BSSY.RECONVERGENT B1, `(.L_x_281) ;  /* 0x0000024000017945 */ /* 0x000fe20003800200 */
[----:B------:R-:W-:Y:S02]  /*21f0*/  IMAD.MOV.U32 R12, RZ, RZ, R9 ;  /* 0x000000ffff0c7224 */ /* 0x000fe400078e0009 */
[----:B------:R-:W-:Y:S02]  /*2200*/  IMAD.MOV.U32 R14, RZ, RZ, R8 ;  /* 0x000000ffff0e7224 */ /* 0x000fe400078e0008 */
[----:B------:R-:W-:Y:S01]  /*2210*/  VIADD R6, R5, 0x20 ;  /* 0x0000002005067836 */ /* 0x000fe20000000000 */
[----:B------:R-:W-:Y:S01]  /*2220*/  LOP3.LUT R5, RZ, R5, RZ, 0x33, !PT ;  /* 0x00000005ff057212 */ /* 0x000fe200078e33ff */
[----:B-----5:R-:W-:-:S03]  /*2230*/  IMAD.MOV.U32 R7, RZ, RZ, R3 ;  /* 0x000000ffff077224 */ /* 0x020fc600078e0003 */
[----:B------:R-:W-:Y:S01]  /*2240*/  ISETP.GT.AND P0, PT, R6, UR6, PT ;  /* 0x0000000606007c0c */ /* 0x000fe2000bf04270 */
[----:B------:R-:W-:Y:S01]  /*2250*/  VIADD R5, R5, UR6 ;  /* 0x0000000605057c36 */ /* 0x000fe20008000000 */
[----:B------:R-:W-:-:S04]  /*2260*/  MOV R6, R2 ;  /* 0x0000000200067202 */ /* 0x000fc80000000f00 */
[----:B------:R-:W-:-:S05]  /*2270*/  SEL R5, R5, 0x1f, P0 ;  /* 0x0000001f05057807 */ /* 0x000fca0000000000 */
[----:B------:R1:W2:Y:S04]  /*2280*/  SHFL.DOWN PT, R10, R2, 0x1, R5 ;  /* 0x08200000020a7989 */ /* 0x0002a800000e0005 */
[----:B------:R1:W3:Y:S04]  /*2290*/  SHFL.DOWN PT, R11, R3, 0x1, R5 ;  /* 0x08200000030b7989 */ /* 0x0002e800000e0005 */
[----:B------:R1:W4:Y:S01]  /*22a0*/  SHFL.DOWN PT, R16, R9, 0x1, R5 ;  /* 0x0820000009107989 */ /* 0x00032200000e0005 */
[----:B0-----:R-:W-:-:S03]  /*22b0*/  ISETP.GE.AND P0, PT, R4, R5, PT ;  /* 0x000000050400720c */ /* 0x001fc60003f06270 */
[----:B------:R1:W0:Y:S10]  /*22c0*/  SHFL.DOWN PT, R13, R8, 0x1, R5 ;  /* 0x08200000080d7989 */ /* 0x00023400000e0005 */
[----:B-1----:R-:W-:Y:S05]  /*22d0*/  @P0 BRA `(.L_x_282) ;  /* 0x0000000000500947 */ /* 0x002fea0003800000 */
[----:B--23--:R-:W-:Y:S01]  /*22e0*/  DSETP.GEU.AND P0, PT, |R2|, |R10|, PT ;  /* 0x4000000a0200722a */ /* 0x00cfe20003f0e200 */
        /* <DEDUP_REMOVED lines=19> */
.L_x_282:
[----:B------:R-:W-:Y:S05]  /*2420*/  BSYNC.RECONVERGENT B1 ;  /* 0x0000000000017941 */ /* 0x000fea0003800200 */
.L_x_281:
[----:B------:R-:W-:Y:S01]  /*2430*/  VIADD R2, R4, 0x2 ;  /* 0x0000000204027836 */ /* 0x000fe20000000000 */
[----:B------:R1:W1:Y:S01]  /*2440*/  SHFL.DOWN PT, R8, R6, 0x2, R5 ;  /* 0x0840000006087989 */ /* 0x00026200000e0005 */
[----:B------:R-:W-:Y:S01]  /*2450*/  BSSY.RECONVERGENT B1, `(.L_x_283) ;  /* 0x000001e000017945 */ /* 0x000fe20003800200 */
[----:B--2---:R-:W-:Y:S02]  /*2460*/  IMAD.MOV.U32 R10, RZ, RZ, R12 ;  /* 0x000000ffff0a7224 */ /* 0x004fe400078e000c */
[----:B------:R-:W-:Y:S01]  /*2470*/  ISETP.GT.AND P0, PT, R2, R5, PT ;  /* 0x000000050200720c */ /* 0x000fe20003f04270 */
[----:B------:R2:W1:Y:S01]  /*2480*/  SHFL.DOWN PT, R9, R7, 0x2, R5 ;  /* 0x0840000007097989 */ /* 0x00046200000e0005 */
[----:B----4-:R-:W-:Y:S02]  /*2490*/  IMAD.MOV.U32 R16, RZ, RZ, R14 ;  /* 0x000000ffff107224 */ /* 0x010fe400078e000e */
[----:B------:R-:W-:Y:S01]  /*24a0*/  IMAD.MOV.U32 R2, RZ, RZ, R6 ;  /* 0x000000ffff027224 */ /* 0x000fe200078e0006 */
[----:B---3--:R2:W3:Y:S01]  /*24b0*/  SHFL.DOWN PT, R11, R12, 0x2, R5 ;  /* 0x084000000c0b7989 */ /* 0x0084e200000e0005 */
[----:B------:R-:W-:-:S03]  /*24c0*/  IMAD.MOV.U32 R3, RZ, RZ, R7 ;  /* 0x000000ffff037224 */ /* 0x000fc600078e0007 */
[----:B0-----:R2:W0:Y:S04]  /*24d0*/  SHFL.DOWN PT, R13, R14, 0x2, R5 ;  /* 0x084000000e0d7989 */ /* 0x00142800000e0005 */
        /* <DEDUP_REMOVED lines=21> */
.L_x_284:
[----:B------:R-:W-:Y:S05]  /*2630*/  BSYNC.RECONVERGENT B1 ;  /* 0x0000000000017941 */ /* 0x000fea0003800200 */
.L_x_283:
[----:B-1----:R-:W-:Y:S01]  /*2640*/  VIADD R6, R4, 0x4 ;  /* 0x0000000404067836 */ /* 0x002fe20000000000 */
[----:B------:R1:W4:Y:S01]  /*2650*/  SHFL.DOWN PT, R8, R2, 0x4, R5 ;  /* 0x0880000002087989 */ /* 0x00032200000e0005 */
[----:B------:R-:W-:Y:S01]  /*2660*/  BSSY.RECONVERGENT B1, `(.L_x_285) ;  /* 0x000001e000017945 */ /* 0x000fe20003800200 */
[----:B--2---:R-:W-:Y:S02]  /*2670*/  IMAD.MOV.U32 R12, RZ, RZ, R10 ;  /* 0x000000ffff0c7224 */ /* 0x004fe400078e000a */
[----:B------:R-:W-:Y:S01]  /*2680*/  ISETP.GT.AND P0, PT, R6, R5, PT ;  /* 0x000000050600720c */ /* 0x000fe20003f04270 */
[----:B------:R1:W2:Y:S01]  /*2690*/  SHFL.DOWN PT, R9, R3, 0x4, R5 ;  /* 0x0880000003097989 */ /* 0x0002a200000e0005 */
[----:B------:R-:W-:Y:S02]  /*26a0*/  IMAD.MOV.U32 R14, RZ, RZ, R16 ;  /* 0x000000ffff0e7224 */ /* 0x000fe400078e0010 */
[----:B------:R-:W-:Y:S01]  /*26b0*/  IMAD.MOV.U32 R6, RZ, RZ, R2 ;  /* 0x000000ffff067224 */ /* 0x000fe200078e0002 */
[----:B---3--:R1:W3:Y:S01]  /*26c0*/  SHFL.DOWN PT, R11, R10, 0x4, R5 ;  /* 0x088000000a0b7989 */ /* 0x0082e200000e0005 */
[----:B------:R-:W-:-:S03]  /*26d0*/  IMAD.MOV.U32 R7, RZ, RZ, R3 ;  /* 0x000000ffff077224 */ /* 0x000fc600078e0003 */
[----:B0-----:R1:W0:Y:S04]  /*26e0*/  SHFL.DOWN PT, R13, R16, 0x4, R5 ;  /* 0x08800000100d7989 */ /* 0x00122800000e0005 */
[----:B------:R-:W-:Y:S05]  /*26f0*/  @P0 BRA `(.L_x_286) ;  /* 0x0000000000500947 */ /* 0x000fea0003800000 */
[----:B--2-4-:R-:W-:Y:S01]  /*2700*/  DSETP.GEU.AND P0, PT, |R2|, |R8|, PT ;  /* 0x400000080200722a */ /* 0x014fe20003f0e200 */
        /* <DEDUP_REMOVED lines=19> */
.L_x_286:
[----:B------:R-:W-:Y:S05]  /*2840*/  BSYNC.RECONVERGENT B1 ;  /* 0x0000000000017941 */ /* 0x000fea0003800200 */
.L_x_285:
[----:B-1----:R-:W-:Y:S01]  /*2850*/  IADD3 R2, PT, PT, R4, 0x8, RZ ;  /* 0x0000000804027810 */ /* 0x002fe20007ffe0ff */
[----:B----4-:R1:W4:Y:S01]  /*2860*/  SHFL.DOWN PT, R8, R6, 0x8, R5 ;  /* 0x0900000006087989 */ /* 0x01032200000e0005 */
[----:B------:R-:W-:Y:S01]  /*2870*/  BSSY.RECONVERGENT B1, `(.L_x_287) ;  /* 0x000001e000017945 */ /* 0x000fe20003800200 */
[----:B------:R-:W-:Y:S01]  /*2880*/  IMAD.MOV.U32 R10, RZ, RZ, R12 ;  /* 0x000000ffff0a7224 */ /* 0x000fe200078e000c */
[----:B------:R-:W-:Y:S01]  /*2890*/  ISETP.GT.AND P0, PT, R2, R5, PT ;  /* 0x000000050200720c */ /* 0x000fe20003f04270 */
[----:B--2---:R1:W2:Y:S01]  /*28a0*/  SHFL.DOWN PT, R9, R7, 0x8, R5 ;  /* 0x0900000007097989 */ /* 0x0042a200000e0005 */
        /* <DEDUP_REMOVED lines=26> */
.L_x_288:
[----:B------:R-:W-:Y:S05]  /*2a50*/  BSYNC.RECONVERGENT B1 ;  /* 0x0000000000017941 */ /* 0x000fea0003800200 */
.L_x_287:
[----:B----4-:R-:W-:Y:S01]  /*2a60*/  VIADD R8, R4, 0x10 ;  /* 0x0000001004087836 */ /* 0x010fe20000000000 */
[----:B-1----:R1:W4:Y:S01]  /*2a70*/  SHFL.DOWN PT, R6, R2, 0x10, R5 ;  /* 0x0a00000002067989 */ /* 0x00232200000e0005 */
[----:B------:R-:W-:Y:S01]  /*2a80*/  BSSY.RECONVERGENT B1, `(.L_x_289) ;  /* 0x000001e000017945 */ /* 0x000fe20003800200 */
[----:B------:R-:W-:Y:S02]  /*2a90*/  IMAD.MOV.U32 R14, RZ, RZ, R10 ;  /* 0x000000ffff0e7224 */ /* 0x000fe400078e000a */
[----:B------:R-:W-:Y:S01]  /*2aa0*/  ISETP.GT.AND P0, PT, R8, R5, PT ;  /* 0x000000050800720c */ /* 0x000fe20003f04270 */
[----:B------:R1:W1:Y:S01]  /*2ab0*/  SHFL.DOWN PT, R7, R3, 0x10, R5 ;  /* 0x0a00000003077989 */ /* 0x00026200000e0005 */
[----:B------:R-:W-:Y:S02]  /*2ac0*/  IMAD.MOV.U32 R15, RZ, RZ, R16 ;  /* 0x000000ffff0f7224 */ /* 0x000fe400078e0010 */
[----:B------:R-:W-:Y:S01]  /*2ad0*/  IMAD.MOV.U32 R12, RZ, RZ, R2 ;  /* 0x000000ffff0c7224 */ /* 0x000fe200078e0002 */
[----:B--2---:R2:W1:Y:S01]  /*2ae0*/  SHFL.DOWN PT, R9, R10, 0x10, R5 ;  /* 0x0a0000000a097989 */ /* 0x00446200000e0005 */
[----:B0-----:R-:W-:-:S03]  /*2af0*/  IMAD.MOV.U32 R13, RZ, RZ, R3 ;  /* 0x000000ffff0d7224 */ /* 0x001fc600078e0003 */
[----:B---3--:R2:W0:Y:S04]  /*2b00*/  SHFL.DOWN PT, R11, R16, 0x10, R5 ;  /* 0x0a000000100b7989 */ /* 0x00842800000e0005 */
[----:B------:R-:W-:Y:S05]  /*2b10*/  @P0 BRA `(.L_x_290) ;  /* 0x0000000000500947 */ /* 0x000fea0003800000 */
[----:B-1--4-:R-:W-:Y:S01]  /*2b20*/  DSETP.GEU.AND P0, PT, |R2|, |R6|, PT ;  /* 0x400000060200722a */ /* 0x012fe20003f0e200 */
[----:B------:R-:W-:Y:S02]  /*2b30*/  IMAD.MOV.U32 R14, RZ, RZ, R9 ;  /* 0x000000ffff0e7224 */ /* 0x000fe400078e0009 */
        /* <DEDUP_REMOVED lines=18> */
.L_x_290:
[----:B------:R-:W-:Y:S05]  /*2c60*/  BSYNC.RECONVERGENT B1 ;  /* 0x0000000000017941 */ /* 0x000fea0003800200 */
.L_x_289:
[----:B------:R-:W-:Y:S01]  /*2c70*/  ISETP.NE.AND P0, PT, R4, RZ, PT ;  /* 0x000000ff0400720c */ /* 0x000fe20003f05270 */
[----:B------:R-:W-:-:S12]  /*2c80*/  BSSY.RECONVERGENT B1, `(.L_x_291) ;  /* 0x000000a000017945 */ /* 0x000fd80003800200 */
[----:B------:R-:W-:Y:S05]  /*2c90*/  @P0 BRA `(.L_x_292) ;  /* 0x0000000000200947 */ /* 0x000fea0003800000 */
[----:B------:R-:W3:Y:S01]  /*2ca0*/  S2R R4, SR_CgaCtaId ;  /* 0x0000000000047919 */ /* 0x000ee20000008800 */
[----:B-1----:R-:W-:Y:S02]  /*2cb0*/  MOV R3, 0x400 ;  /* 0x0000040000037802 */ /* 0x002fe40000000f00 */
[----:B------:R-:W-:-:S04]  /*2cc0*/  SHF.R.U32.HI R2, RZ, 0x1, R0 ;  /* 0x00000001ff027819 */ /* 0x000fc80000011600 */
[----:B------:R-:W-:Y:S02]  /*2cd0*/  LOP3.LUT R2, R2, 0x1f0, RZ, 0xc0, !PT ;  /* 0x000001f002027812 */ /* 0x000fe400078ec0ff */
[----:B---3--:R-:W-:-:S05]  /*2ce0*/  LEA R3, R4, R3, 0x18 ;  /* 0x0000000304037211 */ /* 0x008fca00078ec0ff */
[----:B------:R-:W-:-:S05]  /*2cf0*/  IMAD.IADD R3, R2, 0x1, R3 ;  /* 0x0000000102037824 */ /* 0x000fca00078e0203 */
[----:B------:R3:W-:Y:S04]  /*2d00*/  STS.64 [R3+0x10], R14 ;  /* 0x0000100e03007388 */ /* 0x0007e80000000a00 */
[----:B------:R3:W-:Y:S02]  /*2d10*/  STS.64 [R3+0x8], R12 ;  /* 0x0000080c03007388 */ /* 0x0007e40000000a00 */
.L_x_292:
[----:B------:R-:W-:Y:S05]  /*2d20*/  BSYNC.RECONVERGENT B1 ;  /* 0x0000000000017941 */ /* 0x000fea0003800200 */
.L_x_291:
[----:B------:R-:W-:Y:S01]  /*2d30*/  BAR.SYNC.DEFER_BLOCKING 0x0 ;  /* 0x0000000000007b1d */ /* 0x000fe20000010000 */
[----:B------:R-:W-:-:S13]  /*2d40*/  ISETP.NE.AND P1, PT, R0, RZ, PT ;  /* 0x000000ff0000720c */ /* 0x000fda0003f25270 */
[----:B------:R-:W-:Y:S05]  /*2d50*/  @P1 BRA `(.L_x_268) ;  /* 0x0000003400b81947 */ /* 0x000fea0003800000 */
[----:B------:R-:W-:Y:S01]  /*2d60*/  UISETP.GE.AND UP0, UPT, UR6, 0x21, UPT ;  /* 0x000000210600788c */ /* 0x000fe2000bf06270 */
[----:B0-----:R-:W-:Y:S02]  /*2d70*/  IMAD.MOV.U32 R11, RZ, RZ, R14 ;  /* 0x000000ffff0b7224 */ /* 0x001fe400078e000e */
[----:B------:R-:W-:Y:S02]  /*2d80*/  IMAD.MOV.U32 R8, RZ, RZ, R15 ;  /* 0x000000ffff087224 */ /* 0x000fe400078e000f */
[----:B-1----:R-:W-:Y:S02]  /*2d90*/  IMAD.MOV.U32 R2, RZ, RZ, R12 ;  /* 0x000000ffff027224 */ /* 0x002fe400078e000c */
[----:B---3--:R-:W-:Y:S02]  /*2da0*/  IMAD.MOV.U32 R3, RZ, RZ, R13 ;  /* 0x000000ffff037224 */ /* 0x008fe400078e000d */
[----:B------:R-:W-:Y:S05]  /*2db0*/  BRA.U !UP0, `(.L_x_293) ;  /* 0x00000001086c7547 */ /* 0x000fea000b800000 */
[----:B------:R-:W0:Y:S01]  /*2dc0*/  S2UR UR5, SR_CgaCtaId ;  /* 0x00000000000579c3 */ /* 0x000e220000008800 */
[----:B------:R-:W-:Y:S01]  /*2dd0*/  UMOV UR4, 0x400 ;  /* 0x0000040000047882 */ /* 0x000fe20000000000 */
[----:B------:R-:W-:Y:S01]  /*2de0*/  BSSY.RECONVERGENT B1, `(.L_x_293) ;  /* 0x0000018000017945 */ /* 0x000fe20003800200 */
[----:B0-----:R-:W-:-:S09]  /*2df0*/  ULEA UR4, UR5, UR4, 0x18 ;  /* 0x0000000405047291 */ /* 0x001fd2000f8ec0ff */
[----:B--2---:R-:W0:Y:S04]  /*2e00*/  LDS.64 R4, [UR4+0x18] ;  /* 0x00001804ff047984 */ /* 0x004e280008000a00 */
        /* <DEDUP_REMOVED lines=21> */
.L_x_294:
[----:B------:R-:W-:Y:S05]  /*2f60*/  BSYNC.RECONVERGENT B1 ;  /* 0x0000000000017941 */ /* 0x000fea0003800200 */
.L_x_293:
[----:B------:R-:W-:Y:S01]  /*2f70*/  UISETP.GE.AND UP0, UPT, UR6, 0x41, UPT ;  /* 0x000000410600788c */ /* 0x000fe2000bf06270 */
[----:B------:R-:W-:Y:S02]  /*2f80*/  IMAD.MOV.U32 R9, RZ, RZ, R11 ;  /* 0x000000ffff097224 */ /* 0x000fe400078e000b */
[----:B------:R-:W-:Y:S02]  /*2f90*/  IMAD.MOV.U32 R0, RZ, RZ, R8 ;  /* 0x000000ffff007224 */ /* 0x000fe400078e0008 */
[----:B------:R-:W-:Y:S02]  /*2fa0*/  IMAD.MOV.U32 R4, RZ, RZ, R2 ;  /* 0x000000ffff047224 */ /* 0x000fe400078e0002 */
[----:B--2---:R-:W-:Y:S02]  /*2fb0*/  IMAD.MOV.U32 R5, RZ, RZ, R3 ;  /* 0x000000ffff057224 */ /* 0x004fe400078e0003 */
[----:B------:R-:W-:Y:S05]  /*2fc0*/  BRA.U !UP0, `(.L_x_295) ;  /* 0x00000001086c7547 */ /* 0x000fea000b800000 */
[----:B------:R-:W0:Y:S01]  /*2fd0*/  S2UR UR5, SR_CgaCtaId ;  /* 0x00000000000579c3 */ /* 0x000e220000008800 */
[----:B------:R-:W-:Y:S01]  /*2fe0*/  UMOV UR4, 0x400 ;  /* 0x0000040000047882 */ /* 0x000fe20000000000 */
[----:B------:R-:W-:Y:S01]  /*2ff0*/  BSSY.RECONVERGENT B1, `(.L_x_295) ;  /* 0x0000018000017945 */ /* 0x000fe20003800200 */
[----:B0-----:R-:W-:-:S09]  /*3000*/  ULEA UR4, UR5, UR4, 0x18 ;  /* 0x0000000405047291 */ /* 0x001fd2000f8ec0ff */
[----:B----4-:R-:W0:Y:S04]  /*3010*/  LDS.64 R6, [UR4+0x28] ;  /* 0x00002804ff067984 */ /* 0x010e280008000a00 */
        /* <DEDUP_REMOVED lines=21> */
.L_x_296:
[----:B------:R-:W-:Y:S05]  /*3170*/  BSYNC.RECONVERGENT B1 ;  /* 0x0000000000017941 */ /* 0x000fea0003800200 */
.L_x_295:
        /* <DEDUP_REMOVED lines=32> */
.L_x_298:
[----:B------:R-:W-:Y:S05]  /*3380*/  BSYNC.RECONVERGENT B1 ;  /* 0x0000000000017941 */ /* 0x000fea0003800200 */
.L_x_297:
        /* <DEDUP_REMOVED lines=32> */
.L_x_300:
[----:B------:R-:W-:Y:S05]  /*3590*/  BSYNC.RECONVERGENT B1 ;  /* 0x0000000000017941 */ /* 0x000fea0003800200 */
.L_x_299:
        /* <DEDUP_REMOVED lines=32> */
.L_x_302:
[----:B------:R-:W-:Y:S05]  /*37a0*/  BSYNC.RECONVERGENT B1 ;  /* 0x0000000000017941 */ /* 0x000fea0003800200 */
.L_x_301:
        /* <DEDUP_REMOVED lines=32> */
.L_x_304:
[----:B------:R-:W-:Y:S05]  /*39b0*/  BSYNC.RECONVERGENT B1 ;  /* 0x0000000000017941 */ /* 0x000fea0003800200 */
.L_x_303:
        /* <DEDUP_REMOVED lines=32> */
.L_x_236:
[----:B------:R-:W1:Y:S01]  /*3bc0*/  S2R R0, SR_TID.X ;  /* 0x0000000000007919 */ /* 0x000e620000002100 */
[----:B------:R-:W1:Y:S01]  /*3bd0*/  LDC.64 R2, c[0x0][0x380] ;  /* 0x0000e000ff027b82 */ /* 0x000e620000000a00 */
[----:B------:R-:W2:Y:S01]  /*3be0*/  LDCU.64 UR6, c[0x0][0x388] ;  /* 0x00007100ff0677ac */ /* 0x000ea20008000a00 */
[----:B-1----:R-:W-:-:S05]  /*3bf0*/  IMAD.WIDE.U32 R2, R0, 0x8, R2 ;  /* 0x0000000800027825 */ /* 0x002fca00078e0002 */
[----:B0-----:R-:W3:Y:S04]  /*3c00*/  LDG.E.64 R4, desc[UR8][R2.64] ;  /* 0x0000000802047981 */ /* 0x001ee8000c1e1b00 */
[----:B------:R-:W3:Y:S04]  /*3c10*/  LDG.E.64 R6, desc[UR8][R2.64+0x800] ;  /* 0x0008000802067981 */ /* 0x000ee8000c1e1b00 */
[----:B------:R-:W4:Y:S04]  /*3c20*/  LDG.E.64 R8, desc[UR8][R2.64+0x1000] ;  /* 0x0010000802087981 */ /* 0x000f28000c1e1b00 */
[----:B------:R-:W5:Y:S04]  /*3c30*/  LDG.E.64 R12, desc[UR8][R2.64+0x1800] ;  /* 0x00180008020c7981 */ /* 0x000f68000c1e1b00 */
[----:B------:R-:W5:Y:S01]  /*3c40*/  LDG.E.64 R10, desc[UR8][R2.64+0x2000] ;  /* 0x00200008020a7981 */ /* 0x000f62000c1e1b00 */
[----:B------:R-:W-:Y:S01]  /*3c50*/  BSSY.RECONVERGENT B1, `(.L_x_305) ;  /* 0x000001c000017945 */ /* 0x000fe20003800200 */
[----:B---3--:R-:W-:-:S06]  /*3c60*/  DSETP.GEU.AND P0, PT, |R4|, |R6|, PT ;  /* 0x400000060400722a */ /* 0x008fcc0003f0e200 */
[----:B------:R-:W-:Y:S02]  /*3c70*/  FSEL R4, R4, R6, P0 ;  /* 0x0000000604047208 */ /* 0x000fe40000000000 */
[----:B------:R-:W-:Y:S01]  /*3c80*/  FSEL R5, R5, R7, P0 ;  /* 0x0000000705057208 */ /* 0x000fe20000000000 */
[C---:B------:R-:W-:Y:S01]  /*3c90*/  VIADD R7, R0.reuse, 0x200 ;  /* 0x0000020000077836 */ /* 0x040fe20000000000 */
[----:B------:R-:W-:-:S04]  /*3ca0*/  LOP3.LUT R6, R0, 0x400, RZ, 0xfc, !PT ;  /* 0x0000040000067812 */ /* 0x000fc800078efcff */
[----:B----4-:R-:W-:Y:S01]  /*3cb0*/  DSETP.GEU.AND P1, PT, |R4|, |R8|, PT ;  /* 0x400000080400722a */ /* 0x010fe20003f2e200 */
[----:B--2---:R-:W-:-:S05]  /*3cc0*/  IADD3 R17, P4, PT, R6, UR6, RZ ;  /* 0x0000000606117c10 */ /* 0x004fca000ff9e0ff */
[----:B------:R-:W-:Y:S01]  /*3cd0*/  FSEL R4, R4, R8, P1 ;  /* 0x0000000804047208 */ /* 0x000fe20000800000 */
[----:B------:R-:W-:Y:S01]  /*3ce0*/  IMAD.X R16, RZ, RZ, UR7, P4 ;  /* 0x00000007ff107e24 */ /* 0x000fe2000a0e06ff */
[----:B------:R-:W-:Y:S01]  /*3cf0*/  FSEL R5, R5, R9, P1 ;  /* 0x0000000905057208 */ /* 0x000fe20000800000 */
[----:B------:R-:W-:-:S05]  /*3d00*/  VIADD R9, R0, 0x100 ;  /* 0x0000010000097836 */ /* 0x000fca0000000000 */
[----:B-----5:R-:W-:Y:S01]  /*3d10*/  DSETP.GEU.AND P2, PT, |R4|, |R12|, PT ;  /* 0x4000000c0400722a */ /* 0x020fe20003f4e200 */
[----:B------:R-:W-:-:S05]  /*3d20*/  @P1 SEL R7, R0, R9, P0 ;  /* 0x0000000900071207 */ /* 0x000fca0000000000 */
[----:B------:R-:W-:Y:S02]  /*3d30*/  FSEL R4, R4, R12, P2 ;  /* 0x0000000c04047208 */ /* 0x000fe40001000000 */
[----:B------:R-:W-:-:S06]  /*3d40*/  FSEL R5, R5, R13, P2 ;  /* 0x0000000d05057208 */ /* 0x000fcc0001000000 */
[----:B------:R-:W-:Y:S01]  /*3d50*/  DSETP.GEU.AND P3, PT, |R4|, |R10|, PT ;  /* 0x4000000a0400722a */ /* 0x000fe20003f6e200 */
[----:B------:R-:W-:-:S13]  /*3d60*/  @!P2 VIADD R7, R0, 0x300 ;  /* 0x000003000007a836 */ /* 0x000fda0000000000 */
[----:B------:R-:W-:Y:S05]  /*3d70*/  @!P3 BRA `(.L_x_306) ;  /* 0x000000000024b947 */ /* 0x000fea0003800000 */
[C---:B------:R-:W-:Y:S02]  /*3d80*/  ISETP.GE.U32.AND P0, PT, R7.reuse, R6, PT ;  /* 0x000000060700720c */ /* 0x040fe40003f06070 */
[----:B------:R-:W-:Y:S02]  /*3d90*/  IADD3 R6, P1, PT, R7, UR6, RZ ;  /* 0x0000000607067c10 */ /* 0x000fe4000ff3e0ff */
[----:B------:R-:W-:-:S03]  /*3da0*/  ISETP.GE.U32.AND.EX P0, PT, RZ, RZ, PT, P0 ;  /* 0x000000ffff00720c */ /* 0x000fc60003f06100 */
[----:B------:R-:W-:-:S10]  /*3db0*/  IMAD.X R7, RZ, RZ, UR7, P1 ;  /* 0x00000007ff077e24 */ /* 0x000fd400088e06ff */
[----:B------:R-:W-:-:S06]  /*3dc0*/  DSETP.LT.OR P0, PT, |R10|, |R4|, !P0 ;  /* 0x400000040a00722a */ /* 0x000fcc0004701600 */
[----:B------:R-:W-:Y:S02]  /*3dd0*/  FSEL R10, R4, R10, P0 ;  /* 0x0000000a040a7208 */ /* 0x000fe40000000000 */
[----:B------:R-:W-:Y:S02]  /*3de0*/  FSEL R11, R5, R11, P0 ;  /* 0x0000000b050b7208 */ /* 0x000fe40000000000 */
[----:B------:R-:W-:Y:S02]  /*3df0*/  SEL R17, R6, R17, P0 ;  /* 0x0000001106117207 */ /* 0x000fe40000000000 */
[----:B------:R-:W-:-:S07]  /*3e00*/  SEL R16, R7, R16, P0 ;  /* 0x0000001007107207 */ /* 0x000fce0000000000 */
.L_x_306:
[----:B------:R-:W-:Y:S05]  /*3e10*/  BSYNC.RECONVERGENT B1 ;  /* 0x0000000000017941 */ /* 0x000fea0003800200 */
.L_x_305:
[----:B------:R-:W-:Y:S01]  /*3e20*/  UISETP.GE.U32.AND UP0, UPT, UR4, 0xa00, UPT ;  /* 0x00000a000400788c */ /* 0x000fe2000bf06070 */
[----:B------:R-:W-:Y:S02]  /*3e30*/  IMAD.MOV.U32 R19, RZ, RZ, 0x500 ;  /* 0x00000500ff137424 */ /* 0x000fe400078e00ff */
[----:B------:R-:W-:Y:S01]  /*3e40*/  IMAD.MOV.U32 R18, RZ, RZ, RZ ;  /* 0x000000ffff127224 */ /* 0x000fe200078e00ff */
[----:B------:R-:W-:-:S09]  /*3e50*/  UISETP.GE.U32.AND.EX UP0, UPT, UR5, URZ, UPT, UP0 ;  /* 0x000000ff0500728c */ /* 0x000fd2000bf06100 */
[----:B------:R-:W-:Y:S05]  /*3e60*/  BRA.U !UP0, `(.L_x_307) ;  /* 0x0000000508587547 */ /* 0x000fea000b800000 */
[----:B------:R-:W-:Y:S01]  /*3e70*/  IMAD.MOV.U32 R12, RZ, RZ, R10 ;  /* 0x000000ffff0c7224 */ /* 0x000fe200078e000a */
[----:B------:R-:W0:Y:S01]  /*3e80*/  LDCU.64 UR6, c[0x0][0x388] ;  /* 0x00007100ff0677ac */ /* 0x000e220008000a00 */
[----:B------:R-:W-:Y:S02]  /*3e90*/  IMAD.MOV.U32 R13, RZ, RZ, R11 ;  /* 0x000000ffff0d7224 */ /* 0x000fe400078e000b */
[----:B------:R-:W-:Y:S01]  /*3ea0*/  IMAD.MOV.U32 R21, RZ, RZ, 0x500 ;  /* 0x00000500ff157424 */ /* 0x000fe200078e00ff */
[----:B------:R-:W1:Y:S01]  /*3eb0*/  LDCU.64 UR4, c[0x0][0x398] ;  /* 0x00007300ff0477ac */ /* 0x000e620008000a00 */
[----:B------:R-:W-:-:S07]  /*3ec0*/  IMAD.MOV.U32 R19, RZ, RZ, RZ ;  /* 0x000000ffff137224 */ /* 0x000fce00078e00ff */
.L_x_308:
[----:B------:R-:W-:-:S04]  /*3ed0*/  LEA R24, P0, R21, R2, 0x3 ;  /* 0x0000000215187211 */ /* 0x000fc800078018ff */
[----:B------:R-:W-:-:S05]  /*3ee0*/  LEA.HI.X R25, R21, R3, R19, 0x3, P0 ;  /* 0x0000000315197211 */ /* 0x000fca00000f1c13 */
[----:B------:R-:W2:Y:S04]  /*3ef0*/  LDG.E.64 R14, desc[UR8][R24.64] ;  /* 0x00000008180e7981 */ /* 0x000ea8000c1e1b00 */
[----:B------:R-:W3:Y:S04]  /*3f00*/  LDG.E.64 R8, desc[UR8][R24.64+0x800] ;  /* 0x0008000818087981 */ /* 0x000ee8000c1e1b00 */
[----:B------:R-:W4:Y:S04]  /*3f10*/  LDG.E.64 R6, desc[UR8][R24.64+0x1000] ;  /* 0x0010000818067981 */ /* 0x000f28000c1e1b00 */
[----:B------:R-:W5:Y:S04]  /*3f20*/  LDG.E.64 R4, desc[UR8][R24.64+0x1800] ;  /* 0x0018000818047981 */ /* 0x000f68000c1e1b00 */
[----:B------:R-:W5:Y:S01]  /*3f30*/  LDG.E.64 R10, desc[UR8][R24.64+0x2000] ;  /* 0x00200008180a7981 */ /* 0x000f62000c1e1b00 */
[----:B0-----:R-:W-:-:S04]  /*3f40*/  IADD3 R20, P0, P1, R21, UR6, R0 ;  /* 0x0000000615147c10 */ /* 0x001fc8000f91e000 */
[----:B------:R-:W-:Y:S01]  /*3f50*/  IADD3.X R18, PT, PT, R19, UR7, RZ, P0, P1 ;  /* 0x0000000713127c10 */ /* 0x000fe200087e24ff */
[----:B------:R-:W-:-:S04]  /*3f60*/  IMAD.MOV.U32 R22, RZ, RZ, R20 ;  /* 0x000000ffff167224 */ /* 0x000fc800078e0014 */
[----:B------:R-:W-:Y:S01]  /*3f70*/  IMAD.MOV.U32 R23, RZ, RZ, R18 ;  /* 0x000000ffff177224 */ /* 0x000fe200078e0012 */
[----:B--2---:R-:W-:-:S14]  /*3f80*/  DSETP.GEU.AND P2, PT, |R12|, |R14|, PT ;  /* 0x4000000e0c00722a */ /* 0x004fdc0003f4e200 */
[----:B------:R-:W-:-:S04]  /*3f90*/  @P2 ISETP.GE.U32.AND P0, PT, R17, R22, PT ;  /* 0x000000161100220c */ /* 0x000fc80003f06070 */
[----:B------:R-:W-:-:S13]  /*3fa0*/  @P2 ISETP.GE.AND.EX P0, PT, R16, R23, PT, P0 ;  /* 0x000000171000220c */ /* 0x000fda0003f06300 */
[----:B------:R-:W-:-:S06]  /*3fb0*/  @P2 DSETP.LT.OR P0, PT, |R14|, |R12|, !P0 ;  /* 0x4000000c0e00222a */ /* 0x000fcc0004701600 */
[----:B------:R-:W-:Y:S02]  /*3fc0*/  @P2 FSEL R13, R13, R15, P0 ;  /* 0x0000000f0d0d2208 */ /* 0x000fe40000000000 */
[----:B------:R-:W-:Y:S02]  /*3fd0*/  @P2 FSEL R12, R12, R14, P0 ;  /* 0x0000000e0c0c2208 */ /* 0x000fe40000000000 */
[----:B------:R-:W-:Y:S01]  /*3fe0*/  @P2 SEL R22, R17, R22, P0 ;  /* 0x0000001611162207 */ /* 0x000fe20000000000 */
[----:B------:R-:W-:Y:S01]  /*3ff0*/  @P2 IMAD.MOV.U32 R15, RZ, RZ, R13 ;  /* 0x000000ffff0f2224 */ /* 0x000fe200078e000d */
[----:B------:R-:W-:Y:S01]  /*4000*/  IADD3 R13, P3, PT, R20, 0x100, RZ ;  /* 0x00000100140d7810 */ /* 0x000fe20007f7e0ff */
[----:B------:R-:W-:Y:S01]  /*4010*/  @P2 IMAD.MOV.U32 R14, RZ, RZ, R12 ;  /* 0x000000ffff0e2224 */ /* 0x000fe200078e000c */
[----:B------:R-:W-:-:S03]  /*4020*/  @P2 SEL R23, R16, R23, P0 ;  /* 0x0000001710172207 */ /* 0x000fc60000000000 */
[----:B------:R-:W-:Y:S02]  /*4030*/  IMAD.X R16, RZ, RZ, R18, P3 ;  /* 0x000000ffff107224 */ /* 0x000fe400018e0612 */
[----:B---3--:R-:W-:-:S14]  /*4040*/  DSETP.GEU.AND P1, PT, |R14|, |R8|, PT ;  /* 0x400000080e00722a */ /* 0x008fdc0003f2e200 */
        /* <DEDUP_REMOVED lines=11> */
[----:B----4-:R-:W-:-:S14]  /*4100*/  DSETP.GEU.AND P2, PT, |R8|, |R6|, PT ;  /* 0x400000060800722a */ /* 0x010fdc0003f4e200 */
        /* <DEDUP_REMOVED lines=10> */
[----:B------:R-:W-:Y:S01]  /*41b0*/  IMAD.X R9, RZ, RZ, R18, P3 ;  /* 0x000000ffff097224 */ /* 0x000fe200018e0612 */
[----:B------:R-:W-:Y:S01]  /*41c0*/  IADD3 R17, P3, PT, R20, 0x400, RZ ;  /* 0x0000040014117810 */ /* 0x000fe20007f7e0ff */
[----:B-----5:R-:W-:-:S04]  /*41d0*/  DSETP.GEU.AND P1, PT, |R6|, |R4|, PT ;  /* 0x400000040600722a */ /* 0x020fc80003f2e200 */
[----:B------:R-:W-:-:S10]  /*41e0*/  IMAD.X R16, RZ, RZ, R18, P3 ;  /* 0x000000ffff107224 */ /* 0x000fd400018e0612 */
        /* <DEDUP_REMOVED lines=8> */
[----:B------:R-:W-:Y:S01]  /*4270*/  @P1 IMAD.MOV.U32 R5, RZ, RZ, R7 ;  /* 0x000000ffff051224 */ /* 0x000fe200078e0007 */
[C---:B------:R-:W-:Y:S02]  /*4280*/  IADD3 R6, P1, PT, R21.reuse, 0xa00, RZ ;  /* 0x00000a0015067810 */ /* 0x040fe40007f3e0ff */
[----:B------:R-:W-:-:S02]  /*4290*/  IADD3 R21, P3, PT, R21, 0x500, RZ ;  /* 0x0000050015157810 */ /* 0x000fc40007f7e0ff */
[----:B-1----:R-:W-:Y:S01]  /*42a0*/  ISETP.GT.U32.AND P4, PT, R6, UR4, PT ;  /* 0x0000000406007c0c */ /* 0x002fe2000bf84070 */
[----:B------:R-:W-:Y:S01]  /*42b0*/  DSETP.GEU.AND P2, PT, |R4|, |R10|, PT ;  /* 0x4000000a0400722a */ /* 0x000fe20003f4e200 */
[--C-:B------:R-:W-:Y:S02]  /*42c0*/  IMAD.X R6, RZ, RZ, R19.reuse, P1 ;  /* 0x000000ffff067224 */ /* 0x100fe400008e0613 */
[----:B------:R-:W-:-:S03]  /*42d0*/  IMAD.X R18, RZ, RZ, R19, P3 ;  /* 0x000000ffff127224 */ /* 0x000fc600018e0613 */
[----:B------:R-:W-:Y:S01]  /*42e0*/  ISETP.GT.AND.EX P1, PT, R6, UR5, PT, P4 ;  /* 0x0000000506007c0c */ /* 0x000fe2000bf24340 */
[----:B------:R-:W-:-:S07]  /*42f0*/  IMAD.MOV.U32 R19, RZ, RZ, R18 ;  /* 0x000000ffff137224 */ /* 0x000fce00078e0012 */
        /* <DEDUP_REMOVED lines=8> */
[----:B------:R-:W-:Y:S02]  /*4380*/  @P2 IMAD.MOV.U32 R11, RZ, RZ, R5 ;  /* 0x000000ffff0b2224 */ /* 0x000fe400078e0005 */
[----:B------:R-:W-:Y:S02]  /*4390*/  IMAD.MOV.U32 R12, RZ, RZ, R10 ;  /* 0x000000ffff0c7224 */ /* 0x000fe400078e000a */
[----:B------:R-:W-:Y:S01]  /*43a0*/  IMAD.MOV.U32 R13, RZ, RZ, R11 ;  /* 0x000000ffff0d7224 */ /* 0x000fe200078e000b */
[----:B------:R-:W-:Y:S06]  /*43b0*/  @!P1 BRA `(.L_x_308) ;  /* 0xfffffff800c49947 */ /* 0x000fec000383ffff */
[----:B------:R-:W-:-:S07]  /*43c0*/  IMAD.MOV.U32 R19, RZ, RZ, R21 ;  /* 0x000000ffff137224 */ /* 0x000fce00078e0015 */
.L_x_307:
[----:B------:R-:W-:-:S04]  /*43d0*/  ISETP.GE.U32.AND P0, PT, R19, UR4, PT ;  /* 0x0000000413007c0c */ /* 0x000fc8000bf06070 */
[----:B------:R-:W-:-:S13]  /*43e0*/  ISETP.GE.AND.EX P0, PT, R18, UR5, PT, P0 ;  /* 0x0000000512007c0c */ /* 0x000fda000bf06300 */
[----:B------:R-:W-:Y:S05]  /*43f0*/  @P0 BRA `(.L_x_309) ;  /* 0x0000000800c40947 */ /* 0x000fea0003800000 */
[----:B------:R-:W-:Y:S01]  /*4400*/  IADD3 R21, PT, PT, -R19, UR4, RZ ;  /* 0x0000000413157c10 */ /* 0x000fe2000fffe1ff */
[----:B------:R-:W-:Y:S03]  /*4410*/  BSSY.RECONVERGENT B1, `(.L_x_309) ;  /* 0x00000af000017945 */ /* 0x000fe60003800200 */
[----:B------:R-:W-:-:S13]  /*4420*/  ISETP.GE.AND P0, PT, R0, R21, PT ;  /* 0x000000150000720c */ /* 0x000fda0003f06270 */
[----:B------:R-:W-:Y:S05]  /*4430*/  @P0 BRA `(.L_x_310) ;  /* 0x0000000800b00947 */ /* 0x000fea0003800000 */
[-C--:B------:R-:W-:Y:S01]  /*4440*/  LOP3.LUT R6, RZ, R0.reuse, RZ, 0x33, !PT ;  /* 0x00000000ff067212 */ /* 0x080fe200078e33ff */
[----:B------:R-:W-:Y:S01]  /*4450*/  BSSY.RECONVERGENT B2, `(.L_x_311) ;  /* 0x0000036000027945 */ /* 0x000fe20003800200 */
[----:B------:R-:W-:Y:S02]  /*4460*/  MOV R12, R0 ;  /* 0x00000000000c7202 */ /* 0x000fe40000000f00 */
        /* <DEDUP_REMOVED lines=9> */
[----:B------:R-:W-:Y:S02]  /*4500*/  LOP3.LUT R2, R2, 0x3, RZ, 0xc0, !PT ;  /* 0x0000000302027812 */ /* 0x000fe400078ec0ff */
[----:B------:R-:W-:-:S03]  /*4510*/  IADD3 R13, P0, PT, R9, UR6, RZ ;  /* 0x00000006090d7c10 */ /* 0x000fc6000ff1e0ff */
[----:B------:R-:W-:Y:S01]  /*4520*/  IMAD.MOV R7, RZ, RZ, -R2 ;  /* 0x000000ffff077224 */ /* 0x000fe200078e0a02 */
[----:B0-----:R-:W-:-:S04]  /*4530*/  LEA R8, P1, R9, UR10, 0x3 ;  /* 0x0000000a09087c11 */ /* 0x001fc8000f8218ff */
[----:B------:R-:W-:Y:S02]  /*4540*/  LEA.HI.X R9, R9, UR11, R14, 0x3, P1 ;  /* 0x0000000b09097c11 */ /* 0x000fe400088f1c0e */
[----:B------:R-:W-:-:S07]  /*4550*/  IADD3.X R14, PT, PT, R14, UR7, RZ, P0, !PT ;  /* 0x000000070e0e7c10 */ /* 0x000fce00087fe4ff */
.L_x_315:
        /* <DEDUP_REMOVED lines=31> */
.L_x_314:
[----:B------:R-:W-:Y:S05]  /*4750*/  BSYNC.RECONVERGENT B3 ;  /* 0x0000000000037941 */ /* 0x000fea0003800200 */
.L_x_313:
[----:B------:R-:W-:Y:S01]  /*4760*/  IADD3 R13, P0, PT, R13, 0x100, RZ ;  /* 0x000001000d0d7810 */ /* 0x000fe20007f1e0ff */
[----:B------:R-:W-:Y:S02]  /*4770*/  VIADD R12, R12, 0x100 ;  /* 0x000001000c0c7836 */ /* 0x000fe40000000000 */
[----:B------:R-:W-:Y:S02]  /*4780*/  IMAD.X R9, RZ, RZ, R9, P3 ;  /* 0x000000ffff097224 */ /* 0x000fe400018e0609 */
[----:B------:R-:W-:Y:S01]  /*4790*/  IMAD.X R14, RZ, RZ, R14, P0 ;  /* 0x000000ffff0e7224 */ /* 0x000fe200000e060e */
[----:B------:R-:W-:Y:S07]  /*47a0*/  @P2 BRA `(.L_x_315) ;  /* 0xfffffffc006c2947 */ /* 0x000fee000383ffff */
.L_x_312:
[----:B------:R-:W-:Y:S05]  /*47b0*/  BSYNC.RECONVERGENT B2 ;  /* 0x0000000000027941 */ /* 0x000fea0003800200 */
.L_x_311:
[----:B------:R-:W-:-:S13]  /*47c0*/  ISETP.GE.U32.AND P0, PT, R6, 0x300, PT ;  /* 0x000003000600780c */ /* 0x000fda0003f06070 */
[----:B------:R-:W-:Y:S05]  /*47d0*/  @!P0 BRA `(.L_x_310) ;  /* 0x0000000400c88947 */ /* 0x000fea0003800000 */
[----:B------:R-:W0:Y:S01]  /*47e0*/  LDC.64 R8, c[0x0][0x380] ;  /* 0x0000e000ff087b82 */ /* 0x000e220000000a00 */
[----:B------:R-:W-:-:S07]  /*47f0*/  VIADD R20, R12, 0x200 ;  /* 0x000002000c147836 */ /* 0x000fce0000000000 */
[----:B------:R-:W1:Y:S02]  /*4800*/  LDC.64 R6, c[0x0][0x388] ;  /* 0x0000e200ff067b82 */ /* 0x000e640000000a00 */
.L_x_324:
        /* <DEDUP_REMOVED lines=30> */
.L_x_317:
[----:B------:R-:W-:Y:S05]  /*49f0*/  BSYNC.RECONVERGENT B2 ;  /* 0x0000000000027941 */ /* 0x000fea0003800200 */
.L_x_316:
        /* <DEDUP_REMOVED lines=9> */
[----:B------:R-:W-:-:S03]  /*4a90*/  IMAD.MOV.U32 R24, RZ, RZ, R26 ;  /* 0x000000ffff187224 */ /* 0x000fc600078e001a */
[----:B------:R-:W-:Y:S01]  /*4aa0*/  MOV R25, R27 ;  /* 0x0000001b00197202 */ /* 0x000fe20000000f00 */
        /* <DEDUP_REMOVED lines=15> */
.L_x_319:
[----:B------:R-:W-:Y:S05]  /*4ba0*/  BSYNC.RECONVERGENT B2 ;  /* 0x0000000000027941 */ /* 0x000fea0003800200 */
.L_x_318:
[----:B------:R-:W-:Y:S01]  /*4bb0*/  DSETP.GEU.AND P0, PT, |R16|, |R10|, PT ;  /* 0x4000000a1000722a */ /* 0x000fe20003f0e200 */
[CC--:B------:R-:W-:Y:S01]  /*4bc0*/  IADD3 R13, P1, P4, R19.reuse, R6.reuse, R20 ;  /* 0x00000006130d7210 */ /* 0x0c0fe20007c3e014 */
[----:B------:R-:W-:Y:S01]  /*4bd0*/  VIADD R4, R20, 0x100 ;  /* 0x0000010014047836 */ /* 0x000fe20000000000 */
[----:B------:R-:W-:Y:S01]  /*4be0*/  BSSY.RECONVERGENT B2, `(.L_x_320) ;  /* 0x0000016000027945 */ /* 0x000fe20003800200 */
[----:B------:R-:W-:Y:S01]  /*4bf0*/  IMAD.MOV.U32 R2, RZ, RZ, R10 ;  /* 0x000000ffff027224 */ /* 0x000fe200078e000a */
[----:B------:R-:W-:Y:S01]  /*4c00*/  IADD3.X R22, PT, PT, R18, R7, RZ, P1, P4 ;  /* 0x0000000712167210 */ /* 0x000fe20000fe84ff */
[----:B------:R-:W-:Y:S01]  /*4c10*/  IMAD.MOV.U32 R5, RZ, RZ, R13 ;  /* 0x000000ffff057224 */ /* 0x000fe200078e000d */
[----:B------:R-:W-:Y:S01]  /*4c20*/  IADD3 R4, P2, P3, R19, R6, R4 ;  /* 0x0000000613047210 */ /* 0x000fe20007b5e004 */
        /* <DEDUP_REMOVED lines=17> */
.L_x_321:
[----:B------:R-:W-:Y:S05]  /*4d40*/  BSYNC.RECONVERGENT B2 ;  /* 0x0000000000027941 */ /* 0x000fea0003800200 */
.L_x_320:
[----:B------:R-:W-:Y:S01]  /*4d50*/  DSETP.GEU.AND P0, PT, |R2|, |R14|, PT ;  /* 0x4000000e0200722a */ /* 0x000fe20003f0e200 */
[----:B------:R-:W-:Y:S01]  /*4d60*/  IADD3.X R13, PT, PT, R18, R7, RZ, P2, P3 ;  /* 0x00000007120d7210 */ /* 0x000fe200017e64ff */
        /* <DEDUP_REMOVED lines=20> */
.L_x_323:
[----:B------:R-:W-:Y:S05]  /*4eb0*/  BSYNC.RECONVERGENT B2 ;  /* 0x0000000000027941 */ /* 0x000fea0003800200 */
.L_x_322:
[C---:B------:R-:W-:Y:S02]  /*4ec0*/  VIADD R2, R20.reuse, 0x200 ;  /* 0x0000020014027836 */ /* 0x040fe40000000000 */
[----:B------:R-:W-:-:S03]  /*4ed0*/  VIADD R20, R20, 0x400 ;  /* 0x0000040014147836 */ /* 0x000fc60000000000 */
[----:B------:R-:W-:-:S13]  /*4ee0*/  ISETP.GE.AND P0, PT, R2, R21, PT ;  /* 0x000000150200720c */ /* 0x000fda0003f06270 */
[----:B------:R-:W-:Y:S05]  /*4ef0*/  @!P0 BRA `(.L_x_324) ;  /* 0xfffffff800448947 */ /* 0x000fea000383ffff */
.L_x_310:
[----:B------:R-:W-:Y:S05]  /*4f00*/  BSYNC.RECONVERGENT B1 ;  /* 0x0000000000017941 */ /* 0x000fea0003800200 */
.L_x_309:
        /* <DEDUP_REMOVED lines=32> */
.L_x_326:
[----:B------:R-:W-:Y:S05]  /*5110*/  BSYNC.RECONVERGENT B1 ;  /* 0x0000000000017941 */ /* 0x000fea0003800200 */
.L_x_325:
        /* <DEDUP_REMOVED lines=31> */
.L_x_328:
[----:B------:R-:W-:Y:S05]  /*5310*/  BSYNC.RECONVERGENT B1 ;  /* 0x0000000000017941 */ /* 0x000fea0003800200 */
.L_x_327:
        /* <DEDUP_REMOVED lines=31> */
.L_x_330:
[----:B------:R-:W-:Y:S05]  /*5510*/  BSYNC.RECONVERGENT B1 ;  /* 0x0000000000017941 */ /* 0x000fea0003800200 */
.L_x_329:
[----:B------:R-:W-:Y:S01]  /*5520*/  ISETP.GT.AND P0, PT, R8, 0x17, PT ;  /* 0x000000170800780c */ /* 0x000fe20003f04270 */
[----:B-1----:R1:W1:Y:S01]  /*5530*/  SHFL.DOWN PT, R6, R2, 0x8, 0x1f ;  /* 0x09001f0002067f89 */ /* 0x00226200000e0000 */
[----:B------:R-:W-:Y:S01]  /*5540*/  BSSY.RECONVERGENT B1, `(.L_x_331) ;  /* 0x000001d000017945 */ /* 0x000fe20003800200 */
[----:B--2---:R-:W-:Y:S02]  /*5550*/  IMAD.MOV.U32 R9, RZ, RZ, R11 ;  /* 0x000000ffff097224 */ /* 0x004fe400078e000b */
[----:B---3--:R2:W3:Y:S01]  /*5560*/  SHFL.DOWN PT, R7, R3, 0x8, 0x1f ;  /* 0x09001f0003077f89 */ /* 0x0084e200000e0000 */
[----:B------:R-:W-:Y:S02]  /*5570*/  IMAD.MOV.U32 R10, RZ, RZ, R12 ;  /* 0x000000ffff0a7224 */ /* 0x000fe400078e000c */
[----:B------:R-:W-:Y:S01]  /*5580*/  IMAD.MOV.U32 R4, RZ, RZ, R2 ;  /* 0x000000ffff047224 */ /* 0x000fe200078e0002 */
[----:B0-----:R2:W0:Y:S01]  /*5590*/  SHFL.DOWN PT, R14, R11, 0x8, 0x1f ;  /* 0x09001f000b0e7f89 */ /* 0x00142200000e0000 */
[----:B------:R-:W-:-:S03]  /*55a0*/  IMAD.MOV.U32 R5, RZ, RZ, R3 ;  /* 0x000000ffff057224 */ /* 0x000fc600078e0003 */
[----:B----4-:R2:W4:Y:S01]  /*55b0*/  SHFL.DOWN PT, R13, R12, 0x8, 0x1f ;  /* 0x09001f000c0d7f89 */ /* 0x01052200000e0000 */
        /* <DEDUP_REMOVED lines=21> */
.L_x_332:
[----:B------:R-:W-:Y:S05]  /*5710*/  BSYNC.RECONVERGENT B1 ;  /* 0x0000000000017941 */ /* 0x000fea0003800200 */
.L_x_331:
        /* <DEDUP_REMOVED lines=8> */
[----:B----4-:R-:W-:-:S03]  /*57a0*/  IMAD.MOV.U32 R13, RZ, RZ, R5 ;  /* 0x000000ffff0d7224 */ /* 0x010fc600078e0005 */
[----:B---3--:R3:W4:Y:S01]  /*57b0*/  SHFL.DOWN PT, R7, R10, 0x10, 0x1f ;  /* 0x0a001f000a077f89 */ /* 0x00872200000e0000 */
[----:B------:R-:W-:Y:S05]  /*57c0*/  @P0 BRA `(.L_x_334) ;  /* 0x0000000000500947 */ /* 0x000fea0003800000 */
[----:B-12---:R-:W-:Y:S01]  /*57d0*/  DSETP.GEU.AND P0, PT, |R4|, |R2|, PT ;  /* 0x400000020400722a */ /* 0x006fe20003f0e200 */
        /* <DEDUP_REMOVED lines=19> */
.L_x_334:
[----:B------:R-:W-:Y:S05]  /*5910*/  BSYNC.RECONVERGENT B1 ;  /* 0x0000000000017941 */ /* 0x000fea0003800200 */
.L_x_333:
        /* <DEDUP_REMOVED lines=11> */
.L_x_336:
[----:B------:R-:W-:Y:S05]  /*59d0*/  BSYNC.RECONVERGENT B1 ;  /* 0x0000000000017941 */ /* 0x000fea0003800200 */
.L_x_335:
        /* <DEDUP_REMOVED lines=8> */
[----:B0---4-:R-:W0:Y:S04]  /*5a60*/  LDS.128 R4, [R0+0x20] ;  /* 0x0000200000047984 */ /* 0x011e280000000c00 */
[----:B------:R2:W4:Y:S04]  /*5a70*/  LDS.64 R2, [R0+0x80] ;  /* 0x0000800000027984 */ /* 0x0005280000000a00 */
[----:B---3--:R2:W3:Y:S01]  /*5a80*/  LDS.128 R8, [R0+0x30] ;  /* 0x0000300000087984 */ /* 0x0084e20000000c00 */
[----:B-1----:R-:W-:Y:S01]  /*5a90*/  DSETP.GEU.AND P0, PT, |R12|, |R16|, PT ;  /* 0x400000100c00722a */ /* 0x002fe20003f0e200 */
[----:B------:R-:W-:-:S02]  /*5aa0*/  IMAD.MOV.U32 R20, RZ, RZ, R16 ;  /* 0x000000ffff147224 */ /* 0x000fc400078e0010 */
[----:B------:R-:W-:Y:S02]  /*5ab0*/  IMAD.MOV.U32 R21, RZ, RZ, R17 ;  /* 0x000000ffff157224 */ /* 0x000fe400078e0011 */
[----:B0-----:R-:W-:Y:S02]  /*5ac0*/  IMAD.MOV.U32 R23, RZ, RZ, R4 ;  /* 0x000000ffff177224 */ /* 0x001fe400078e0004 */
        /* <DEDUP_REMOVED lines=16> */
.L_x_338:
[----:B------:R-:W-:Y:S05]  /*5bd0*/  BSYNC.RECONVERGENT B1 ;  /* 0x0000000000017941 */ /* 0x000fea0003800200 */
.L_x_337:
        /* <DEDUP_REMOVED lines=23> */
.L_x_340:
[----:B------:R-:W-:Y:S05]  /*5d50*/  BSYNC.RECONVERGENT B1 ;  /* 0x0000000000017941 */ /* 0x000fea0003800200 */
.L_x_339:
        /* <DEDUP_REMOVED lines=21> */
.L_x_342:
[----:B------:R-:W-:Y:S05]  /*5eb0*/  BSYNC.RECONVERGENT B1 ;  /* 0x0000000000017941 */ /* 0x000fea0003800200 */
.L_x_341:
        /* <DEDUP_REMOVED lines=23> */
.L_x_344:
[----:B------:R-:W-:Y:S05]  /*6030*/  BSYNC.RECONVERGENT B1 ;  /* 0x0000000000017941 */ /* 0x000fea0003800200 */
.L_x_343:
        /* <DEDUP_REMOVED lines=21> */
.L_x_346:
[----:B------:R-:W-:Y:S05]  /*6190*/  BSYNC.RECONVERGENT B1 ;  /* 0x0000000000017941 */ /* 0x000fea0003800200 */
.L_x_345:
        /* <DEDUP_REMOVED lines=21> */
.L_x_348:
[----:B------:R-:W-:Y:S05]  /*62f0*/  BSYNC.RECONVERGENT B1 ;  /* 0x0000000000017941 */ /* 0x000fea0003800200 */
.L_x_347:
        /* <DEDUP_REMOVED lines=20> */
.L_x_268:
[----:B------:R-:W-:Y:S05]  /*6440*/  BSYNC.RECONVERGENT B0 ;  /* 0x0000000000007941 */ /* 0x000fea0003800200 */
.L_x_235:
[----:B------:R-:W-:Y:S05]  /*6450*/  @P1 EXIT ;  /* 0x000000000000194d */ /* 0x000fea0003800000 */
[----:B0123--:R-:W0:Y:S02]  /*6460*/  LDC.64 R2, c[0x0][0x390] ;  /* 0x0000e400ff027b82 */ /* 0x00fe240000000a00 */
[----:B0-----:R-:W-:Y:S04]  /*6470*/  STG.E.64 desc[UR8][R2.64], R12 ;  /* 0x0000000c02007986 */ /* 0x001fe8000c101b08 */
[----:B------:R-:W-:Y:S01]  /*6480*/  STG.E.64 desc[UR8][R2.64+0x8], R14 ;  /* 0x0000080e02007986 */ /* 0x000fe2000c101b08 */
[----:B------:R-:W-:Y:S05]  /*6490*/  EXIT ;  /* 0x000000000000794d */ /* 0x000fea0003800000 */
.L_x_349:
        /* <DEDUP_REMOVED lines=14> */
.L_x_734:


//--------------------- .text._ZN6thrust24THRUST_300001_SM_1000_NS8cuda_cub4core6detail13_kernel_agentINS1_8__reduce11ReduceAgentIPN4cuda3std3__45tupleIJdlEEESC_SB_iNS1_9__extrema9arg_max_fIdl10comparatorEEEEJSC_SC_iSG_EEEvDpT0_ --------------------------
	.section	.text._ZN6thrust24THRUST_300001_SM_1000_NS8cuda_cub4core6detail13_kernel_agentINS1_8__reduce11ReduceAgentIPN4cuda3std3__45tupleIJdlEEESC_SB_iNS1_9__extrema9arg_max_fIdl10comparatorEEEEJSC_SC_iSG_EEEvDpT0_,"ax",@progbits
	.align	128
        .global         _ZN6thrust24THRUST_300001_SM_1000_NS8cuda_cub4core6detail13_kernel_agentINS1_8__reduce11ReduceAgentIPN4cuda3std3__45tupleIJdlEEESC_SB_iNS1_9__extrema9arg_max_fIdl10comparatorEEEEJSC_SC_iSG_EEEvDpT0_
        .type           _ZN6thrust24THRUST_300001_SM_1000_NS8cuda_cub4core6detail13_kernel_agentINS1_8__reduce11ReduceAgentIPN4cuda3std3__45tupleIJdlEEESC_SB_iNS1_9__extrema9arg_max_fIdl10comparatorEEEEJSC_SC_iSG_EEEvDpT0_,@function
        .size           _ZN6thrust24THRUST_300001_SM_1000_NS8cuda_cub4core6detail13_kernel_agentINS1_8__reduce11ReduceAgentIPN4cuda3std3__45tupleIJdlEEESC_SB_iNS1_9__extrema9arg_max_fIdl10comparatorEEEEJSC_SC_iSG_EEEvDpT0_,(.L_x_735 - _ZN6thrust24THRUST_300001_SM_1000_NS8cuda_cub4core6detail13_kernel_agentINS1_8__reduce11ReduceAgentIPN4cuda3std3__45tupleIJdlEEESC_SB_iNS1_9__extrema9arg_max_fIdl10comparatorEEEEJSC_SC_iSG_EEEvDpT0_)
        .other          _ZN6thrust24THRUST_300001_SM_1000_NS8cuda_cub4core6detail13_kernel_agentINS1_8__reduce11ReduceAgentIPN4cuda3std3__45tupleIJdlEEESC_SB_iNS1_9__extrema9arg_max_fIdl10comparatorEEEEJSC_SC_iSG_EEEvDpT0_,@"STO_CUDA_ENTRY STV_DEFAULT"
_ZN6thrust24THRUST_300001_SM_1000_NS8cuda_cub4core6detail13_kernel_agentINS1_8__reduce11ReduceAgentIPN4cuda3std3__45tupleIJdlEEESC_SB_iNS1_9__extrema9arg_max_fIdl10comparatorEEEEJSC_SC_iSG_EEEvDpT0_:
.text._ZN6thrust24THRUST_300001_SM_1000_NS8cuda_cub4core6detail13_kernel_agentINS1_8__reduce11ReduceAgentIPN4cuda3std3__45tupleIJdlEEESC_SB_iNS1_9__extrema9arg_max_fIdl10comparatorEEEEJSC_SC_iSG_EEEvDpT0_:
        /* <DEDUP_REMOVED lines=21> */
.L_x_353:
[----:B0-----:R-:W-:Y:S05]  /*0150*/  BSYNC.RECONVERGENT B1 ;  /* 0x0000000000017941 */ /* 0x001fea0003800200 */
.L_x_352:
        /* <DEDUP_REMOVED lines=15> */
.L_x_360:
        /* <DEDUP_REMOVED lines=31> */
.L_x_359:
[----:B------:R-:W-:Y:S05]  /*0440*/  BSYNC.RECONVERGENT B3 ;  /* 0x0000000000037941 */ /* 0x000fea0003800200 */
.L_x_358:
[----:B------:R-:W-:Y:S02]  /*0450*/  IMAD.X R3, RZ, RZ, R3, P3 ;  /* 0x000000ffff037224 */ /* 0x000fe400018e0603 */
[----:B------:R-:W-:Y:S01]  /*0460*/  VIADD R19, R19, 0x100 ;  /* 0x0000010013137836 */ /* 0x000fe20000000000 */
[----:B------:R-:W-:Y:S06]  /*0470*/  @P2 BRA `(.L_x_360) ;  /* 0xfffffffc00742947 */ /* 0x000fec000383ffff */
.L_x_357:
[----:B------:R-:W-:Y:S05]  /*0480*/  BSYNC.RECONVERGENT B2 ;  /* 0x0000000000027941 */ /* 0x000fea0003800200 */
.L_x_356:
[----:B------:R-:W0:Y:S01]  /*0490*/  LDC.64 R8, c[0x0][0x380] ;  /* 0x0000e000ff087b82 */ /* 0x000e220000000a00 */
[----:B------:R-:W-:-:S13]  /*04a0*/  ISETP.GE.U32.AND P0, PT, R4, 0x300, PT ;  /* 0x000003000400780c */ /* 0x000fda0003f06070 */
[----:B------:R-:W-:Y:S05]  /*04b0*/  @!P0 BRA `(.L_x_355) ;  /* 0x0000000400908947 */ /* 0x000fea0003800000 */
.L_x_369:
        /* <DEDUP_REMOVED lines=13> */
[----:B------:R-:W-:Y:S01]  /*0590*/  IMAD.MOV.U32 R23, RZ, RZ, R12 ;  /* 0x000000ffff177224 */ /* 0x000fe200078e000c */
[----:B------:R-:W-:Y:S01]  /*05a0*/  MOV R25, R13 ;  /* 0x0000000d00197202 */ /* 0x000fe20000000f00 */
[----:B------:R-:W-:Y:S02]  /*05b0*/  IMAD.MOV.U32 R2, RZ, RZ, R14 ;  /* 0x000000ffff027224 */ /* 0x000fe400078e000e */
[----:B------:R-:W-:-:S09]  /*05c0*/  IMAD.MOV.U32 R3, RZ, RZ, R15 ;  /* 0x000000ffff037224 */ /* 0x000fd200078e000f */
        /* <DEDUP_REMOVED lines=9> */
.L_x_362:
[----:B------:R-:W-:Y:S05]  /*0660*/  BSYNC.RECONVERGENT B2 ;  /* 0x0000000000027941 */ /* 0x000fea0003800200 */
.L_x_361:
        /* <DEDUP_REMOVED lines=25> */
.L_x_364:
[----:B------:R-:W-:Y:S05]  /*0800*/  BSYNC.RECONVERGENT B2 ;  /* 0x0000000000027941 */ /* 0x000fea0003800200 */
.L_x_363:
        /* <DEDUP_REMOVED lines=21> */
.L_x_366:
[----:B------:R-:W-:Y:S05]  /*0960*/  BSYNC.RECONVERGENT B2 ;  /* 0x0000000000027941 */ /* 0x000fea0003800200 */
.L_x_365:
        /* <DEDUP_REMOVED lines=21> */
.L_x_368:
[----:B------:R-:W-:Y:S05]  /*0ac0*/  BSYNC.RECONVERGENT B2 ;  /* 0x0000000000027941 */ /* 0x000fea0003800200 */
.L_x_367:
[----:B------:R-:W-:-:S05]  /*0ad0*/  VIADD R19, R19, 0x400 ;  /* 0x0000040013137836 */ /* 0x000fca0000000000 */
[----:B------:R-:W-:-:S13]  /*0ae0*/  ISETP.GE.AND P0, PT, R19, UR5, PT ;  /* 0x0000000513007c0c */ /* 0x000fda000bf06270 */
[----:B------:R-:W-:Y:S05]  /*0af0*/  @!P0 BRA `(.L_x_369) ;  /* 0xfffffff800708947 */ /* 0x000fea000383ffff */
.L_x_355:
[----:B------:R-:W-:Y:S05]  /*0b00*/  BSYNC.RECONVERGENT B1 ;  /* 0x0000000000017941 */ /* 0x000fea0003800200 */
.L_x_354:
        /* <DEDUP_REMOVED lines=35> */
.L_x_372:
[----:B------:R-:W-:Y:S05]  /*0d40*/  BSYNC.RECONVERGENT B1 ;  /* 0x0000000000017941 */ /* 0x000fea0003800200 */
.L_x_371:
        /* <DEDUP_REMOVED lines=31> */
.L_x_374:
[----:B------:R-:W-:Y:S05]  /*0f40*/  BSYNC.RECONVERGENT B1 ;  /* 0x0000000000017941 */ /* 0x000fea0003800200 */
.L_x_373:
        /* <DEDUP_REMOVED lines=31> */
.L_x_376:
[----:B------:R-:W-:Y:S05]  /*1140*/  BSYNC.RECONVERGENT B1 ;  /* 0x0000000000017941 */ /* 0x000fea0003800200 */
.L_x_375:
        /* <DEDUP_REMOVED lines=31> */
.L_x_378:
[----:B------:R-:W-:Y:S05]  /*1340*/  BSYNC.RECONVERGENT B1 ;  /* 0x0000000000017941 */ /* 0x000fea0003800200 */
.L_x_377:
[----:B------:R-:W-:Y:S01]  /*1350*/  ISETP.GT.AND P0, PT, R9, 0xf, PT ;  /* 0x0000000f0900780c */ /* 0x000fe20003f04270 */
[----:B-1----:R1:W1:Y:S01]  /*1360*/  SHFL.DOWN PT, R6, R4, 0x10, 0x1f ;  /* 0x0a001f0004067f89 */ /* 0x00226200000e0000 */
[----:B------:R-:W-:Y:S01]  /*1370*/  BSSY.RECONVERGENT B1, `(.L_x_379) ;  /* 0x000001d000017945 */ /* 0x000fe20003800200 */
[----:B0-----:R-:W-:Y:S01]  /*1380*/  MOV R14, R8 ;  /* 0x00000008000e7202 */ /* 0x001fe20000000f00 */
[----:B----4-:R-:W-:Y:S01]  /*1390*/  IMAD.MOV.U32 R15, RZ, RZ, R10 ;  /* 0x000000ffff0f7224 */ /* 0x010fe200078e000a */
[----:B--2---:R0:W2:Y:S01]  /*13a0*/  SHFL.DOWN PT, R7, R5, 0x10, 0x1f ;  /* 0x0a001f0005077f89 */ /* 0x0040a200000e0000 */
[----:B------:R-:W-:Y:S02]  /*13b0*/  IMAD.MOV.U32 R2, RZ, RZ, R4 ;  /* 0x000000ffff027224 */ /* 0x000fe400078e0004 */
[----:B------:R-:W-:Y:S01]  /*13c0*/  IMAD.MOV.U32 R3, RZ, RZ, R5 ;  /* 0x000000ffff037224 */ /* 0x000fe200078e0005 */
[----:B------:R0:W4:Y:S04]  /*13d0*/  SHFL.DOWN PT, R11, R8, 0x10, 0x1f ;  /* 0x0a001f00080b7f89 */ /* 0x00012800000e0000 */
        /* <DEDUP_REMOVED lines=22> */
.L_x_380:
[----:B------:R-:W-:Y:S05]  /*1540*/  BSYNC.RECONVERGENT B1 ;  /* 0x0000000000017941 */ /* 0x000fea0003800200 */
.L_x_379:
        /* <DEDUP_REMOVED lines=11> */
.L_x_382:
[----:B------:R-:W-:Y:S05]  /*1600*/  BSYNC.RECONVERGENT B1 ;  /* 0x0000000000017941 */ /* 0x000fea0003800200 */
.L_x_381:
        /* <DEDUP_REMOVED lines=31> */
.L_x_385:
[----:B------:R-:W-:Y:S05]  /*1800*/  BSYNC.RECONVERGENT B1 ;  /* 0x0000000000017941 */ /* 0x000fea0003800200 */
.L_x_384:
        /* <DEDUP_REMOVED lines=10> */
[----:B------:R-:W-:Y:S01]  /*18b0*/  MOV R15, R26 ;  /* 0x0000001a000f7202 */ /* 0x000fe20000000f00 */
[----:B------:R-:W-:Y:S02]  /*18c0*/  IMAD.MOV.U32 R29, RZ, RZ, R27 ;  /* 0x000000ffff1d7224 */ /* 0x000fe400078e001b */
[----:B------:R-:W-:Y:S02]  /*18d0*/  IMAD.MOV.U32 R4, RZ, RZ, R24 ;  /* 0x000000ffff047224 */ /* 0x000fe400078e0018 */
[----:B------:R-:W-:-:S08]  /*18e0*/  IMAD.MOV.U32 R5, RZ, RZ, R25 ;  /* 0x000000ffff057224 */ /* 0x000fd000078e0019 */
        /* <DEDUP_REMOVED lines=9> */
.L_x_387:
[----:B------:R-:W-:Y:S05]  /*1980*/  BSYNC.RECONVERGENT B1 ;  /* 0x0000000000017941 */ /* 0x000fea0003800200 */
.L_x_386:
        /* <DEDUP_REMOVED lines=21> */
.L_x_389:
[----:B------:R-:W-:Y:S05]  /*1ae0*/  BSYNC.RECONVERGENT B1 ;  /* 0x0000000000017941 */ /* 0x000fea0003800200 */
.L_x_388:
        /* <DEDUP_REMOVED lines=23> */
.L_x_391:
[----:B------:R-:W-:Y:S05]  /*1c60*/  BSYNC.RECONVERGENT B1 ;  /* 0x0000000000017941 */ /* 0x000fea0003800200 */
.L_x_390:
        /* <DEDUP_REMOVED lines=21> */
.L_x_393:
[----:B------:R-:W-:Y:S05]  /*1dc0*/  BSYNC.RECONVERGENT B1 ;  /* 0x0000000000017941 */ /* 0x000fea0003800200 */
.L_x_392:
        /* <DEDUP_REMOVED lines=21> */
.L_x_395:
[----:B------:R-:W-:Y:S05]  /*1f20*/  BSYNC.RECONVERGENT B1 ;  /* 0x0000000000017941 */ /* 0x000fea0003800200 */
.L_x_394:
        /* <DEDUP_REMOVED lines=21> */
.L_x_370:
        /* <DEDUP_REMOVED lines=19> */
[----:B0-----:R-:W-:Y:S01]  /*21b0*/  MOV R16, R9 ;  /* 0x0000000900107202 */ /* 0x001fe20000000f00 */
[----:B--2---:R-:W-:Y:S02]  /*21c0*/  IMAD.MOV.U32 R18, RZ, RZ, R11 ;  /* 0x000000ffff127224 */ /* 0x004fe400078e000b */
[----:B------:R-:W-:Y:S02]  /*21d0*/  IMAD.MOV.U32 R2, RZ, RZ, R6 ;  /* 0x000000ffff027224 */ /* 0x000fe400078e0006 */
[----:B------:R-:W-:-:S08]  /*21e0*/  IMAD.MOV.U32 R3, RZ, RZ, R7 ;  /* 0x000000ffff037224 */ /* 0x000fd000078e0007 */
        /* <DEDUP_REMOVED lines=15> */
.L_x_397:
[----:B------:R-:W-:Y:S05]  /*22e0*/  BSYNC.RECONVERGENT B1 ;  /* 0x0000000000017941 */ /* 0x000fea0003800200 */
.L_x_396:
        /* <DEDUP_REMOVED lines=32> */
.L_x_399:
[----:B------:R-:W-:Y:S05]  /*24f0*/  BSYNC.RECONVERGENT B1 ;  /* 0x0000000000017941 */ /* 0x000fea0003800200 */
.L_x_398:
[----:B-1----:R-:W-:Y:S01]  /*2500*/  VIADD R2, R4, 0x4 ;  /* 0x0000000404027836 */ /* 0x002fe20000000000 */
[----:B---3--:R1:W3:Y:S01]  /*2510*/  SHFL.DOWN PT, R8, R6, 0x4, R5 ;  /* 0x0880000006087989 */ /* 0x0082e200000e0005 */
[----:B------:R-:W-:Y:S01]  /*2520*/  BSSY.RECONVERGENT B1, `(.L_x_400) ;  /* 0x000001e000017945 */ /* 0x000fe20003800200 */
[----:B------:R-:W-:Y:S01]  /*2530*/  IMAD.MOV.U32 R14, RZ, RZ, R10 ;  /* 0x000000ffff0e7224 */ /* 0x000fe200078e000a */
[----:B------:R-:W-:Y:S01]  /*2540*/  MOV R3, R7 ;  /* 0x0000000700037202 */ /* 0x000fe20000000f00 */
[----:B0-----:R1:W0:Y:S01]  /*2550*/  SHFL.DOWN PT, R9, R7, 0x4, R5 ;  /* 0x0880000007097989 */ /* 0x00122200000e0005 */
[----:B------:R-:W-:Y:S01]  /*2560*/  ISETP.GT.AND P0, PT, R2, R5, PT ;  /* 0x000000050200720c */ /* 0x000fe20003f04270 */
[----:B------:R-:W-:Y:S02]  /*2570*/  IMAD.MOV.U32 R16, RZ, RZ, R12 ;  /* 0x000000ffff107224 */ /* 0x000fe400078e000c */
[----:B--2---:R1:W2:Y:S01]  /*2580*/  SHFL.DOWN PT, R11, R10, 0x4, R5 ;  /* 0x088000000a0b7989 */ /* 0x0042a200000e0005 */
[----:B------:R-:W-:-:S03]  /*2590*/  IMAD.MOV.U32 R2, RZ, RZ, R6 ;  /* 0x000000ffff027224 */ /* 0x000fc600078e0006 */
[----:B----4-:R1:W4:Y:S06]  /*25a0*/  SHFL.DOWN PT, R13, R12, 0x4, R5 ;  /* 0x088000000c0d7989 */ /* 0x01032c00000e0005 */
        /* <DEDUP_REMOVED lines=21> */
.L_x_401:
[----:B------:R-:W-:Y:S05]  /*2700*/  BSYNC.RECONVERGENT B1 ;  /* 0x0000000000017941 */ /* 0x000fea0003800200 */
.L_x_400:
        /* <DEDUP_REMOVED lines=32> */
.L_x_403:
[----:B------:R-:W-:Y:S05]  /*2910*/  BSYNC.RECONVERGENT B1 ;  /* 0x0000000000017941 */ /* 0x000fea0003800200 */
.L_x_402:
[----:B-1----:R-:W-:Y:S01]  /*2920*/  VIADD R2, R4, 0x10 ;  /* 0x0000001004027836 */ /* 0x002fe20000000000 */
[----:B---3--:R1:W3:Y:S01]  /*2930*/  SHFL.DOWN PT, R8, R6, 0x10, R5 ;  /* 0x0a00000006087989 */ /* 0x0082e200000e0005 */
[----:B------:R-:W-:Y:S01]  /*2940*/  BSSY.RECONVERGENT B1, `(.L_x_404) ;  /* 0x000001e000017945 */ /* 0x000fe20003800200 */
[----:B------:R-:W-:Y:S02]  /*2950*/  IMAD.MOV.U32 R14, RZ, RZ, R10 ;  /* 0x000000ffff0e7224 */ /* 0x000fe400078e000a */
[----:B------:R-:W-:Y:S01]  /*2960*/  ISETP.GT.AND P0, PT, R2, R5, PT ;  /* 0x000000050200720c */ /* 0x000fe20003f04270 */
[----:B0-----:R1:W0:Y:S01]  /*2970*/  SHFL.DOWN PT, R9, R7, 0x10, R5 ;  /* 0x0a00000007097989 */ /* 0x00122200000e0005 */
[----:B------:R-:W-:Y:S01]  /*2980*/  IMAD.MOV.U32 R15, RZ, RZ, R12 ;  /* 0x000000ffff0f7224 */ /* 0x000fe200078e000c */
[----:B------:R-:W-:Y:S01]  /*2990*/  MOV R2, R6 ;  /* 0x0000000600027202 */ /* 0x000fe20000000f00 */
[----:B------:R-:W-:Y:S01]  /*29a0*/  IMAD.MOV.U32 R3, RZ, RZ, R7 ;  /* 0x000000ffff037224 */ /* 0x000fe200078e0007 */
[----:B--2---:R1:W2:Y:S04]  /*29b0*/  SHFL.DOWN PT, R11, R10, 0x10, R5 ;  /* 0x0a0000000a0b7989 */ /* 0x0042a800000e0005 */
        /* <DEDUP_REMOVED lines=22> */
.L_x_405:
[----:B------:R-:W-:Y:S05]  /*2b20*/  BSYNC.RECONVERGENT B1 ;  /* 0x0000000000017941 */ /* 0x000fea0003800200 */
.L_x_404:
        /* <DEDUP_REMOVED lines=11> */
.L_x_407:
[----:B------:R-:W-:Y:S05]  /*2be0*/  BSYNC.RECONVERGENT B1 ;  /* 0x0000000000017941 */ /* 0x000fea0003800200 */
.L_x_406:
        /* <DEDUP_REMOVED lines=35> */
.L_x_409:
[----:B------:R-:W-:Y:S05]  /*2e20*/  BSYNC.RECONVERGENT B1 ;  /* 0x0000000000017941 */ /* 0x000fea0003800200 */
.L_x_408:
[----:B------:R-:W-:Y:S01]  /*2e30*/  UISETP.GE.AND UP0, UPT, UR8, 0x41, UPT ;  /* 0x000000410800788c */ /* 0x000fe2000bf06270 */
[----:B0-----:R-:W-:Y:S01]  /*2e40*/  IMAD.MOV.U32 R9, RZ, RZ, R11 ;  /* 0x000000ffff097224 */ /* 0x001fe200078e000b */
[----:B------:R-:W-:Y:S01]  /*2e50*/  MOV R2, R4 ;  /* 0x0000000400027202 */ /* 0x000fe20000000f00 */
[----:B------:R-:W-:Y:S02]  /*2e60*/  IMAD.MOV.U32 R0, RZ, RZ, R8 ;  /* 0x000000ffff007224 */ /* 0x000fe400078e0008 */
[----:B------:R-:W-:-:S04]  /*2e70*/  IMAD.MOV.U32 R3, RZ, RZ, R5 ;  /* 0x000000ffff037224 */ /* 0x000fc800078e0005 */
        /* <DEDUP_REMOVED lines=27> */
.L_x_411:
[----:B------:R-:W-:Y:S05]  /*3030*/  BSYNC.RECONVERGENT B1 ;  /* 0x0000000000017941 */ /* 0x000fea0003800200 */
.L_x_410:
        /* <DEDUP_REMOVED lines=32> */
.L_x_413:
[----:B------:R-:W-:Y:S05]  /*3240*/  BSYNC.RECONVERGENT B1 ;  /* 0x0000000000017941 */ /* 0x000fea0003800200 */
.L_x_412:
[----:B------:R-:W-:Y:S01]  /*3250*/  UISETP.GE.AND UP0, UPT, UR8, 0x81, UPT ;  /* 0x000000810800788c */ /* 0x000fe2000bf06270 */
[----:B------:R-:W-:Y:S01]  /*3260*/  IMAD.MOV.U32 R9, RZ, RZ, R11 ;  /* 0x000000ffff097224 */ /* 0x000fe200078e000b */
        /* <DEDUP_REMOVED lines=30> */
.L_x_415:
[----:B------:R-:W-:Y:S05]  /*3450*/  BSYNC.RECONVERGENT B1 ;  /* 0x0000000000017941 */ /* 0x000fea0003800200 */
.L_x_414:
        /* <DEDUP_REMOVED lines=32> */
.L_x_417:
[----:B------:R-:W-:Y:S05]  /*3660*/  BSYNC.RECONVERGENT B1 ;  /* 0x0000000000017941 */ /* 0x000fea0003800200 */
.L_x_416:
        /* <DEDUP_REMOVED lines=13> */
[----:B------:R-:W-:Y:S01]  /*3740*/  MOV R6, R2 ;  /* 0x0000000200067202 */ /* 0x000fe20000000f00 */
[----:B------:R-:W-:Y:S02]  /*3750*/  IMAD.MOV.U32 R7, RZ, RZ, R3 ;  /* 0x000000ffff077224 */ /* 0x000fe400078e0003 */
[----:B-1----:R-:W-:Y:S02]  /*3760*/  IMAD.MOV.U32 R9, RZ, RZ, R12 ;  /* 0x000000ffff097224 */ /* 0x002fe400078e000c */
        /* <DEDUP_REMOVED lines=16> */
.L_x_419:
[----:B------:R-:W-:Y:S05]  /*3870*/  BSYNC.RECONVERGENT B1 ;  /* 0x0000000000017941 */ /* 0x000fea0003800200 */
.L_x_418:
        /* <DEDUP_REMOVED lines=32> */
.L_x_351:
        /* <DEDUP_REMOVED lines=34> */
[----:B------:R-:W-:-:S04]  /*3ca0*/  IMAD.MOV.U32 R15, RZ, RZ, 0x500 ;  /* 0x00000500ff0f7424 */ /* 0x000fc800078e00ff */
        /* <DEDUP_REMOVED lines=8> */
[----:B------:R-:W-:Y:S02]  /*3d30*/  @P2 MOV R9, R13 ;  /* 0x0000000d00092202 */ /* 0x000fe40000000f00 */
[----:B------:R-:W-:-:S04]  /*3d40*/  @P2 SEL R7, R11, R7, P0 ;  /* 0x000000070b072207 */ /* 0x000fc80000000000 */
        /* <DEDUP_REMOVED lines=10> */
[----:B------:R-:W-:Y:S06]  /*3df0*/  BRA.U !UP0, `(.L_x_420) ;  /* 0x0000000508287547 */ /* 0x000fec000b800000 */
[----:B------:R-:W-:Y:S01]  /*3e00*/  IMAD.MOV.U32 R25, RZ, RZ, R2 ;  /* 0x000000ffff197224 */ /* 0x000fe200078e0002 */
[----:B------:R-:W0:Y:S01]  /*3e10*/  LDCU UR4, c[0x0][0x390] ;  /* 0x00007200ff0477ac */ /* 0x000e220008000800 */
[----:B------:R-:W-:Y:S02]  /*3e20*/  IMAD.MOV.U32 R24, RZ, RZ, R3 ;  /* 0x000000ffff187224 */ /* 0x000fe400078e0003 */
[----:B------:R-:W-:-:S07]  /*3e30*/  IMAD.MOV.U32 R27, RZ, RZ, 0x500 ;  /* 0x00000500ff1b7424 */ /* 0x000fce00078e00ff */
.L_x_421:
[----:B------:R-:W1:Y:S01]  /*3e40*/  LDC.64 R22, c[0x0][0x380] ;  /* 0x0000e000ff167b82 */ /* 0x000e620000000a00 */
[----:B------:R-:W-:-:S04]  /*3e50*/  IMAD.IADD R3, R0, 0x1, R27 ;  /* 0x0000000100037824 */ /* 0x000fc800078e021b */
[----:B-1----:R-:W-:-:S05]  /*3e60*/  IMAD.WIDE.U32 R22, R3, 0x10, R22 ;  /* 0x0000001003167825 */ /* 0x002fca00078e0016 */
        /* <DEDUP_REMOVED lines=14> */
[----:B------:R-:W-:Y:S02]  /*3f50*/  @P2 FSEL R29, R5, R21, P0 ;  /* 0x00000015051d2208 */ /* 0x000fe40000000000 */
[----:B------:R-:W2:Y:S01]  /*3f60*/  LDG.E.64.CONSTANT R4, desc[UR6][R22.64+0x4000] ;  /* 0x0040000616047981 */ /* 0x000ea2000c1e9b00 */
[----:B------:R-:W-:Y:S02]  /*3f70*/  @P2 IMAD.MOV.U32 R20, RZ, RZ, R26 ;  /* 0x000000ffff142224 */ /* 0x000fe400078e001a */
[----:B------:R-:W-:-:S06]  /*3f80*/  @P2 IMAD.MOV.U32 R21, RZ, RZ, R29 ;  /* 0x000000ffff152224 */ /* 0x000fcc00078e001d */
        /* <DEDUP_REMOVED lines=32> */
[----:B------:R-:W-:-:S05]  /*4190*/  VIADD R7, R27, 0xa00 ;  /* 0x00000a001b077836 */ /* 0x000fca0000000000 */
[----:B0-----:R-:W-:Y:S01]  /*41a0*/  ISETP.GT.AND P1, PT, R7, UR4, PT ;  /* 0x0000000407007c0c */ /* 0x001fe2000bf24270 */
[----:B------:R-:W-:-:S04]  /*41b0*/  VIADD R15, R27, 0x500 ;  /* 0x000005001b0f7836 */ /* 0x000fc80000000000 */
[----:B------:R-:W-:Y:S01]  /*41c0*/  IMAD.MOV.U32 R27, RZ, RZ, R15 ;  /* 0x000000ffff1b7224 */ /* 0x000fe200078e000f */
        /* <DEDUP_REMOVED lines=11> */
[----:B------:R-:W-:Y:S01]  /*4280*/  IMAD.MOV.U32 R24, RZ, RZ, R3 ;  /* 0x000000ffff187224 */ /* 0x000fe200078e0003 */
[----:B------:R-:W-:Y:S06]  /*4290*/  @!P1 BRA `(.L_x_421) ;  /* 0xfffffff800e89947 */ /* 0x000fec000383ffff */
.L_x_420:
[----:B------:R-:W-:-:S13]  /*42a0*/  ISETP.GE.AND P0, PT, R15, UR4, PT ;  /* 0x000000040f007c0c */ /* 0x000fda000bf06270 */
        /* <DEDUP_REMOVED lines=12> */
[----:B------:R-:W0:Y:S01]  /*4370*/  LDC.64 R6, c[0x0][0x380] ;  /* 0x0000e000ff067b82 */ /* 0x000e220000000a00 */
[----:B------:R-:W-:Y:S01]  /*4380*/  LEA.HI R8, R20, 0x1, RZ, 0x18 ;  /* 0x0000000114087811 */ /* 0x000fe200078fc0ff */
[----:B------:R-:W-:Y:S01]  /*4390*/  IMAD.IADD R21, R0, 0x1, R15 ;  /* 0x0000000100157824 */ /* 0x000fe200078e020f */
[----:B------:R-:W-:Y:S02]  /*43a0*/  MOV R12, R0 ;  /* 0x00000000000c7202 */ /* 0x000fe40000000f00 */
[----:B------:R-:W-:-:S05]  /*43b0*/  LOP3.LUT R8, R8, 0x3, RZ, 0xc0, !PT ;  /* 0x0000000308087812 */ /* 0x000fca00078ec0ff */
[----:B------:R-:W-:-:S07]  /*43c0*/  IMAD.MOV R14, RZ, RZ, -R8 ;  /* 0x000000ffff0e7224 */ /* 0x000fce00078e0a08 */
.L_x_428:
[----:B0-----:R-:W-:-:S05]  /*43d0*/  IMAD.WIDE.U32 R18, R21, 0x10, R6 ;  /* 0x0000001015127825 */ /* 0x001fca00078e0006 */
[----:B------:R-:W2:Y:S04]  /*43e0*/  LDG.E.64.CONSTANT R8, desc[UR6][R18.64] ;  /* 0x0000000612087981 */ /* 0x000ea8000c1e9b00 */
[----:B------:R-:W3:Y:S01]  /*43f0*/  LDG.E.64.CONSTANT R10, desc[UR6][R18.64+0x8] ;  /* 0x00000806120a7981 */ /* 0x000ee2000c1e9b00 */
[----:B------:R-:W-:Y:S01]  /*4400*/  VIADD R14, R14, 0x1 ;  /* 0x000000010e0e7836 */ /* 0x000fe20000000000 */
[----:B------:R-:W-:Y:S01]  /*4410*/  BSSY.RECONVERGENT B3, `(.L_x_426) ;  /* 0x000001a000037945 */ /* 0x000fe20003800200 */
[----:B------:R-:W-:Y:S02]  /*4420*/  IMAD.MOV.U32 R23, RZ, RZ, R2 ;  /* 0x000000ffff177224 */ /* 0x000fe400078e0002 */
        /* <DEDUP_REMOVED lines=24> */
.L_x_427:
[----:B------:R-:W-:Y:S05]  /*45b0*/  BSYNC.RECONVERGENT B3 ;  /* 0x0000000000037941 */ /* 0x000fea0003800200 */
.L_x_426:
[----:B------:R-:W-:Y:S02]  /*45c0*/  VIADD R12, R12, 0x100 ;  /* 0x000001000c0c7836 */ /* 0x000fe40000000000 */
[----:B------:R-:W-:Y:S01]  /*45d0*/  VIADD R21, R21, 0x100 ;  /* 0x0000010015157836 */ /* 0x000fe20000000000 */
[----:B------:R-:W-:Y:S06]  /*45e0*/  @P2 BRA `(.L_x_428) ;  /* 0xfffffffc00782947 */ /* 0x000fec000383ffff */
.L_x_425:
[----:B------:R-:W-:Y:S05]  /*45f0*/  BSYNC.RECONVERGENT B2 ;  /* 0x0000000000027941 */ /* 0x000fea0003800200 */
.L_x_424:
[----:B------:R-:W-:-:S13]  /*4600*/  ISETP.GE.U32.AND P0, PT, R20, 0x300, PT ;  /* 0x000003001400780c */ /* 0x000fda0003f06070 */
[----:B------:R-:W-:Y:S05]  /*4610*/  @!P0 BRA `(.L_x_423) ;  /* 0x0000000400c88947 */ /* 0x000fea0003800000 */
[----:B------:R-:W0:Y:S01]  /*4620*/  LDCU.64 UR8, c[0x0][0x380] ;  /* 0x00007000ff0877ac */ /* 0x000e220008000a00 */
[----:B------:R-:W1:Y:S01]  /*4630*/  LDC.64 R10, c[0x0][0x380] ;  /* 0x0000e000ff0a7b82 */ /* 0x000e620000000a00 */
[C---:B------:R-:W-:Y:S01]  /*4640*/  IADD3 R17, P0, PT, R12.reuse, R15, RZ ;  /* 0x0000000f0c117210 */ /* 0x040fe20007f1e0ff */
[----:B------:R-:W-:-:S04]  /*4650*/  IMAD.IADD R15, R12, 0x1, R15 ;  /* 0x000000010c0f7824 */ /* 0x000fc800078e020f */
[----:B------:R-:W-:Y:S01]  /*4660*/  IMAD.X R6, RZ, RZ, RZ, P0 ;  /* 0x000000ffff067224 */ /* 0x000fe200000e06ff */
[----:B0-----:R-:W-:-:S04]  /*4670*/  LEA R14, P1, R17, UR8, 0x4 ;  /* 0x00000008110e7c11 */ /* 0x001fc8000f8220ff */
[----:B------:R-:W-:Y:S02]  /*4680*/  IADD3 R14, P0, PT, R14, 0x3008, RZ ;  /* 0x000030080e0e7810 */ /* 0x000fe40007f1e0ff */
[----:B------:R-:W-:-:S05]  /*4690*/  LEA.HI.X R17, R17, UR9, R6, 0x4, P1 ;  /* 0x0000000911117c11 */ /* 0x000fca00088f2406 */
[----:B------:R-:W-:-:S07]  /*46a0*/  IMAD.X R17, RZ, RZ, R17, P0 ;  /* 0x000000ffff117224 */ /* 0x000fce00000e0611 */
.L_x_437:
[----:B-1----:R-:W-:-:S05]  /*46b0*/  IMAD.WIDE.U32 R8, R15, 0x10, R10 ;  /* 0x000000100f087825 */ /* 0x002fca00078e000a */
[----:B------:R-:W2:Y:S04]  /*46c0*/  LDG.E.64.CONSTANT R22, desc[UR6][R8.64] ;  /* 0x0000000608167981 */ /* 0x000ea8000c1e9b00 */
[----:B------:R0:W3:Y:S02]  /*46d0*/  LDG.E.64.CONSTANT R6, desc[UR6][R8.64+0x8] ;  /* 0x0000080608067981 */ /* 0x0000e4000c1e9b00 */
[----:B0-----:R-:W-:Y:S02]  /*46e0*/  IMAD.MOV.U32 R8, RZ, RZ, R14 ;  /* 0x000000ffff087224 */ /* 0x001fe400078e000e */
[----:B------:R-:W-:-:S05]  /*46f0*/  IMAD.MOV.U32 R9, RZ, RZ, R17 ;  /* 0x000000ffff097224 */ /* 0x000fca00078e0011 */
[----:B------:R0:W5:Y:S04]  /*4700*/  LDG.E.64.CONSTANT R20, desc[UR6][R8.64+-0x2008] ;  /* 0xffdff80608147981 */ /* 0x000168000c1e9b00 */
[----:B------:R0:W5:Y:S01]  /*4710*/  LDG.E.64.CONSTANT R18, desc[UR6][R8.64+-0x2000] ;  /* 0xffe0000608127981 */ /* 0x000162000c1e9b00 */
[----:B------:R-:W-:Y:S01]  /*4720*/  BSSY.RECONVERGENT B2, `(.L_x_429) ;  /* 0x0000015000027945 */ /* 0x000fe20003800200 */
[----:B--2---:R-:W-:Y:S01]  /*4730*/  DSETP.GEU.AND P0, PT, |R4|, |R22|, PT ;  /* 0x400000160400722a */ /* 0x004fe20003f0e200 */
[----:B------:R-:W-:Y:S02]  /*4740*/  IMAD.MOV.U32 R16, RZ, RZ, R22 ;  /* 0x000000ffff107224 */ /* 0x000fe400078e0016 */
[----:B------:R-:W-:Y:S01]  /*4750*/  IMAD.MOV.U32 R17, RZ, RZ, R23 ;  /* 0x000000ffff117224 */ /* 0x000fe200078e0017 */
[----:B---3--:R-:W-:Y:S01]  /*4760*/  MOV R29, R7 ;  /* 0x00000007001d7202 */ /* 0x008fe20000000f00 */
[----:B------:R-:W-:-:S09]  /*4770*/  IMAD.MOV.U32 R27, RZ, RZ, R6 ;  /* 0x000000ffff1b7224 */ /* 0x000fd200078e0006 */
        /* <DEDUP_REMOVED lines=15> */
.L_x_430:
[----:B------:R-:W-:Y:S05]  /*4870*/  BSYNC.RECONVERGENT B2 ;  /* 0x0000000000027941 */ /* 0x000fea0003800200 */
.L_x_429:
[----:B------:R0:W5:Y:S04]  /*4880*/  LDG.E.64.CONSTANT R6, desc[UR6][R8.64+-0x1008] ;  /* 0xffeff80608067981 */ /* 0x000168000c1e9b00 */
[----:B------:R0:W5:Y:S02]  /*4890*/  LDG.E.64.CONSTANT R4, desc[UR6][R8.64+-0x1000] ;  /* 0xfff0000608047981 */ /* 0x000164000c1e9b00 */
[----:B-----5:R-:W-:Y:S01]  /*48a0*/  DSETP.GEU.AND P0, PT, |R16|, |R20|, PT ;  /* 0x400000141000722a */ /* 0x020fe20003f0e200 */
[----:B------:R-:W-:Y:S01]  /*48b0*/  BSSY.RECONVERGENT B2, `(.L_x_431) ;  /* 0x0000014000027945 */ /* 0x000fe20003800200 */
[----:B------:R-:W-:Y:S02]  /*48c0*/  IMAD.MOV.U32 R2, RZ, RZ, R20 ;  /* 0x000000ffff027224 */ /* 0x000fe400078e0014 */
[----:B------:R-:W-:-:S02]  /*48d0*/  IMAD.MOV.U32 R3, RZ, RZ, R21 ;  /* 0x000000ffff037224 */ /* 0x000fc400078e0015 */
        /* <DEDUP_REMOVED lines=17> */
.L_x_432:
[----:B------:R-:W-:Y:S05]  /*49f0*/  BSYNC.RECONVERGENT B2 ;  /* 0x0000000000027941 */ /* 0x000fea0003800200 */
.L_x_431:
[----:B------:R0:W5:Y:S04]  /*4a00*/  LDG.E.64.CONSTANT R16, desc[UR6][R8.64+-0x8] ;  /* 0xfffff80608107981 */ /* 0x000168000c1e9b00 */
[----:B------:R0:W5:Y:S01]  /*4a10*/  LDG.E.64.CONSTANT R18, desc[UR6][R8.64] ;  /* 0x0000000608127981 */ /* 0x000162000c1e9b00 */
[----:B------:R-:W-:Y:S01]  /*4a20*/  DSETP.GEU.AND P0, PT, |R2|, |R6|, PT ;  /* 0x400000060200722a */ /* 0x000fe20003f0e200 */
[----:B------:R-:W-:Y:S01]  /*4a30*/  BSSY.RECONVERGENT B2, `(.L_x_433) ;  /* 0x0000014000027945 */ /* 0x000fe20003800200 */
[----:B------:R-:W-:Y:S02]  /*4a40*/  IMAD.MOV.U32 R20, RZ, RZ, R6 ;  /* 0x000000ffff147224 */ /* 0x000fe400078e0006 */
[----:B------:R-:W-:Y:S02]  /*4a50*/  IMAD.MOV.U32 R21, RZ, RZ, R7 ;  /* 0x000000ffff157224 */ /* 0x000fe400078e0007 */
[----:B------:R-:W-:-:S02]  /*4a60*/  IMAD.MOV.U32 R29, RZ, RZ, R4 ;  /* 0x000000ffff1d7224 */ /* 0x000fc400078e0004 */
        /* <DEDUP_REMOVED lines=16> */
.L_x_434:
[----:B------:R-:W-:Y:S05]  /*4b70*/  BSYNC.RECONVERGENT B2 ;  /* 0x0000000000027941 */ /* 0x000fea0003800200 */
.L_x_433:
[----:B-----5:R-:W-:Y:S01]  /*4b80*/  DSETP.GEU.AND P0, PT, |R20|, |R16|, PT ;  /* 0x400000101400722a */ /* 0x020fe20003f0e200 */
[----:B------:R-:W-:Y:S01]  /*4b90*/  BSSY.RECONVERGENT B2, `(.L_x_435) ;  /* 0x0000014000027945 */ /* 0x000fe20003800200 */
[----:B------:R-:W-:Y:S02]  /*4ba0*/  IMAD.MOV.U32 R4, RZ, RZ, R16 ;  /* 0x000000ffff047224 */ /* 0x000fe400078e0010 */
[----:B------:R-:W-:Y:S02]  /*4bb0*/  IMAD.MOV.U32 R5, RZ, RZ, R17 ;  /* 0x000000ffff057224 */ /* 0x000fe400078e0011 */
[----:B------:R-:W-:Y:S02]  /*4bc0*/  IMAD.MOV.U32 R2, RZ, RZ, R18 ;  /* 0x000000ffff027224 */ /* 0x000fe400078e0012 */
[----:B------:R-:W-:-:S06]  /*4bd0*/  IMAD.MOV.U32 R3, RZ, RZ, R19 ;  /* 0x000000ffff037224 */ /* 0x000fcc00078e0013 */
        /* <DEDUP_REMOVED lines=15> */
.L_x_436:
[----:B------:R-:W-:Y:S05]  /*4cd0*/  BSYNC.RECONVERGENT B2 ;  /* 0x0000000000027941 */ /* 0x000fea0003800200 */
.L_x_435:
[----:B------:R-:W-:Y:S01]  /*4ce0*/  VIADD R12, R12, 0x400 ;  /* 0x000004000c0c7836 */ /* 0x000fe20000000000 */
[----:B------:R-:W-:Y:S01]  /*4cf0*/  IADD3 R14, P1, PT, R8, 0x4000, RZ ;  /* 0x00004000080e7810 */ /* 0x000fe20007f3e0ff */
[----:B------:R-:W-:-:S03]  /*4d00*/  VIADD R15, R15, 0x400 ;  /* 0x000004000f0f7836 */ /* 0x000fc60000000000 */
[----:B------:R-:W-:Y:S01]  /*4d10*/  ISETP.GE.AND P0, PT, R12, R13, PT ;  /* 0x0000000d0c00720c */ /* 0x000fe20003f06270 */
[----:B------:R-:W-:-:S12]  /*4d20*/  IMAD.X R17, RZ, RZ, R9, P1 ;  /* 0x000000ffff117224 */ /* 0x000fd800008e0609 */
[----:B------:R-:W-:Y:S05]  /*4d30*/  @!P0 BRA `(.L_x_437) ;  /* 0xfffffff8005c8947 */ /* 0x000fea000383ffff */
.L_x_423:
[----:B------:R-:W-:Y:S05]  /*4d40*/  BSYNC.RECONVERGENT B1 ;  /* 0x0000000000017941 */ /* 0x000fea0003800200 */
.L_x_422:
        /* <DEDUP_REMOVED lines=32> */
.L_x_439:
[----:B------:R-:W-:Y:S05]  /*4f50*/  BSYNC.RECONVERGENT B1 ;  /* 0x0000000000017941 */ /* 0x000fea0003800200 */
.L_x_438:
        /* <DEDUP_REMOVED lines=12> */
[----:B---3--:R-:W-:Y:S01]  /*5020*/  IMAD.MOV.U32 R8, RZ, RZ, R14 ;  /* 0x000000ffff087224 */ /* 0x008fe200078e000e */
[----:B------:R-:W-:Y:S01]  /*5030*/  MOV R2, R4 ;  /* 0x0000000400027202 */ /* 0x000fe20000000f00 */
[----:B----4-:R-:W-:Y:S02]  /*5040*/  IMAD.MOV.U32 R9, RZ, RZ, R13 ;  /* 0x000000ffff097224 */ /* 0x010fe400078e000d */
        /* <DEDUP_REMOVED lines=16> */
.L_x_441:
[----:B------:R-:W-:Y:S05]  /*5150*/  BSYNC.RECONVERGENT B1 ;  /* 0x0000000000017941 */ /* 0x000fea0003800200 */
.L_x_440:
[----:B------:R-:W-:Y:S01]  /*5160*/  ISETP.GT.AND P0, PT, R10, 0x1b, PT ;  /* 0x0000001b0a00780c */ /* 0x000fe20003f04270 */
[----:B0-----:R0:W0:Y:S01]  /*5170*/  SHFL.DOWN PT, R6, R2, 0x4, 0x1f ;  /* 0x08801f0002067f89 */ /* 0x00102200000e0000 */
[----:B------:R-:W-:Y:S01]  /*5180*/  BSSY.RECONVERGENT B1, `(.L_x_442) ;  /* 0x000001d000017945 */ /* 0x000fe20003800200 */
[----:B------:R-:W-:Y:S02]  /*5190*/  IMAD.MOV.U32 R11, RZ, RZ, R8 ;  /* 0x000000ffff0b7224 */ /* 0x000fe400078e0008 */
[----:B------:R0:W0:Y:S01]  /*51a0*/  SHFL.DOWN PT, R7, R3, 0x4, 0x1f ;  /* 0x08801f0003077f89 */ /* 0x00002200000e0000 */
[----:B------:R-:W-:Y:S02]  /*51b0*/  IMAD.MOV.U32 R12, RZ, RZ, R9 ;  /* 0x000000ffff0c7224 */ /* 0x000fe400078e0009 */
[----:B-1----:R-:W-:Y:S01]  /*51c0*/  IMAD.MOV.U32 R4, RZ, RZ, R2 ;  /* 0x000000ffff047224 */ /* 0x002fe200078e0002 */
[----:B----4-:R1:W4:Y:S01]  /*51d0*/  SHFL.DOWN PT, R13, R8, 0x4, 0x1f ;  /* 0x08801f00080d7f89 */ /* 0x01032200000e0000 */
[----:B--2---:R-:W-:-:S03]  /*51e0*/  IMAD.MOV.U32 R5, RZ, RZ, R3 ;  /* 0x000000ffff057224 */ /* 0x004fc600078e0003 */
[----:B---3--:R1:W2:Y:S01]  /*51f0*/  SHFL.DOWN PT, R14, R9, 0x4, 0x1f ;  /* 0x08801f00090e7f89 */ /* 0x0082a200000e0000 */
[----:B------:R-:W-:Y:S05]  /*5200*/  @P0 BRA `(.L_x_443) ;  /* 0x0000000000500947 */ /* 0x000fea0003800000 */
[----:B0-----:R-:W-:Y:S01]  /*5210*/  DSETP.GEU.AND P0, PT, |R2|, |R6|, PT ;  /* 0x400000060200722a */ /* 0x001fe20003f0e200 */
[----:B----4-:R-:W-:Y:S02]  /*5220*/  IMAD.MOV.U32 R11, RZ, RZ, R13 ;  /* 0x000000ffff0b7224 */ /* 0x010fe400078e000d */
        /* <DEDUP_REMOVED lines=18> */
.L_x_443:
[----:B------:R-:W-:Y:S05]  /*5350*/  BSYNC.RECONVERGENT B1 ;  /* 0x0000000000017941 */ /* 0x000fea0003800200 */
.L_x_442:
[----:B------:R-:W-:Y:S01]  /*5360*/  ISETP.GT.AND P0, PT, R10, 0x17, PT ;  /* 0x000000170a00780c */ /* 0x000fe20003f04270 */
[----:B0-----:R0:W3:Y:S01]  /*5370*/  SHFL.DOWN PT, R2, R4, 0x8, 0x1f ;  /* 0x09001f0004027f89 */ /* 0x0010e200000e0000 */
[----:B------:R-:W-:Y:S01]  /*5380*/  BSSY.RECONVERGENT B1, `(.L_x_444) ;  /* 0x000001d000017945 */ /* 0x000fe20003800200 */
[----:B-1----:R-:W-:Y:S02]  /*5390*/  IMAD.MOV.U32 R8, RZ, RZ, R11 ;  /* 0x000000ffff087224 */ /* 0x002fe400078e000b */
[----:B------:R0:W1:Y:S01]  /*53a0*/  SHFL.DOWN PT, R3, R5, 0x8, 0x1f ;  /* 0x09001f0005037f89 */ /* 0x00006200000e0000 */
[----:B------:R-:W-:Y:S02]  /*53b0*/  IMAD.MOV.U32 R9, RZ, RZ, R12 ;  /* 0x000000ffff097224 */ /* 0x000fe400078e000c */
[----:B------:R-:W-:Y:S01]  /*53c0*/  IMAD.MOV.U32 R6, RZ, RZ, R4 ;  /* 0x000000ffff067224 */ /* 0x000fe200078e0004 */
[----:B--2---:R0:W2:Y:S01]  /*53d0*/  SHFL.DOWN PT, R14, R11, 0x8, 0x1f ;  /* 0x09001f000b0e7f89 */ /* 0x0040a200000e0000 */
[----:B------:R-:W-:-:S03]  /*53e0*/  IMAD.MOV.U32 R7, RZ, RZ, R5 ;  /* 0x000000ffff077224 */ /* 0x000fc600078e0005 */
[----:B----4-:R0:W4:Y:S01]  /*53f0*/  SHFL.DOWN PT, R13, R12, 0x8, 0x1f ;  /* 0x09001f000c0d7f89 */ /* 0x01012200000e0000 */
[----:B------:R-:W-:Y:S05]  /*5400*/  @P0 BRA `(.L_x_445) ;  /* 0x0000000000500947 */ /* 0x000fea0003800000 */
[----:B-1-3--:R-:W-:Y:S01]  /*5410*/  DSETP.GEU.AND P0, PT, |R4|, |R2|, PT ;  /* 0x400000020400722a */ /* 0x00afe20003f0e200 */
[----:B--2---:R-:W-:Y:S01]  /*5420*/  IMAD.MOV.U32 R8, RZ, RZ, R14 ;  /* 0x000000ffff087224 */ /* 0x004fe200078e000e */
        /* <DEDUP_REMOVED lines=18> */
.L_x_445:
[----:B------:R-:W-:Y:S05]  /*5550*/  BSYNC.RECONVERGENT B1 ;  /* 0x0000000000017941 */ /* 0x000fea0003800200 */
.L_x_444:
[----:B------:R-:W-:Y:S01]  /*5560*/  ISETP.GT.AND P0, PT, R10, 0xf, PT ;  /* 0x0000000f0a00780c */ /* 0x000fe20003f04270 */
[----:B0-----:R0:W0:Y:S01]  /*5570*/  SHFL.DOWN PT, R4, R6, 0x10, 0x1f ;  /* 0x0a001f0006047f89 */ /* 0x00102200000e0000 */
[----:B------:R-:W-:Y:S01]  /*5580*/  BSSY.RECONVERGENT B1, `(.L_x_446) ;  /* 0x000001d000017945 */ /* 0x000fe20003800200 */
[----:B--2---:R-:W-:Y:S02]  /*5590*/  IMAD.MOV.U32 R14, RZ, RZ, R8 ;  /* 0x000000ffff0e7224 */ /* 0x004fe400078e0008 */
[----:B------:R2:W0:Y:S01]  /*55a0*/  SHFL.DOWN PT, R5, R7, 0x10, 0x1f ;  /* 0x0a001f0007057f89 */ /* 0x00042200000e0000 */
[----:B------:R-:W-:Y:S02]  /*55b0*/  IMAD.MOV.U32 R15, RZ, RZ, R9 ;  /* 0x000000ffff0f7224 */ /* 0x000fe400078e0009 */
[----:B---3--:R-:W-:Y:S01]  /*55c0*/  IMAD.MOV.U32 R2, RZ, RZ, R6 ;  /* 0x000000ffff027224 */ /* 0x008fe200078e0006 */
[----:B------:R2:W3:Y:S01]  /*55d0*/  SHFL.DOWN PT, R11, R8, 0x10, 0x1f ;  /* 0x0a001f00080b7f89 */ /* 0x0004e200000e0000 */
[----:B-1----:R-:W-:-:S03]  /*55e0*/  IMAD.MOV.U32 R3, RZ, RZ, R7 ;  /* 0x000000ffff037224 */ /* 0x002fc600078e0007 */
[----:B------:R2:W1:Y:S01]  /*55f0*/  SHFL.DOWN PT, R12, R9, 0x10, 0x1f ;  /* 0x0a001f00090c7f89 */ /* 0x00046200000e0000 */
[----:B------:R-:W-:Y:S05]  /*5600*/  @P0 BRA `(.L_x_447) ;  /* 0x0000000000500947 */ /* 0x000fea0003800000 */
[----:B0-----:R-:W-:Y:S01]  /*5610*/  DSETP.GEU.AND P0, PT, |R6|, |R4|, PT ;  /* 0x400000040600722a */ /* 0x001fe20003f0e200 */
[----:B---3--:R-:W-:Y:S02]  /*5620*/  IMAD.MOV.U32 R14, RZ, RZ, R11 ;  /* 0x000000ffff0e7224 */ /* 0x008fe400078e000b */
[----:B-1----:R-:W-:Y:S02]  /*5630*/  IMAD.MOV.U32 R15, RZ, RZ, R12 ;  /* 0x000000ffff0f7224 */ /* 0x002fe400078e000c */
        /* <DEDUP_REMOVED lines=17> */
.L_x_447:
[----:B------:R-:W-:Y:S05]  /*5750*/  BSYNC.RECONVERGENT B1 ;  /* 0x0000000000017941 */ /* 0x000fea0003800200 */
.L_x_446:
        /* <DEDUP_REMOVED lines=11> */
.L_x_449:
[----:B------:R-:W-:Y:S05]  /*5810*/  BSYNC.RECONVERGENT B1 ;  /* 0x0000000000017941 */ /* 0x000fea0003800200 */
.L_x_448:
        /* <DEDUP_REMOVED lines=8> */
[----:B--2---:R-:W2:Y:S04]  /*58a0*/  LDS.128 R4, [R0+0x20] ;  /* 0x0000200000047984 */ /* 0x004ea80000000c00 */
[----:B-1--4-:R1:W4:Y:S04]  /*58b0*/  LDS.64 R12, [R0+0x80] ;  /* 0x00008000000c7984 */ /* 0x0123280000000a00 */
[----:B---3--:R1:W3:Y:S01]  /*58c0*/  LDS.128 R8, [R0+0x30] ;  /* 0x0000300000087984 */ /* 0x0082e20000000c00 */
[----:B0-----:R-:W-:Y:S01]  /*58d0*/  DSETP.GEU.AND P0, PT, |R2|, |R16|, PT ;  /* 0x400000100200722a */ /* 0x001fe20003f0e200 */
[----:B------:R-:W-:-:S02]  /*58e0*/  IMAD.MOV.U32 R24, RZ, RZ, R16 ;  /* 0x000000ffff187224 */ /* 0x000fc400078e0010 */
[----:B------:R-:W-:Y:S02]  /*58f0*/  IMAD.MOV.U32 R25, RZ, RZ, R17 ;  /* 0x000000ffff197224 */ /* 0x000fe400078e0011 */
[----:B--2---:R-:W-:Y:S02]  /*5900*/  IMAD.MOV.U32 R27, RZ, RZ, R4 ;  /* 0x000000ffff1b7224 */ /* 0x004fe400078e0004 */
[----:B------:R-:W-:-:S07]  /*5910*/  IMAD.MOV.U32 R29, RZ, RZ, R5 ;  /* 0x000000ffff1d7224 */ /* 0x000fce00078e0005 */
[----:B-1-34-:R-:W-:Y:S05]  /*5920*/  @!P0 BRA `(.L_x_451) ;  /* 0x0000000000388947 */ /* 0x01afea0003800000 */
        /* <DEDUP_REMOVED lines=14> */
.L_x_451:
[----:B------:R-:W-:Y:S05]  /*5a10*/  BSYNC.RECONVERGENT B1 ;  /* 0x0000000000017941 */ /* 0x000fea0003800200 */
.L_x_450:
        /* <DEDUP_REMOVED lines=23> */
.L_x_453:
[----:B------:R-:W-:Y:S05]  /*5b90*/  BSYNC.RECONVERGENT B1 ;  /* 0x0000000000017941 */ /* 0x000fea0003800200 */
.L_x_452:
        /* <DEDUP_REMOVED lines=21> */
.L_x_455:
[----:B------:R-:W-:Y:S05]  /*5cf0*/  BSYNC.RECONVERGENT B1 ;  /* 0x0000000000017941 */ /* 0x000fea0003800200 */
.L_x_454:
        /* <DEDUP_REMOVED lines=23> */
.L_x_457:
[----:B------:R-:W-:Y:S05]  /*5e70*/  BSYNC.RECONVERGENT B1 ;  /* 0x0000000000017941 */ /* 0x000fea0003800200 */
.L_x_456:
[----:B------:R-:W-:Y:S01]  /*5e80*/  DSETP.GEU.AND P0, PT, |R14|, |R22|, PT ;  /* 0x400000160e00722a */ /* 0x000fe20003f0e200 */
[----:B------:R-:W-:Y:S01]  /*5e90*/  BSSY.RECONVERGENT B1, `(.L_x_458) ;  /* 0x0000014000017945 */ /* 0x000fe20003800200 */
[----:B------:R-:W-:Y:S01]  /*5ea0*/  MOV R2, R22 ;  /* 0x0000001600027202 */ /* 0x000fe20000000f00 */
[----:B------:R-:W-:Y:S02]  /*5eb0*/  IMAD.MOV.U32 R3, RZ, RZ, R23 ;  /* 0x000000ffff037224 */ /* 0x000fe400078e0017 */
[----:B-1----:R-:W-:Y:S02]  /*5ec0*/  IMAD.MOV.U32 R19, RZ, RZ, R8 ;  /* 0x000000ffff137224 */ /* 0x002fe400078e0008 */
        /* <DEDUP_REMOVED lines=16> */
.L_x_459:
[----:B------:R-:W-:Y:S05]  /*5fd0*/  BSYNC.RECONVERGENT B1 ;  /* 0x0000000000017941 */ /* 0x000fea0003800200 */
.L_x_458:
        /* <DEDUP_REMOVED lines=21> */
.L_x_461:
[----:B------:R-:W-:Y:S05]  /*6130*/  BSYNC.RECONVERGENT B1 ;  /* 0x0000000000017941 */ /* 0x000fea0003800200 */
.L_x_460:
        /* <DEDUP_REMOVED lines=20> */
.L_x_383:
[----:B------:R-:W-:Y:S05]  /*6280*/  BSYNC.RECONVERGENT B0 ;  /* 0x0000000000007941 */ /* 0x000fea0003800200 */
.L_x_350:
[----:B------:R-:W-:Y:S05]  /*6290*/  @P1 EXIT ;  /* 0x000000000000194d */ /* 0x000fea0003800000 */
[----:B01----:R-:W0:Y:S02]  /*62a0*/  LDC.64 R4, c[0x0][0x388] ;  /* 0x0000e200ff047b82 */ /* 0x003e240000000a00 */
[----:B0-----:R-:W-:Y:S04]  /*62b0*/  STG.E.64 desc[UR6][R4.64], R2 ;  /* 0x0000000204007986 */ /* 0x001fe8000c101b06 */
[----:B------:R-:W-:Y:S01]  /*62c0*/  STG.E.64 desc[UR6][R4.64+0x8], R14 ;  /* 0x0000080e04007986 */ /* 0x000fe2000c101b06 */
[----:B------:R-:W-:Y:S05]  /*62d0*/  EXIT ;  /* 0x000000000000794d */ /* 0x000fea0003800000 */
.L_x_462:
        /* <DEDUP_REMOVED lines=10> */
.L_x_735:


//--------------------- .text._ZN6thrust24THRUST_300001_SM_1000_NS8cuda_cub4core6detail13_kernel_agentINS1_8__reduce10DrainAgentIiEEJN3cub18CUB_300001_SM_10009GridQueueIjEEiEEEvDpT0_ --------------------------
	.section	.text._ZN6thrust24THRUST_300001_SM_1000_NS8cuda_cub4core6detail13_kernel_agentINS1_8__reduce10DrainAgentIiEEJN3cub18CUB_300001_SM_10009GridQueueIjEEiEEEvDpT0_,"ax",@progbits
	.align	128
        .global         _ZN6thrust24THRUST_300001_SM_1000_NS8cuda_cub4core6detail13_kernel_agentINS1_8__reduce10DrainAgentIiEEJN3cub18CUB_300001_SM_10009GridQueueIjEEiEEEvDpT0_
        .type           _ZN6thrust24THRUST_300001_SM_1000_NS8cuda_cub4core6detail13_kernel_agentINS1_8__reduce10DrainAgentIiEEJN3cub18CUB_300001_SM_10009GridQueueIjEEiEEEvDpT0_,@function
        .size           _ZN6thrust24THRUST_300001_SM_1000_NS8cuda_cub4core6detail13_kernel_agentINS1_8__reduce10DrainAgentIiEEJN3cub18CUB_300001_SM_10009GridQueueIjEEiEEEvDpT0_,(.L_x_736 - _ZN6thrust24THRUST_300001_SM_1000_NS8cuda_cub4core6detail13_kernel_agentINS1_8__reduce10DrainAgentIiEEJN3cub18CUB_300001_SM_10009GridQueueIjEEiEEEvDpT0_)
        .other          _ZN6thrust24THRUST_300001_SM_1000_NS8cuda_cub4core6detail13_kernel_agentINS1_8__reduce10DrainAgentIiEEJN3cub18CUB_300001_SM_10009GridQueueIjEEiEEEvDpT0_,@"STO_CUDA_ENTRY STV_DEFAULT"
_ZN6thrust24THRUST_300001_SM_1000_NS8cuda_cub4core6detail13_kernel_agentINS1_8__reduce10DrainAgentIiEEJN3cub18CUB_300001_SM_10009GridQueueIjEEiEEEvDpT0_:
.text._ZN6thrust24THRUST_300001_SM_1000_NS8cuda_cub4core6detail13_kernel_agentINS1_8__reduce10DrainAgentIiEEJN3cub18CUB_300001_SM_10009GridQueueIjEEiEEEvDpT0_:
[----:B------:R-:W-:Y:S08]  /*0000*/  LDC R1, c[0x0][0x37c] ;  /* 0x0000df00ff017b82 */ /* 0x000ff00000000800 */
[----:B------:R-:W0:Y:S01]  /*0010*/  LDC.64 R2, c[0x0][0x380] ;  /* 0x0000e000ff027b82 */ /* 0x000e220000000a00 */
[----:B------:R-:W0:Y:S07]  /*0020*/  LDCU.64 UR4, c[0x0][0x358] ;  /* 0x00006b00ff0477ac */ /* 0x000e2e0008000a00 */
[----:B------:R-:W1:Y:S01]  /*0030*/  LDC R5, c[0x0][0x388] ;  /* 0x0000e200ff057b82 */ /* 0x000e620000000800 */
[----:B0-----:R-:W-:Y:S04]  /*0040*/  STG.E desc[UR4][R2.64+0x4], RZ ;  /* 0x000004ff02007986 */ /* 0x001fe8000c101904 */
[----:B-1----:R-:W-:Y:S01]  /*0050*/  STG.E desc[UR4][R2.64], R5 ;  /* 0x0000000502007986 */ /* 0x002fe2000c101904 */
[----:B------:R-:W-:Y:S05]  /*0060*/  EXIT ;  /* 0x000000000000794d */ /* 0x000fea0003800000 */
.L_x_463:
        /* <DEDUP_REMOVED lines=9> */
.L_x_736:


//--------------------- .text._ZN6thrust24THRUST_300001_SM_1000_NS8cuda_cub4core6detail13_kernel_agentINS1_8__reduce11ReduceAgentINS0_12zip_iteratorIN4cuda3std3__45tupleIJNS0_10device_ptrIdEENS0_17counting_iteratorIlNS0_11use_defaultESF_SF_EEEEEEEPNSB_IJdlEEESJ_iNS1_9__extrema9arg_max_fIdl10comparatorEEEEJSI_SK_iN3cub18CUB_300001_SM_100013GridEvenShareIiEENSR_9GridQueueIjEESO_EEEvDpT0_ --------------------------
	.section	.text._ZN6thrust24THRUST_300001_SM_1000_NS8cuda_cub4core6detail13_kernel_agentINS1_8__reduce11ReduceAgentINS0_12zip_iteratorIN4cuda3std3__45tupleIJNS0_10device_ptrIdEENS0_17counting_iteratorIlNS0_11use_defaultESF_SF_EEEEEEEPNSB_IJdlEEESJ_iNS1_9__extrema9arg_max_fIdl10comparatorEEEEJSI_SK_iN3cub18CUB_300001_SM_100013GridEvenShareIiEENSR_9GridQueueIjEESO_EEEvDpT0_,"ax",@progbits
	.align	128
        .global         _ZN6thrust24THRUST_300001_SM_1000_NS8cuda_cub4core6detail13_kernel_agentINS1_8__reduce11ReduceAgentINS0_12zip_iteratorIN4cuda3std3__45tupleIJNS0_10device_ptrIdEENS0_17counting_iteratorIlNS0_11use_defaultESF_SF_EEEEEEEPNSB_IJdlEEESJ_iNS1_9__extrema9arg_max_fIdl10comparatorEEEEJSI_SK_iN3cub18CUB_300001_SM_100013GridEvenShareIiEENSR_9GridQueueIjEESO_EEEvDpT0_
        .type           _ZN6thrust24THRUST_300001_SM_1000_NS8cuda_cub4core6detail13_kernel_agentINS1_8__reduce11ReduceAgentINS0_12zip_iteratorIN4cuda3std3__45tupleIJNS0_10device_ptrIdEENS0_17counting_iteratorIlNS0_11use_defaultESF_SF_EEEEEEEPNSB_IJdlEEESJ_iNS1_9__extrema9arg_max_fIdl10comparatorEEEEJSI_SK_iN3cub18CUB_300001_SM_100013GridEvenShareIiEENSR_9GridQueueIjEESO_EEEvDpT0_,@function
        .size           _ZN6thrust24THRUST_300001_SM_1000_NS8cuda_cub4core6detail13_kernel_agentINS1_8__reduce11ReduceAgentINS0_12zip_iteratorIN4cuda3std3__45tupleIJNS0_10device_ptrIdEENS0_17counting_iteratorIlNS0_11use_defaultESF_SF_EEEEEEEPNSB_IJdlEEESJ_iNS1_9__extrema9arg_max_fIdl10comparatorEEEEJSI_SK_iN3cub18CUB_300001_SM_100013GridEvenShareIiEENSR_9GridQueueIjEESO_EEEvDpT0_,(.L_x_737 - _ZN6thrust24THRUST_300001_SM_1000_NS8cuda_cub4core6detail13_kernel_agentINS1_8__reduce11ReduceAgentINS0_12zip_iteratorIN4cuda3std3__45tupleIJNS0_10device_ptrIdEENS0_17counting_iteratorIlNS0_11use_defaultESF_SF_EEEEEEEPNSB_IJdlEEESJ_iNS1_9__extrema9arg_max_fIdl10comparatorEEEEJSI_SK_iN3cub18CUB_300001_SM_100013GridEvenShareIiEENSR_9GridQueueIjEESO_EEEvDpT0_)
        .other          _ZN6thrust24THRUST_300001_SM_1000_NS8cuda_cub4core6detail13_kernel_agentINS1_8__reduce11ReduceAgentINS0_12zip_iteratorIN4cuda3std3__45tupleIJNS0_10device_ptrIdEENS0_17counting_iteratorIlNS0_11use_defaultESF_SF_EEEEEEEPNSB_IJdlEEESJ_iNS1_9__extrema9arg_max_fIdl10comparatorEEEEJSI_SK_iN3cub18CUB_300001_SM_100013GridEvenShareIiEENSR_9GridQueueIjEESO_EEEvDpT0_,@"STO_CUDA_ENTRY STV_DEFAULT"
_ZN6thrust24THRUST_300001_SM_1000_NS8cuda_cub4core6detail13_kernel_agentINS1_8__reduce11ReduceAgentINS0_12zip_iteratorIN4cuda3std3__45tupleIJNS0_10device_ptrIdEENS0_17counting_iteratorIlNS0_11use_defaultESF_SF_EEEEEEEPNSB_IJdlEEESJ_iNS1_9__extrema9arg_max_fIdl10comparatorEEEEJSI_SK_iN3cub18CUB_300001_SM_100013GridEvenShareIiEENSR_9GridQueueIjEESO_EEEvDpT0_:
.text._ZN6thrust24THRUST_300001_SM_1000_NS8cuda_cub4core6detail13_kernel_agentINS1_8__reduce11ReduceAgentINS0_12zip_iteratorIN4cuda3std3__45tupleIJNS0_10device_ptrIdEENS0_17counting_iteratorIlNS0_11use_defaultESF_SF_EEEEEEEPNSB_IJdlEEESJ_iNS1_9__extrema9arg_max_fIdl10comparatorEEEEJSI_SK_iN3cub18CUB_300001_SM_100013GridEvenShareIiEENSR_9GridQueueIjEESO_EEEvDpT0_:
[----:B------:R-:W-:Y:S01]  /*0000*/  LDC R1, c[0x0][0x37c] ;  /* 0x0000df00ff017b82 */ /* 0x000fe20000000800 */
[----:B------:R-:W0:Y:S01]  /*0010*/  S2R R0, SR_CTAID.X ;  /* 0x0000000000007919 */ /* 0x000e220000002500 */
[----:B------:R-:W1:Y:S01]  /*0020*/  LDCU UR4, c[0x0][0x398] ;  /* 0x00007300ff0477ac */ /* 0x000e620008000800 */
[----:B------:R-:W-:Y:S01]  /*0030*/  BSSY.RECONVERGENT B0, `(.L_x_464) ;  /* 0x000066d000007945 */ /* 0x000fe20003800200 */
[----:B------:R-:W2:Y:S01]  /*0040*/  LDCU UR6, c[0x0][0x370] ;  /* 0x00006e00ff0677ac */ /* 0x000ea20008000800 */
[----:B------:R-:W3:Y:S01]  /*0050*/  LDCU.64 UR10, c[0x0][0x358] ;  /* 0x00006b00ff0a77ac */ /* 0x000ee20008000a00 */
[----:B-1----:R-:W-:Y:S01]  /*0060*/  IMAD.U32 R7, RZ, RZ, UR4 ;  /* 0x00000004ff077e24 */ /* 0x002fe2000f8e00ff */
[----:B--2---:R-:W-:Y:S01]  /*0070*/  UIMAD UR6, UR6, 0x500, URZ ;  /* 0x00000500060678a4 */ /* 0x004fe2000f8e02ff */
[----:B0-----:R-:W-:-:S04]  /*0080*/  IMAD R10, R0, 0x500, RZ ;  /* 0x00000500000a7824 */ /* 0x001fc800078e02ff */
[----:B------:R-:W-:-:S05]  /*0090*/  VIADD R2, R10, 0x500 ;  /* 0x000005000a027836 */ /* 0x000fca0000000000 */
[----:B------:R-:W-:-:S13]  /*00a0*/  ISETP.GT.AND P0, PT, R2, R7, PT ;  /* 0x000000070200720c */ /* 0x000fda0003f04270 */
[----:B---3--:R-:W-:Y:S05]  /*00b0*/  @!P0 BRA `(.L_x_465) ;  /* 0x0000003800d08947 */ /* 0x008fea0003800000 */
[----:B------:R-:W0:Y:S01]  /*00c0*/  S2R R5, SR_TID.X ;  /* 0x0000000000057919 */ /* 0x000e220000002100 */
[----:B------:R-:W-:Y:S01]  /*00d0*/  IMAD.IADD R4, R7, 0x1, -R10 ;  /* 0x0000000107047824 */ /* 0x000fe200078e0a0a */
[----:B------:R-:W1:Y:S01]  /*00e0*/  LDCU.64 UR6, c[0x0][0x388] ;  /* 0x00007100ff0677ac */ /* 0x000e620008000a00 */
[----:B------:R-:W-:Y:S01]  /*00f0*/  BSSY.RECONVERGENT B1, `(.L_x_466) ;  /* 0x0000010000017945 */ /* 0x000fe20003800200 */
[----:B------:R-:W-:Y:S01]  /*0100*/  IMAD.MOV.U32 R8, RZ, RZ, RZ ;  /* 0x000000ffff087224 */ /* 0x000fe200078e00ff */
[----:B------:R-:W-:Y:S01]  /*0110*/  CS2R R2, SRZ ;  /* 0x0000000000027805 */ /* 0x000fe2000001ff00 */
[----:B------:R-:W2:Y:S01]  /*0120*/  LDCU.64 UR8, c[0x0][0x388] ;  /* 0x00007100ff0877ac */ /* 0x000ea20008000a00 */
[----:B------:R-:W-:Y:S01]  /*0130*/  IMAD.MOV.U32 R6, RZ, RZ, RZ ;  /* 0x000000ffff067224 */ /* 0x000fe200078e00ff */
[----:B0-----:R-:W-:Y:S01]  /*0140*/  ISETP.GE.AND P0, PT, R5, R4, PT ;  /* 0x000000040500720c */ /* 0x001fe20003f06270 */
[----:B------:R-:W-:-:S12]  /*0150*/  IMAD.MOV.U32 R9, RZ, RZ, R5 ;  /* 0x000000ffff097224 */ /* 0x000fd800078e0005 */
[----:B-12---:R-:W-:Y:S05]  /*0160*/  @P0 BRA `(.L_x_467) ;  /* 0x0000000000200947 */ /* 0x006fea0003800000 */
[----:B------:R-:W0:Y:S01]  /*0170*/  LDC.64 R2, c[0x0][0x380] ;  /* 0x0000e000ff027b82 */ /* 0x000e220000000a00 */
[----:B------:R-:W-:Y:S01]  /*0180*/  IMAD.IADD R11, R10, 0x1, R5 ;  /* 0x000000010a0b7824 */ /* 0x000fe200078e0205 */
[----:B------:R-:W1:Y:S03]  /*0190*/  LDCU.64 UR4, c[0x0][0x388] ;  /* 0x00007100ff0477ac */ /* 0x000e660008000a00 */
[----:B0-----:R-:W-:-:S06]  /*01a0*/  IMAD.WIDE R2, R11, 0x8, R2 ;  /* 0x000000080b027825 */ /* 0x001fcc00078e0202 */
[----:B------:R-:W5:Y:S01]  /*01b0*/  LDG.E.64 R2, desc[UR10][R2.64] ;  /* 0x0000000a02027981 */ /* 0x000f62000c1e1b00 */
[----:B-1----:R-:W-:Y:S01]  /*01c0*/  IADD3 R8, P0, PT, R11, UR4, RZ ;  /* 0x000000040b087c10 */ /* 0x002fe2000ff1e0ff */
[----:B------:R-:W-:-:S03]  /*01d0*/  VIADD R9, R5, 0x100 ;  /* 0x0000010005097836 */ /* 0x000fc60000000000 */
[----:B------:R-:W-:-:S09]  /*01e0*/  LEA.HI.X.SX32 R6, R11, UR5, 0x1, P0 ;  /* 0x000000050b067c11 */ /* 0x000fd200080f0eff */
.L_x_467:
[----:B------:R-:W-:Y:S05]  /*01f0*/  BSYNC.RECONVERGENT B1 ;  /* 0x0000000000017941 */ /* 0x000fea0003800200 */
.L_x_466:
        /* <DEDUP_REMOVED lines=9> */
[----:B------:R-:W0:Y:S01]  /*0290*/  LDC.64 R12, c[0x0][0x380] ;  /* 0x0000e000ff0c7b82 */ /* 0x000e220000000a00 */
[----:B------:R-:W-:Y:S01]  /*02a0*/  LEA.HI R7, R18, 0x1, RZ, 0x18 ;  /* 0x0000000112077811 */ /* 0x000fe200078fc0ff */
[----:B------:R-:W-:-:S03]  /*02b0*/  IMAD.IADD R11, R10, 0x1, R9 ;  /* 0x000000010a0b7824 */ /* 0x000fc600078e0209 */
[----:B------:R-:W-:-:S05]  /*02c0*/  LOP3.LUT R7, R7, 0x3, RZ, 0xc0, !PT ;  /* 0x0000000307077812 */ /* 0x000fca00078ec0ff */
[----:B------:R-:W-:-:S07]  /*02d0*/  IMAD.MOV R7, RZ, RZ, -R7 ;  /* 0x000000ffff077224 */ /* 0x000fce00078e0a07 */
.L_x_474:
[----:B0-----:R-:W-:-:S06]  /*02e0*/  IMAD.WIDE R14, R11, 0x8, R12 ;  /* 0x000000080b0e7825 */ /* 0x001fcc00078e020c */
[----:B------:R-:W2:Y:S01]  /*02f0*/  LDG.E.64 R14, desc[UR10][R14.64] ;  /* 0x0000000a0e0e7981 */ /* 0x000ea2000c1e1b00 */
[----:B------:R-:W-:Y:S01]  /*0300*/  IADD3 R22, P1, PT, R11, UR6, RZ ;  /* 0x000000060b167c10 */ /* 0x000fe2000ff3e0ff */
[----:B------:R-:W-:Y:S01]  /*0310*/  VIADD R7, R7, 0x1 ;  /* 0x0000000107077836 */ /* 0x000fe20000000000 */
[----:B------:R-:W-:Y:S01]  /*0320*/  BSSY.RECONVERGENT B3, `(.L_x_472) ;  /* 0x000001b000037945 */ /* 0x000fe20003800200 */
[----:B------:R-:W-:Y:S01]  /*0330*/  IMAD.MOV.U32 R19, RZ, RZ, R8 ;  /* 0x000000ffff137224 */ /* 0x000fe200078e0008 */
[----:B------:R-:W-:Y:S01]  /*0340*/  LEA.HI.X.SX32 R21, R11, UR7, 0x1, P1 ;  /* 0x000000070b157c11 */ /* 0x000fe200088f0eff */
[----:B------:R-:W-:Y:S01]  /*0350*/  IMAD.MOV.U32 R20, RZ, RZ, R6 ;  /* 0x000000ffff147224 */ /* 0x000fe200078e0006 */
[----:B------:R-:W-:Y:S01]  /*0360*/  ISETP.NE.AND P2, PT, R7, RZ, PT ;  /* 0x000000ff0700720c */ /* 0x000fe20003f45270 */
[----:B-----5:R-:W-:Y:S02]  /*0370*/  IMAD.MOV.U32 R16, RZ, RZ, R2 ;  /* 0x000000ffff107224 */ /* 0x020fe400078e0002 */
[----:B------:R-:W-:-:S02]  /*0380*/  IMAD.MOV.U32 R17, RZ, RZ, R3 ;  /* 0x000000ffff117224 */ /* 0x000fc400078e0003 */
[----:B------:R-:W-:Y:S02]  /*0390*/  IMAD.MOV.U32 R8, RZ, RZ, R22 ;  /* 0x000000ffff087224 */ /* 0x000fe400078e0016 */
        /* <DEDUP_REMOVED lines=19> */
.L_x_473:
[----:B------:R-:W-:Y:S05]  /*04d0*/  BSYNC.RECONVERGENT B3 ;  /* 0x0000000000037941 */ /* 0x000fea0003800200 */
.L_x_472:
[----:B------:R-:W-:Y:S02]  /*04e0*/  VIADD R9, R9, 0x100 ;  /* 0x0000010009097836 */ /* 0x000fe40000000000 */
[----:B------:R-:W-:Y:S01]  /*04f0*/  VIADD R11, R11, 0x100 ;  /* 0x000001000b0b7836 */ /* 0x000fe20000000000 */
[----:B------:R-:W-:Y:S06]  /*0500*/  @P2 BRA `(.L_x_474) ;  /* 0xfffffffc00742947 */ /* 0x000fec000383ffff */
.L_x_471:
[----:B------:R-:W-:Y:S05]  /*0510*/  BSYNC.RECONVERGENT B2 ;  /* 0x0000000000027941 */ /* 0x000fea0003800200 */
.L_x_470:
[----:B------:R-:W-:-:S13]  /*0520*/  ISETP.GE.U32.AND P0, PT, R18, 0x300, PT ;  /* 0x000003001200780c */ /* 0x000fda0003f06070 */
[----:B------:R-:W-:Y:S05]  /*0530*/  @!P0 BRA `(.L_x_469) ;  /* 0x0000000400cc8947 */ /* 0x000fea0003800000 */
[----:B------:R-:W0:Y:S01]  /*0540*/  LDC.64 R12, c[0x0][0x380] ;  /* 0x0000e000ff0c7b82 */ /* 0x000e220000000a00 */
[----:B------:R-:W-:-:S04]  /*0550*/  IMAD.IADD R7, R10, 0x1, R9 ;  /* 0x000000010a077824 */ /* 0x000fc800078e0209 */
[C---:B------:R-:W-:Y:S02]  /*0560*/  VIADD R27, R7.reuse, 0x100 ;  /* 0x00000100071b7836 */ /* 0x040fe40000000000 */
[C---:B------:R-:W-:Y:S02]  /*0570*/  VIADD R26, R7.reuse, 0x200 ;  /* 0x00000200071a7836 */ /* 0x040fe40000000000 */
[----:B------:R-:W-:Y:S01]  /*0580*/  VIADD R25, R7, 0x300 ;  /* 0x0000030007197836 */ /* 0x000fe20000000000 */
[----:B0-----:R-:W-:-:S05]  /*0590*/  IADD3 R10, P0, PT, R12, 0x1000, RZ ;  /* 0x000010000c0a7810 */ /* 0x001fca0007f1e0ff */
[----:B------:R-:W-:-:S08]  /*05a0*/  IMAD.X R11, RZ, RZ, R13, P0 ;  /* 0x000000ffff0b7224 */ /* 0x000fd000000e060d */
.L_x_483:
[----:B------:R-:W-:-:S05]  /*05b0*/  IMAD.WIDE R22, R7, 0x8, R10 ;  /* 0x0000000807167825 */ /* 0x000fca00078e020a */
[----:B------:R-:W2:Y:S04]  /*05c0*/  LDG.E.64 R20, desc[UR10][R22.64+-0x1000] ;  /* 0xfff0000a16147981 */ /* 0x000ea8000c1e1b00 */
[----:B-----5:R0:W5:Y:S04]  /*05d0*/  LDG.E.64 R16, desc[UR10][R22.64+-0x800] ;  /* 0xfff8000a16107981 */ /* 0x020168000c1e1b00 */
[----:B------:R0:W5:Y:S04]  /*05e0*/  LDG.E.64 R14, desc[UR10][R22.64] ;  /* 0x0000000a160e7981 */ /* 0x000168000c1e1b00 */
[----:B------:R0:W5:Y:S01]  /*05f0*/  LDG.E.64 R12, desc[UR10][R22.64+0x800] ;  /* 0x0008000a160c7981 */ /* 0x000162000c1e1b00 */
[C---:B------:R-:W-:Y:S01]  /*0600*/  IADD3 R29, P1, PT, R7.reuse, UR8, RZ ;  /* 0x00000008071d7c10 */ /* 0x040fe2000ff3e0ff */
[----:B------:R-:W-:Y:S03]  /*0610*/  BSSY.RECONVERGENT B2, `(.L_x_475) ;  /* 0x0000016000027945 */ /* 0x000fe60003800200 */
[----:B------:R-:W-:Y:S01]  /*0620*/  LEA.HI.X.SX32 R31, R7, UR9, 0x1, P1 ;  /* 0x00000009071f7c11 */ /* 0x000fe200088f0eff */
[----:B------:R-:W-:-:S03]  /*0630*/  IMAD.MOV.U32 R24, RZ, RZ, R29 ;  /* 0x000000ffff187224 */ /* 0x000fc600078e001d */
[----:B------:R-:W-:Y:S01]  /*0640*/  MOV R28, R31 ;  /* 0x0000001f001c7202 */ /* 0x000fe20000000f00 */
        /* <DEDUP_REMOVED lines=18> */
.L_x_476:
[----:B------:R-:W-:Y:S05]  /*0770*/  BSYNC.RECONVERGENT B2 ;  /* 0x0000000000027941 */ /* 0x000fea0003800200 */
.L_x_475:
[----:B-----5:R-:W-:Y:S01]  /*0780*/  DSETP.GEU.AND P0, PT, |R18|, |R16|, PT ;  /* 0x400000101200722a */ /* 0x020fe20003f0e200 */
[C---:B------:R-:W-:Y:S01]  /*0790*/  IADD3 R21, P1, PT, R27.reuse, UR8, RZ ;  /* 0x000000081b157c10 */ /* 0x040fe2000ff3e0ff */
[----:B------:R-:W-:Y:S01]  /*07a0*/  BSSY.RECONVERGENT B2, `(.L_x_477) ;  /* 0x0000015000027945 */ /* 0x000fe20003800200 */
[----:B------:R-:W-:Y:S02]  /*07b0*/  IMAD.MOV.U32 R2, RZ, RZ, R16 ;  /* 0x000000ffff027224 */ /* 0x000fe400078e0010 */
[----:B------:R-:W-:Y:S01]  /*07c0*/  LEA.HI.X.SX32 R23, R27, UR9, 0x1, P1 ;  /* 0x000000091b177c11 */ /* 0x000fe200088f0eff */
[----:B------:R-:W-:Y:S02]  /*07d0*/  IMAD.MOV.U32 R6, RZ, RZ, R21 ;  /* 0x000000ffff067224 */ /* 0x000fe400078e0015 */
[----:B------:R-:W-:Y:S02]  /*07e0*/  IMAD.MOV.U32 R3, RZ, RZ, R17 ;  /* 0x000000ffff037224 */ /* 0x000fe400078e0011 */
[----:B------:R-:W-:-:S04]  /*07f0*/  IMAD.MOV.U32 R8, RZ, RZ, R23 ;  /* 0x000000ffff087224 */ /* 0x000fc800078e0017 */
        /* <DEDUP_REMOVED lines=15> */
.L_x_478:
[----:B------:R-:W-:Y:S05]  /*08f0*/  BSYNC.RECONVERGENT B2 ;  /* 0x0000000000027941 */ /* 0x000fea0003800200 */
.L_x_477:
[----:B------:R-:W-:Y:S01]  /*0900*/  DSETP.GEU.AND P0, PT, |R2|, |R14|, PT ;  /* 0x4000000e0200722a */ /* 0x000fe20003f0e200 */
[C---:B------:R-:W-:Y:S01]  /*0910*/  IADD3 R21, P1, PT, R26.reuse, UR8, RZ ;  /* 0x000000081a157c10 */ /* 0x040fe2000ff3e0ff */
[----:B------:R-:W-:Y:S01]  /*0920*/  BSSY.RECONVERGENT B2, `(.L_x_479) ;  /* 0x0000016000027945 */ /* 0x000fe20003800200 */
[----:B------:R-:W-:Y:S01]  /*0930*/  IADD3 R29, P2, PT, R25, UR8, RZ ;  /* 0x00000008191d7c10 */ /* 0x000fe2000ff5e0ff */
[----:B------:R-:W-:Y:S01]  /*0940*/  IMAD.MOV.U32 R16, RZ, RZ, R14 ;  /* 0x000000ffff107224 */ /* 0x000fe200078e000e */
        /* <DEDUP_REMOVED lines=19> */
.L_x_480:
[----:B------:R-:W-:Y:S05]  /*0a80*/  BSYNC.RECONVERGENT B2 ;  /* 0x0000000000027941 */ /* 0x000fea0003800200 */
.L_x_479:
[----:B------:R-:W-:Y:S01]  /*0a90*/  DSETP.GEU.AND P0, PT, |R16|, |R12|, PT ;  /* 0x4000000c1000722a */ /* 0x000fe20003f0e200 */
[----:B------:R-:W-:Y:S01]  /*0aa0*/  LEA.HI.X.SX32 R14, R25, UR9, 0x1, P2 ;  /* 0x00000009190e7c11 */ /* 0x000fe200090f0eff */
[----:B------:R-:W-:Y:S01]  /*0ab0*/  BSSY.RECONVERGENT B2, `(.L_x_481) ;  /* 0x0000014000027945 */ /* 0x000fe20003800200 */
[----:B------:R-:W-:Y:S02]  /*0ac0*/  IMAD.MOV.U32 R8, RZ, RZ, R29 ;  /* 0x000000ffff087224 */ /* 0x000fe400078e001d */
[----:B------:R-:W-:Y:S02]  /*0ad0*/  IMAD.MOV.U32 R2, RZ, RZ, R12 ;  /* 0x000000ffff027224 */ /* 0x000fe400078e000c */
[----:B------:R-:W-:Y:S02]  /*0ae0*/  IMAD.MOV.U32 R6, RZ, RZ, R14 ;  /* 0x000000ffff067224 */ /* 0x000fe400078e000e */
[----:B------:R-:W-:-:S05]  /*0af0*/  IMAD.MOV.U32 R3, RZ, RZ, R13 ;  /* 0x000000ffff037224 */ /* 0x000fca00078e000d */
        /* <DEDUP_REMOVED lines=15> */
.L_x_482:
[----:B------:R-:W-:Y:S05]  /*0bf0*/  BSYNC.RECONVERGENT B2 ;  /* 0x0000000000027941 */ /* 0x000fea0003800200 */
.L_x_481:
[----:B------:R-:W-:Y:S02]  /*0c00*/  VIADD R9, R9, 0x400 ;  /* 0x0000040009097836 */ /* 0x000fe40000000000 */
[----:B------:R-:W-:Y:S02]  /*0c10*/  VIADD R27, R27, 0x400 ;  /* 0x000004001b1b7836 */ /* 0x000fe40000000000 */
[----:B------:R-:W-:Y:S01]  /*0c20*/  VIADD R26, R26, 0x400 ;  /* 0x000004001a1a7836 */ /* 0x000fe20000000000 */
[----:B------:R-:W-:Y:S01]  /*0c30*/  ISETP.GE.AND P0, PT, R9, R4, PT ;  /* 0x000000040900720c */ /* 0x000fe20003f06270 */
[----:B------:R-:W-:Y:S02]  /*0c40*/  VIADD R25, R25, 0x400 ;  /* 0x0000040019197836 */ /* 0x000fe40000000000 */
[----:B------:R-:W-:-:S10]  /*0c50*/  VIADD R7, R7, 0x400 ;  /* 0x0000040007077836 */ /* 0x000fd40000000000 */
[----:B------:R-:W-:Y:S05]  /*0c60*/  @!P0 BRA `(.L_x_483) ;  /* 0xfffffff800508947 */ /* 0x000fea000383ffff */
.L_x_469:
[----:B------:R-:W-:Y:S05]  /*0c70*/  BSYNC.RECONVERGENT B1 ;  /* 0x0000000000017941 */ /* 0x000fea0003800200 */
.L_x_468:
        /* <DEDUP_REMOVED lines=34> */
.L_x_486:
[----:B------:R-:W-:Y:S05]  /*0ea0*/  BSYNC.RECONVERGENT B1 ;  /* 0x0000000000017941 */ /* 0x000fea0003800200 */
.L_x_485:
        /* <DEDUP_REMOVED lines=31> */
.L_x_488:
[----:B------:R-:W-:Y:S05]  /*10a0*/  BSYNC.RECONVERGENT B1 ;  /* 0x0000000000017941 */ /* 0x000fea0003800200 */
.L_x_487:
[----:B------:R-:W-:Y:S01]  /*10b0*/  ISETP.GT.AND P0, PT, R15, 0x1b, PT ;  /* 0x0000001b0f00780c */ /* 0x000fe20003f04270 */
[----:B---3--:R3:W3:Y:S01]  /*10c0*/  SHFL.DOWN PT, R8, R2, 0x4, 0x1f ;  /* 0x08801f0002087f89 */ /* 0x0086e200000e0000 */
[----:B------:R-:W-:Y:S01]  /*10d0*/  BSSY.RECONVERGENT B1, `(.L_x_489) ;  /* 0x000001d000017945 */ /* 0x000fe20003800200 */
[----:B0-----:R-:W-:Y:S01]  /*10e0*/  MOV R11, R4 ;  /* 0x00000004000b7202 */ /* 0x001fe20000000f00 */
[----:B------:R-:W-:Y:S01]  /*10f0*/  IMAD.MOV.U32 R12, RZ, RZ, R13 ;  /* 0x000000ffff0c7224 */ /* 0x000fe200078e000d */
[----:B------:R0:W0:Y:S01]  /*1100*/  SHFL.DOWN PT, R9, R3, 0x4, 0x1f ;  /* 0x08801f0003097f89 */ /* 0x00002200000e0000 */
[----:B-1----:R-:W-:Y:S02]  /*1110*/  IMAD.MOV.U32 R6, RZ, RZ, R2 ;  /* 0x000000ffff067224 */ /* 0x002fe400078e0002 */
[----:B--2---:R-:W-:Y:S01]  /*1120*/  IMAD.MOV.U32 R7, RZ, RZ, R3 ;  /* 0x000000ffff077224 */ /* 0x004fe200078e0003 */
[----:B----4-:R1:W2:Y:S04]  /*1130*/  SHFL.DOWN PT, R17, R4, 0x4, 0x1f ;  /* 0x08801f0004117f89 */ /* 0x0102a800000e0000 */
[----:B------:R1:W4:Y:S01]  /*1140*/  SHFL.DOWN PT, R10, R13, 0x4, 0x1f ;  /* 0x08801f000d0a7f89 */ /* 0x00032200000e0000 */
        /* <DEDUP_REMOVED lines=21> */
.L_x_490:
[----:B------:R-:W-:Y:S05]  /*12a0*/  BSYNC.RECONVERGENT B1 ;  /* 0x0000000000017941 */ /* 0x000fea0003800200 */
.L_x_489:
[----:B------:R-:W-:Y:S01]  /*12b0*/  ISETP.GT.AND P0, PT, R15, 0x17, PT ;  /* 0x000000170f00780c */ /* 0x000fe20003f04270 */
[----:B---3--:R3:W2:Y:S01]  /*12c0*/  SHFL.DOWN PT, R8, R6, 0x8, 0x1f ;  /* 0x09001f0006087f89 */ /* 0x0086a200000e0000 */
[----:B------:R-:W-:Y:S01]  /*12d0*/  BSSY.RECONVERGENT B1, `(.L_x_491) ;  /* 0x000001d000017945 */ /* 0x000fe20003800200 */
[----:B-1----:R-:W-:Y:S02]  /*12e0*/  IMAD.MOV.U32 R4, RZ, RZ, R11 ;  /* 0x000000ffff047224 */ /* 0x002fe400078e000b */
[----:B0-----:R3:W0:Y:S01]  /*12f0*/  SHFL.DOWN PT, R9, R7, 0x8, 0x1f ;  /* 0x09001f0007097f89 */ /* 0x00162200000e0000 */
[----:B----4-:R-:W-:Y:S02]  /*1300*/  IMAD.MOV.U32 R10, RZ, RZ, R12 ;  /* 0x000000ffff0a7224 */ /* 0x010fe400078e000c */
[----:B------:R-:W-:Y:S01]  /*1310*/  IMAD.MOV.U32 R2, RZ, RZ, R6 ;  /* 0x000000ffff027224 */ /* 0x000fe200078e0006 */
[----:B------:R3:W1:Y:S01]  /*1320*/  SHFL.DOWN PT, R14, R11, 0x8, 0x1f ;  /* 0x09001f000b0e7f89 */ /* 0x00066200000e0000 */
[----:B------:R-:W-:-:S03]  /*1330*/  IMAD.MOV.U32 R3, RZ, RZ, R7 ;  /* 0x000000ffff037224 */ /* 0x000fc600078e0007 */
[----:B------:R3:W4:Y:S01]  /*1340*/  SHFL.DOWN PT, R13, R12, 0x8, 0x1f ;  /* 0x09001f000c0d7f89 */ /* 0x00072200000e0000 */
[----:B------:R-:W-:Y:S05]  /*1350*/  @P0 BRA `(.L_x_492) ;  /* 0x0000000000500947 */ /* 0x000fea0003800000 */
[----:B0-2---:R-:W-:Y:S01]  /*1360*/  DSETP.GEU.AND P0, PT, |R6|, |R8|, PT ;  /* 0x400000080600722a */ /* 0x005fe20003f0e200 */
[----:B-1----:R-:W-:Y:S02]  /*1370*/  IMAD.MOV.U32 R4, RZ, RZ, R14 ;  /* 0x000000ffff047224 */ /* 0x002fe400078e000e */
        /* <DEDUP_REMOVED lines=18> */
.L_x_492:
[----:B------:R-:W-:Y:S05]  /*14a0*/  BSYNC.RECONVERGENT B1 ;  /* 0x0000000000017941 */ /* 0x000fea0003800200 */
.L_x_491:
[----:B------:R-:W-:Y:S01]  /*14b0*/  ISETP.GT.AND P0, PT, R15, 0xf, PT ;  /* 0x0000000f0f00780c */ /* 0x000fe20003f04270 */
[----:B---3--:R3:W1:Y:S01]  /*14c0*/  SHFL.DOWN PT, R6, R2, 0x10, 0x1f ;  /* 0x0a001f0002067f89 */ /* 0x00866200000e0000 */
[----:B------:R-:W-:Y:S01]  /*14d0*/  BSSY.RECONVERGENT B1, `(.L_x_493) ;  /* 0x000001d000017945 */ /* 0x000fe20003800200 */
[----:B--2---:R-:W-:Y:S02]  /*14e0*/  IMAD.MOV.U32 R17, RZ, RZ, R4 ;  /* 0x000000ffff117224 */ /* 0x004fe400078e0004 */
[----:B------:R3:W2:Y:S01]  /*14f0*/  SHFL.DOWN PT, R7, R3, 0x10, 0x1f ;  /* 0x0a001f0003077f89 */ /* 0x0006a200000e0000 */
[----:B------:R-:W-:Y:S02]  /*1500*/  IMAD.MOV.U32 R19, RZ, RZ, R10 ;  /* 0x000000ffff137224 */ /* 0x000fe400078e000a */
[----:B------:R-:W-:Y:S01]  /*1510*/  IMAD.MOV.U32 R12, RZ, RZ, R2 ;  /* 0x000000ffff0c7224 */ /* 0x000fe200078e0002 */
[----:B0-----:R3:W0:Y:S01]  /*1520*/  SHFL.DOWN PT, R9, R4, 0x10, 0x1f ;  /* 0x0a001f0004097f89 */ /* 0x00162200000e0000 */
[----:B----4-:R-:W-:-:S03]  /*1530*/  IMAD.MOV.U32 R13, RZ, RZ, R3 ;  /* 0x000000ffff0d7224 */ /* 0x010fc600078e0003 */
[----:B------:R3:W4:Y:S01]  /*1540*/  SHFL.DOWN PT, R11, R10, 0x10, 0x1f ;  /* 0x0a001f000a0b7f89 */ /* 0x00072200000e0000 */
[----:B------:R-:W-:Y:S05]  /*1550*/  @P0 BRA `(.L_x_494) ;  /* 0x0000000000500947 */ /* 0x000fea0003800000 */
[----:B-12---:R-:W-:Y:S01]  /*1560*/  DSETP.GEU.AND P0, PT, |R2|, |R6|, PT ;  /* 0x400000060200722a */ /* 0x006fe20003f0e200 */
[----:B0-----:R-:W-:Y:S01]  /*1570*/  IMAD.MOV.U32 R17, RZ, RZ, R9 ;  /* 0x000000ffff117224 */ /* 0x001fe200078e0009 */
        /* <DEDUP_REMOVED lines=18> */
.L_x_494:
[----:B------:R-:W-:Y:S05]  /*16a0*/  BSYNC.RECONVERGENT B1 ;  /* 0x0000000000017941 */ /* 0x000fea0003800200 */
.L_x_493:
[----:B------:R-:W-:Y:S01]  /*16b0*/  ISETP.NE.AND P0, PT, R15, RZ, PT ;  /* 0x000000ff0f00720c */ /* 0x000fe20003f05270 */
[----:B------:R-:W-:-:S12]  /*16c0*/  BSSY.RECONVERGENT B1, `(.L_x_495) ;  /* 0x000000b000017945 */ /* 0x000fd80003800200 */
[----:B------:R-:W-:Y:S05]  /*16d0*/  @P0 BRA `(.L_x_496) ;  /* 0x0000000000240947 */ /* 0x000fea0003800000 */
[----:B---3--:R-:W3:Y:S01]  /*16e0*/  S2R R4, SR_CgaCtaId ;  /* 0x0000000000047919 */ /* 0x008ee20000008800 */
[----:B------:R-:W-:Y:S01]  /*16f0*/  MOV R3, 0x400 ;  /* 0x0000040000037802 */ /* 0x000fe20000000f00 */
[----:B------:R-:W-:Y:S01]  /*1700*/  IMAD.MOV.U32 R18, RZ, RZ, R17 ;  /* 0x000000ffff127224 */ /* 0x000fe200078e0011 */
[----:B------:R-:W-:-:S04]  /*1710*/  SHF.R.U32.HI R2, RZ, 0x1, R5 ;  /* 0x00000001ff027819 */ /* 0x000fc80000011605 */
[----:B------:R-:W-:Y:S02]  /*1720*/  LOP3.LUT R2, R2, 0x1f0, RZ, 0xc0, !PT ;  /* 0x000001f002027812 */ /* 0x000fe400078ec0ff */
[----:B---3--:R-:W-:-:S05]  /*1730*/  LEA R3, R4, R3, 0x18 ;  /* 0x0000000304037211 */ /* 0x008fca00078ec0ff */
[----:B------:R-:W-:-:S05]  /*1740*/  IMAD.IADD R3, R2, 0x1, R3 ;  /* 0x0000000102037824 */ /* 0x000fca00078e0203 */
[----:B------:R3:W-:Y:S04]  /*1750*/  STS.64 [R3+0x10], R18 ;  /* 0x0000101203007388 */ /* 0x0007e80000000a00 */
[----:B------:R3:W-:Y:S02]  /*1760*/  STS.64 [R3+0x8], R12 ;  /* 0x0000080c03007388 */ /* 0x0007e40000000a00 */
.L_x_496:
[----:B------:R-:W-:Y:S05]  /*1770*/  BSYNC.RECONVERGENT B1 ;  /* 0x0000000000017941 */ /* 0x000fea0003800200 */
.L_x_495:
[----:B------:R-:W-:Y:S01]  /*1780*/  BAR.SYNC.DEFER_BLOCKING 0x0 ;  /* 0x0000000000007b1d */ /* 0x000fe20000010000 */
[----:B------:R-:W-:-:S13]  /*1790*/  ISETP.NE.AND P1, PT, R5, RZ, PT ;  /* 0x000000ff0500720c */ /* 0x000fda0003f25270 */
[----:B------:R-:W-:Y:S05]  /*17a0*/  @P1 BRA `(.L_x_497) ;  /* 0x0000004c00d41947 */ /* 0x000fea0003800000 */
[----:B---3--:R-:W3:Y:S01]  /*17b0*/  S2R R3, SR_CgaCtaId ;  /* 0x0000000000037919 */ /* 0x008ee20000008800 */
[----:B------:R-:W-:Y:S01]  /*17c0*/  MOV R2, 0x400 ;  /* 0x0000040000027802 */ /* 0x000fe20000000f00 */
[----:B------:R-:W-:Y:S03]  /*17d0*/  BSSY.RECONVERGENT B1, `(.L_x_498) ;  /* 0x000001a000017945 */ /* 0x000fe60003800200 */
[----:B---3--:R-:W-:-:S05]  /*17e0*/  LEA R32, R3, R2, 0x18 ;  /* 0x0000000203207211 */ /* 0x008fca00078ec0ff */
[----:B-1----:R-:W1:Y:S04]  /*17f0*/  LDS.64 R14, [R32+0x18] ;  /* 0x00001800200e7984 */ /* 0x002e680000000a00 */
[----:B0---4-:R-:W0:Y:S04]  /*1800*/  LDS.128 R8, [R32+0x20] ;  /* 0x0000200020087984 */ /* 0x011e280000000c00 */
[----:B------:R3:W4:Y:S04]  /*1810*/  LDS.64 R2, [R32+0x80] ;  /* 0x0000800020027984 */ /* 0x0007280000000a00 */
[----:B--2---:R3:W2:Y:S01]  /*1820*/  LDS.128 R4, [R32+0x30] ;  /* 0x0000300020047984 */ /* 0x0046a20000000c00 */
        /* <DEDUP_REMOVED lines=20> */
.L_x_499:
[----:B------:R-:W-:Y:S05]  /*1970*/  BSYNC.RECONVERGENT B1 ;  /* 0x0000000000017941 */ /* 0x000fea0003800200 */
.L_x_498:
[----:B------:R0:W1:Y:S01]  /*1980*/  LDS.128 R12, [R32+0x40] ;  /* 0x00004000200c7984 */ /* 0x0000620000000c00 */
[----:B------:R-:W-:Y:S01]  /*1990*/  DSETP.GEU.AND P0, PT, |R28|, |R10|, PT ;  /* 0x4000000a1c00722a */ /* 0x000fe20003f0e200 */
[----:B------:R-:W-:Y:S01]  /*19a0*/  BSSY.RECONVERGENT B1, `(.L_x_500) ;  /* 0x0000017000017945 */ /* 0x000fe20003800200 */
[----:B------:R-:W-:Y:S01]  /*19b0*/  IMAD.MOV.U32 R33, RZ, RZ, R4 ;  /* 0x000000ffff217224 */ /* 0x000fe200078e0004 */
[----:B------:R0:W2:Y:S01]  /*19c0*/  LDS.128 R16, [R32+0x50] ;  /* 0x0000500020107984 */ /* 0x0000a20000000c00 */
[----:B------:R-:W-:Y:S02]  /*19d0*/  IMAD.MOV.U32 R35, RZ, RZ, R5 ;  /* 0x000000ffff237224 */ /* 0x000fe400078e0005 */
[----:B------:R-:W-:Y:S01]  /*19e0*/  IMAD.MOV.U32 R8, RZ, RZ, R10 ;  /* 0x000000ffff087224 */ /* 0x000fe200078e000a */
[----:B------:R0:W3:Y:S01]  /*19f0*/  LDS.128 R20, [R32+0x60] ;  /* 0x0000600020147984 */ /* 0x0000e20000000c00 */
[----:B------:R-:W-:-:S03]  /*1a00*/  IMAD.MOV.U32 R9, RZ, RZ, R11 ;  /* 0x000000ffff097224 */ /* 0x000fc600078e000b */
[----:B------:R0:W4:Y:S03]  /*1a10*/  LDS.128 R24, [R32+0x70] ;  /* 0x0000700020187984 */ /* 0x0001260000000c00 */
        /* <DEDUP_REMOVED lines=15> */
.L_x_501:
[----:B------:R-:W-:Y:S05]  /*1b10*/  BSYNC.RECONVERGENT B1 ;  /* 0x0000000000017941 */ /* 0x000fea0003800200 */
.L_x_500:
        /* <DEDUP_REMOVED lines=21> */
.L_x_503:
[----:B------:R-:W-:Y:S05]  /*1c70*/  BSYNC.RECONVERGENT B1 ;  /* 0x0000000000017941 */ /* 0x000fea0003800200 */
.L_x_502:
[----:B------:R-:W-:Y:S01]  /*1c80*/  DSETP.GEU.AND P0, PT, |R4|, |R14|, PT ;  /* 0x4000000e0400722a */ /* 0x000fe20003f0e200 */
[----:B------:R-:W-:Y:S01]  /*1c90*/  BSSY.RECONVERGENT B1, `(.L_x_504) ;  /* 0x0000014000017945 */ /* 0x000fe20003800200 */
[----:B------:R-:W-:Y:S02]  /*1ca0*/  IMAD.MOV.U32 R6, RZ, RZ, R14 ;  /* 0x000000ffff067224 */ /* 0x000fe400078e000e */
[----:B------:R-:W-:Y:S02]  /*1cb0*/  IMAD.MOV.U32 R7, RZ, RZ, R15 ;  /* 0x000000ffff077224 */ /* 0x000fe400078e000f */
[----:B--2---:R-:W-:Y:S02]  /*1cc0*/  IMAD.MOV.U32 R9, RZ, RZ, R16 ;  /* 0x000000ffff097224 */ /* 0x004fe400078e0010 */
        /* <DEDUP_REMOVED lines=16> */
.L_x_505:
[----:B------:R-:W-:Y:S05]  /*1dd0*/  BSYNC.RECONVERGENT B1 ;  /* 0x0000000000017941 */ /* 0x000fea0003800200 */
.L_x_504:
        /* <DEDUP_REMOVED lines=21> */
.L_x_507:
[----:B------:R-:W-:Y:S05]  /*1f30*/  BSYNC.RECONVERGENT B1 ;  /* 0x0000000000017941 */ /* 0x000fea0003800200 */
.L_x_506:
[----:B------:R-:W-:Y:S01]  /*1f40*/  DSETP.GEU.AND P0, PT, |R4|, |R22|, PT ;  /* 0x400000160400722a */ /* 0x000fe20003f0e200 */
[----:B------:R-:W-:Y:S01]  /*1f50*/  BSSY.RECONVERGENT B1, `(.L_x_508) ;  /* 0x0000014000017945 */ /* 0x000fe20003800200 */
[----:B------:R-:W-:Y:S02]  /*1f60*/  IMAD.MOV.U32 R6, RZ, RZ, R22 ;  /* 0x000000ffff067224 */ /* 0x000fe400078e0016 */
[----:B------:R-:W-:Y:S02]  /*1f70*/  IMAD.MOV.U32 R7, RZ, RZ, R23 ;  /* 0x000000ffff077224 */ /* 0x000fe400078e0017 */
[----:B----4-:R-:W-:Y:S02]  /*1f80*/  IMAD.MOV.U32 R9, RZ, RZ, R24 ;  /* 0x000000ffff097224 */ /* 0x010fe400078e0018 */
        /* <DEDUP_REMOVED lines=16> */
.L_x_509:
[----:B------:R-:W-:Y:S05]  /*2090*/  BSYNC.RECONVERGENT B1 ;  /* 0x0000000000017941 */ /* 0x000fea0003800200 */
.L_x_508:
[----:B------:R-:W-:Y:S01]  /*20a0*/  DSETP.GEU.AND P0, PT, |R6|, |R26|, PT ;  /* 0x4000001a0600722a */ /* 0x000fe20003f0e200 */
[----:B------:R-:W-:Y:S02]  /*20b0*/  IMAD.MOV.U32 R12, RZ, RZ, R26 ;  /* 0x000000ffff0c7224 */ /* 0x000fe400078e001a */
[----:B------:R-:W-:Y:S02]  /*20c0*/  IMAD.MOV.U32 R13, RZ, RZ, R27 ;  /* 0x000000ffff0d7224 */ /* 0x000fe400078e001b */
        /* <DEDUP_REMOVED lines=18> */
.L_x_484:
        /* <DEDUP_REMOVED lines=8> */
[----:B------:R-:W-:Y:S01]  /*2270*/  ISETP.GT.AND P0, PT, R11, R4, PT ;  /* 0x000000040b00720c */ /* 0x000fe20003f04270 */
[----:B------:R-:W-:Y:S02]  /*2280*/  IMAD.IADD R9, R4, 0x1, R9 ;  /* 0x0000000104097824 */ /* 0x000fe400078e0209 */
[----:B------:R-:W-:-:S03]  /*2290*/  IMAD.MOV.U32 R11, RZ, RZ, R3 ;  /* 0x000000ffff0b7224 */ /* 0x000fc600078e0003 */
        /* <DEDUP_REMOVED lines=27> */
.L_x_511:
[----:B------:R-:W-:Y:S05]  /*2450*/  BSYNC.RECONVERGENT B1 ;  /* 0x0000000000017941 */ /* 0x000fea0003800200 */
.L_x_510:
[----:B------:R-:W-:Y:S01]  /*2460*/  VIADD R2, R7, 0x2 ;  /* 0x0000000207027836 */ /* 0x000fe20000000000 */
[----:B--2---:R1:W2:Y:S01]  /*2470*/  SHFL.DOWN PT, R12, R10, 0x2, R9 ;  /* 0x084000000a0c7989 */ /* 0x0042a200000e0009 */
[----:B------:R-:W-:Y:S01]  /*2480*/  BSSY.RECONVERGENT B1, `(.L_x_512) ;  /* 0x000001e000017945 */ /* 0x000fe20003800200 */
[----:B------:R-:W-:Y:S02]  /*2490*/  IMAD.MOV.U32 R8, RZ, RZ, R16 ;  /* 0x000000ffff087224 */ /* 0x000fe400078e0010 */
[----:B------:R-:W-:Y:S01]  /*24a0*/  ISETP.GT.AND P0, PT, R2, R9, PT ;  /* 0x000000090200720c */ /* 0x000fe20003f04270 */
[----:B---3--:R1:W3:Y:S01]  /*24b0*/  SHFL.DOWN PT, R13, R11, 0x2, R9 ;  /* 0x084000000b0d7989 */ /* 0x0082e200000e0009 */
[----:B------:R-:W-:Y:S02]  /*24c0*/  IMAD.MOV.U32 R14, RZ, RZ, R18 ;  /* 0x000000ffff0e7224 */ /* 0x000fe400078e0012 */
[----:B------:R-:W-:Y:S01]  /*24d0*/  IMAD.MOV.U32 R2, RZ, RZ, R10 ;  /* 0x000000ffff027224 */ /* 0x000fe200078e000a */
[----:B----4-:R1:W4:Y:S01]  /*24e0*/  SHFL.DOWN PT, R15, R16, 0x2, R9 ;  /* 0x08400000100f7989 */ /* 0x01032200000e0009 */
[----:B------:R-:W-:-:S03]  /*24f0*/  IMAD.MOV.U32 R3, RZ, RZ, R11 ;  /* 0x000000ffff037224 */ /* 0x000fc600078e000b */
[----:B0-----:R1:W0:Y:S04]  /*2500*/  SHFL.DOWN PT, R17, R18, 0x2, R9 ;  /* 0x0840000012117989 */ /* 0x00122800000e0009 */
[----:B------:R-:W-:Y:S05]  /*2510*/  @P0 BRA `(.L_x_513) ;  /* 0x0000000000500947 */ /* 0x000fea0003800000 */
[----:B--23--:R-:W-:Y:S01]  /*2520*/  DSETP.GEU.AND P0, PT, |R10|, |R12|, PT ;  /* 0x4000000c0a00722a */ /* 0x00cfe20003f0e200 */
[----:B----4-:R-:W-:Y:S02]  /*2530*/  IMAD.MOV.U32 R8, RZ, RZ, R15 ;  /* 0x000000ffff087224 */ /* 0x010fe400078e000f */
[----:B0-----:R-:W-:Y:S02]  /*2540*/  IMAD.MOV.U32 R14, RZ, RZ, R17 ;  /* 0x000000ffff0e7224 */ /* 0x001fe400078e0011 */
        /* <DEDUP_REMOVED lines=17> */
.L_x_513:
[----:B------:R-:W-:Y:S05]  /*2660*/  BSYNC.RECONVERGENT B1 ;  /* 0x0000000000017941 */ /* 0x000fea0003800200 */
.L_x_512:
[----:B------:R-:W-:Y:S01]  /*2670*/  VIADD R6, R7, 0x4 ;  /* 0x0000000407067836 */ /* 0x000fe20000000000 */
[----:B--2---:R2:W2:Y:S01]  /*2680*/  SHFL.DOWN PT, R12, R2, 0x4, R9 ;  /* 0x08800000020c7989 */ /* 0x0044a200000e0009 */
[----:B------:R-:W-:Y:S01]  /*2690*/  BSSY.RECONVERGENT B1, `(.L_x_514) ;  /* 0x000001e000017945 */ /* 0x000fe20003800200 */
[----:B-1----:R-:W-:Y:S02]  /*26a0*/  IMAD.MOV.U32 R16, RZ, RZ, R14 ;  /* 0x000000ffff107224 */ /* 0x002fe400078e000e */
        /* <DEDUP_REMOVED lines=28> */
.L_x_515:
[----:B------:R-:W-:Y:S05]  /*2870*/  BSYNC.RECONVERGENT B1 ;  /* 0x0000000000017941 */ /* 0x000fea0003800200 */
.L_x_514:
[----:B--2---:R-:W-:Y:S01]  /*2880*/  VIADD R2, R7, 0x8 ;  /* 0x0000000807027836 */ /* 0x004fe20000000000 */
[----:B------:R2:W2:Y:S01]  /*2890*/  SHFL.DOWN PT, R12, R10, 0x8, R9 ;  /* 0x090000000a0c7989 */ /* 0x0004a200000e0009 */
        /* <DEDUP_REMOVED lines=30> */
.L_x_517:
[----:B------:R-:W-:Y:S05]  /*2a80*/  BSYNC.RECONVERGENT B1 ;  /* 0x0000000000017941 */ /* 0x000fea0003800200 */
.L_x_516:
[----:B-1----:R-:W-:Y:S01]  /*2a90*/  VIADD R6, R7, 0x10 ;  /* 0x0000001007067836 */ /* 0x002fe20000000000 */
[----:B--2---:R1:W2:Y:S01]  /*2aa0*/  SHFL.DOWN PT, R10, R2, 0x10, R9 ;  /* 0x0a000000020a7989 */ /* 0x0042a200000e0009 */
[----:B------:R-:W-:Y:S01]  /*2ab0*/  BSSY.RECONVERGENT B1, `(.L_x_518) ;  /* 0x000001e000017945 */ /* 0x000fe20003800200 */
[----:B0-----:R-:W-:Y:S01]  /*2ac0*/  IMAD.MOV.U32 R17, RZ, RZ, R8 ;  /* 0x000000ffff117224 */ /* 0x001fe200078e0008 */
[----:B------:R-:W-:Y:S01]  /*2ad0*/  MOV R19, R14 ;  /* 0x0000000e00137202 */ /* 0x000fe20000000f00 */
[----:B------:R1:W0:Y:S01]  /*2ae0*/  SHFL.DOWN PT, R11, R3, 0x10, R9 ;  /* 0x0a000000030b7989 */ /* 0x00022200000e0009 */
[----:B------:R-:W-:Y:S01]  /*2af0*/  ISETP.GT.AND P0, PT, R6, R9, PT ;  /* 0x000000090600720c */ /* 0x000fe20003f04270 */
[----:B------:R-:W-:Y:S02]  /*2b00*/  IMAD.MOV.U32 R12, RZ, RZ, R2 ;  /* 0x000000ffff0c7224 */ /* 0x000fe400078e0002 */
[----:B----4-:R1:W4:Y:S01]  /*2b10*/  SHFL.DOWN PT, R15, R8, 0x10, R9 ;  /* 0x0a000000080f7989 */ /* 0x01032200000e0009 */
[----:B---3--:R-:W-:-:S03]  /*2b20*/  IMAD.MOV.U32 R13, RZ, RZ, R3 ;  /* 0x000000ffff0d7224 */ /* 0x008fc600078e0003 */
[----:B------:R1:W3:Y:S06]  /*2b30*/  SHFL.DOWN PT, R21, R14, 0x10, R9 ;  /* 0x0a0000000e157989 */ /* 0x0002ec00000e0009 */
[----:B------:R-:W-:Y:S05]  /*2b40*/  @P0 BRA `(.L_x_519) ;  /* 0x0000000000500947 */ /* 0x000fea0003800000 */
[----:B0-2---:R-:W-:Y:S01]  /*2b50*/  DSETP.GEU.AND P0, PT, |R2|, |R10|, PT ;  /* 0x4000000a0200722a */ /* 0x005fe20003f0e200 */
        /* <DEDUP_REMOVED lines=19> */
.L_x_519:
[----:B------:R-:W-:Y:S05]  /*2c90*/  BSYNC.RECONVERGENT B1 ;  /* 0x0000000000017941 */ /* 0x000fea0003800200 */
.L_x_518:
[----:B------:R-:W-:Y:S01]  /*2ca0*/  ISETP.NE.AND P0, PT, R7, RZ, PT ;  /* 0x000000ff0700720c */ /* 0x000fe20003f05270 */
[----:B------:R-:W-:-:S12]  /*2cb0*/  BSSY.RECONVERGENT B1, `(.L_x_520) ;  /* 0x000000b000017945 */ /* 0x000fd80003800200 */
[----:B------:R-:W-:Y:S05]  /*2cc0*/  @P0 BRA `(.L_x_521) ;  /* 0x0000000000240947 */ /* 0x000fea0003800000 */
[----:B------:R-:W5:Y:S01]  /*2cd0*/  S2R R6, SR_CgaCtaId ;  /* 0x0000000000067919 */ /* 0x000f620000008800 */
[----:B-1----:R-:W-:Y:S01]  /*2ce0*/  MOV R3, 0x400 ;  /* 0x0000040000037802 */ /* 0x002fe20000000f00 */
[----:B------:R-:W-:Y:S01]  /*2cf0*/  IMAD.MOV.U32 R18, RZ, RZ, R17 ;  /* 0x000000ffff127224 */ /* 0x000fe200078e0011 */
[----:B------:R-:W-:-:S04]  /*2d00*/  SHF.R.U32.HI R2, RZ, 0x1, R5 ;  /* 0x00000001ff027819 */ /* 0x000fc80000011605 */
[----:B------:R-:W-:Y:S02]  /*2d10*/  LOP3.LUT R2, R2, 0x1f0, RZ, 0xc0, !PT ;  /* 0x000001f002027812 */ /* 0x000fe400078ec0ff */
[----:B-----5:R-:W-:-:S05]  /*2d20*/  LEA R3, R6, R3, 0x18 ;  /* 0x0000000306037211 */ /* 0x020fca00078ec0ff */
[----:B------:R-:W-:-:S05]  /*2d30*/  IMAD.IADD R3, R2, 0x1, R3 ;  /* 0x0000000102037824 */ /* 0x000fca00078e0203 */
[----:B------:R1:W-:Y:S04]  /*2d40*/  STS.64 [R3+0x10], R18 ;  /* 0x0000101203007388 */ /* 0x0003e80000000a00 */
[----:B------:R1:W-:Y:S02]  /*2d50*/  STS.64 [R3+0x8], R12 ;  /* 0x0000080c03007388 */ /* 0x0003e40000000a00 */
.L_x_521:
[----:B------:R-:W-:Y:S05]  /*2d60*/  BSYNC.RECONVERGENT B1 ;  /* 0x0000000000017941 */ /* 0x000fea0003800200 */
.L_x_520:
[----:B------:R-:W-:Y:S01]  /*2d70*/  BAR.SYNC.DEFER_BLOCKING 0x0 ;  /* 0x0000000000007b1d */ /* 0x000fe20000010000 */
[----:B------:R-:W-:-:S13]  /*2d80*/  ISETP.NE.AND P1, PT, R5, RZ, PT ;  /* 0x000000ff0500720c */ /* 0x000fda0003f25270 */
[----:B------:R-:W-:Y:S05]  /*2d90*/  @P1 BRA `(.L_x_497) ;  /* 0x0000003800581947 */ /* 0x000fea0003800000 */
[----:B------:R-:W-:Y:S01]  /*2da0*/  ISETP.GE.AND P0, PT, R4, 0x21, PT ;  /* 0x000000210400780c */ /* 0x000fe20003f06270 */
[----:B0-----:R-:W-:Y:S02]  /*2db0*/  IMAD.MOV.U32 R11, RZ, RZ, R17 ;  /* 0x000000ffff0b7224 */ /* 0x001fe400078e0011 */
[----:B-1----:R-:W-:Y:S02]  /*2dc0*/  IMAD.MOV.U32 R14, RZ, RZ, R19 ;  /* 0x000000ffff0e7224 */ /* 0x002fe400078e0013 */
        /* <DEDUP_REMOVED lines=29> */
.L_x_523:
[----:B------:R-:W-:Y:S05]  /*2fa0*/  BSYNC.RECONVERGENT B1 ;  /* 0x0000000000017941 */ /* 0x000fea0003800200 */
.L_x_522:
[----:B------:R-:W-:Y:S01]  /*2fb0*/  ISETP.GE.AND P0, PT, R4, 0x41, PT ;  /* 0x000000410400780c */ /* 0x000fe20003f06270 */
[----:B------:R-:W-:Y:S02]  /*2fc0*/  IMAD.MOV.U32 R5, RZ, RZ, R11 ;  /* 0x000000ffff057224 */ /* 0x000fe400078e000b */
[----:B--2---:R-:W-:Y:S02]  /*2fd0*/  IMAD.MOV.U32 R10, RZ, RZ, R14 ;  /* 0x000000ffff0a7224 */ /* 0x004fe400078e000e */
        /* <DEDUP_REMOVED lines=29> */
.L_x_525:
[----:B------:R-:W-:Y:S05]  /*31b0*/  BSYNC.RECONVERGENT B1 ;  /* 0x0000000000017941 */ /* 0x000fea0003800200 */
.L_x_524:
        /* <DEDUP_REMOVED lines=32> */
.L_x_527:
[----:B------:R-:W-:Y:S05]  /*33c0*/  BSYNC.RECONVERGENT B1 ;  /* 0x0000000000017941 */ /* 0x000fea0003800200 */
.L_x_526:
        /* <DEDUP_REMOVED lines=32> */
.L_x_529:
[----:B------:R-:W-:Y:S05]  /*35d0*/  BSYNC.RECONVERGENT B1 ;  /* 0x0000000000017941 */ /* 0x000fea0003800200 */
.L_x_528:
        /* <DEDUP_REMOVED lines=32> */
.L_x_531:
[----:B------:R-:W-:Y:S05]  /*37e0*/  BSYNC.RECONVERGENT B1 ;  /* 0x0000000000017941 */ /* 0x000fea0003800200 */
.L_x_530:
        /* <DEDUP_REMOVED lines=32> */
.L_x_533:
[----:B------:R-:W-:Y:S05]  /*39f0*/  BSYNC.RECONVERGENT B1 ;  /* 0x0000000000017941 */ /* 0x000fea0003800200 */
.L_x_532:
        /* <DEDUP_REMOVED lines=32> */
.L_x_465:
[----:B------:R-:W0:Y:S01]  /*3c00*/  S2R R4, SR_TID.X ;  /* 0x0000000000047919 */ /* 0x000e220000002100 */
[----:B------:R-:W1:Y:S01]  /*3c10*/  LDCU.128 UR12, c[0x0][0x380] ;  /* 0x00007000ff0c77ac */ /* 0x000e620008000c00 */
[----:B------:R-:W-:Y:S02]  /*3c20*/  SHF.R.S32.HI R5, RZ, 0x1f, R10 ;  /* 0x0000001fff057819 */ /* 0x000fe4000001140a */
[----:B0-----:R-:W-:-:S04]  /*3c30*/  IADD3 R2, P0, PT, R10, R4, RZ ;  /* 0x000000040a027210 */ /* 0x001fc80007f1e0ff */
[----:B-1----:R-:W-:Y:S01]  /*3c40*/  LEA R8, P1, R2, UR12, 0x3 ;  /* 0x0000000c02087c11 */ /* 0x002fe2000f8218ff */
[----:B------:R-:W-:-:S05]  /*3c50*/  IMAD.X R3, RZ, RZ, R5, P0 ;  /* 0x000000ffff037224 */ /* 0x000fca00000e0605 */
[----:B------:R-:W-:-:S05]  /*3c60*/  LEA.HI.X R9, R2, UR13, R3, 0x3, P1 ;  /* 0x0000000d02097c11 */ /* 0x000fca00088f1c03 */
[----:B------:R-:W2:Y:S04]  /*3c70*/  LDG.E.64 R12, desc[UR10][R8.64] ;  /* 0x0000000a080c7981 */ /* 0x000ea8000c1e1b00 */
[----:B------:R-:W2:Y:S04]  /*3c80*/  LDG.E.64 R14, desc[UR10][R8.64+0x800] ;  /* 0x0008000a080e7981 */ /* 0x000ea8000c1e1b00 */
[----:B------:R-:W3:Y:S04]  /*3c90*/  LDG.E.64 R16, desc[UR10][R8.64+0x1000] ;  /* 0x0010000a08107981 */ /* 0x000ee8000c1e1b00 */
[----:B------:R-:W4:Y:S04]  /*3ca0*/  LDG.E.64 R18, desc[UR10][R8.64+0x1800] ;  /* 0x0018000a08127981 */ /* 0x000f28000c1e1b00 */
[----:B------:R0:W5:Y:S01]  /*3cb0*/  LDG.E.64 R2, desc[UR10][R8.64+0x2000] ;  /* 0x0020000a08027981 */ /* 0x000162000c1e1b00 */
[----:B------:R-:W-:Y:S01]  /*3cc0*/  BSSY.RECONVERGENT B1, `(.L_x_534) ;  /* 0x000001f000017945 */ /* 0x000fe20003800200 */
[C---:B0-----:R-:W-:Y:S01]  /*3cd0*/  LOP3.LUT R8, R4.reuse, 0x400, RZ, 0xfc, !PT ;  /* 0x0000040004087812 */ /* 0x041fe200078efcff */
[----:B------:R-:W-:Y:S01]  /*3ce0*/  VIADD R9, R4, 0x200 ;  /* 0x0000020004097836 */ /* 0x000fe20000000000 */
[----:B--2---:R-:W-:-:S06]  /*3cf0*/  DSETP.GEU.AND P0, PT, |R12|, |R14|, PT ;  /* 0x4000000e0c00722a */ /* 0x004fcc0003f0e200 */
[----:B------:R-:W-:Y:S02]  /*3d00*/  FSEL R12, R12, R14, P0 ;  /* 0x0000000e0c0c7208 */ /* 0x000fe40000000000 */
[----:B------:R-:W-:Y:S02]  /*3d10*/  FSEL R13, R13, R15, P0 ;  /* 0x0000000f0d0d7208 */ /* 0x000fe40000000000 */
[----:B------:R-:W-:-:S04]  /*3d20*/  IADD3 R14, P1, PT, R10, UR14, RZ ;  /* 0x0000000e0a0e7c10 */ /* 0x000fc8000ff3e0ff */
[----:B---3--:R-:W-:Y:S01]  /*3d30*/  DSETP.GEU.AND P2, PT, |R12|, |R16|, PT ;  /* 0x400000100c00722a */ /* 0x008fe20003f4e200 */
[----:B------:R-:W-:-:S05]  /*3d40*/  IADD3 R6, P5, PT, R8, R14, RZ ;  /* 0x0000000e08067210 */ /* 0x000fca0007fbe0ff */
[----:B------:R-:W-:Y:S02]  /*3d50*/  FSEL R12, R12, R16, P2 ;  /* 0x000000100c0c7208 */ /* 0x000fe40001000000 */
[----:B------:R-:W-:-:S06]  /*3d60*/  FSEL R13, R13, R17, P2 ;  /* 0x000000110d0d7208 */ /* 0x000fcc0001000000 */
[----:B----4-:R-:W-:-:S06]  /*3d70*/  DSETP.GEU.AND P3, PT, |R12|, |R18|, PT ;  /* 0x400000120c00722a */ /* 0x010fcc0003f6e200 */
[----:B------:R-:W-:Y:S02]  /*3d80*/  FSEL R10, R12, R18, P3 ;  /* 0x000000120c0a7208 */ /* 0x000fe40001800000 */
[----:B------:R-:W-:Y:S02]  /*3d90*/  FSEL R11, R13, R19, P3 ;  /* 0x000000130d0b7208 */ /* 0x000fe40001800000 */
[----:B------:R-:W-:Y:S01]  /*3da0*/  IADD3.X R12, PT, PT, R5, UR15, RZ, P1, !PT ;  /* 0x0000000f050c7c10 */ /* 0x000fe20008ffe4ff */
[C---:B------:R-:W-:Y:S01]  /*3db0*/  VIADD R5, R4.reuse, 0x100 ;  /* 0x0000010004057836 */ /* 0x040fe20000000000 */
[----:B------:R-:W-:Y:S02]  /*3dc0*/  ISETP.LE.AND P1, PT, R7, UR6, PT ;  /* 0x0000000607007c0c */ /* 0x000fe4000bf23270 */
[----:B-----5:R-:W-:Y:S02]  /*3dd0*/  DSETP.GEU.AND P4, PT, |R10|, |R2|, PT ;  /* 0x400000020a00722a */ /* 0x020fe40003f8e200 */
[----:B------:R-:W-:Y:S01]  /*3de0*/  @P2 SEL R9, R4, R5, P0 ;  /* 0x0000000504092207 */ /* 0x000fe20000000000 */
[----:B------:R-:W-:-:S02]  /*3df0*/  IMAD.X R5, RZ, RZ, R12, P5 ;  /* 0x000000ffff057224 */ /* 0x000fc400028e060c */
[----:B------:R-:W-:-:S09]  /*3e00*/  @!P3 VIADD R9, R4, 0x300 ;  /* 0x000003000409b836 */ /* 0x000fd20000000000 */
        /* <DEDUP_REMOVED lines=10> */
.L_x_535:
[----:B------:R-:W-:Y:S05]  /*3eb0*/  BSYNC.RECONVERGENT B1 ;  /* 0x0000000000017941 */ /* 0x000fea0003800200 */
.L_x_534:
        /* <DEDUP_REMOVED lines=12> */
[----:B------:R-:W-:-:S05]  /*3f80*/  IMAD.MOV.U32 R11, RZ, RZ, 0x500 ;  /* 0x00000500ff0b7424 */ /* 0x000fca00078e00ff */
[----:B------:R-:W2:Y:S01]  /*3f90*/  ATOMG.E.ADD.STRONG.GPU PT, R10, desc[UR10][R8.64], R11 ;  /* 0x8000000b080a79a8 */ /* 0x000ea200081ef10a */
[----:B------:R-:W0:Y:S01]  /*3fa0*/  S2UR UR5, SR_CgaCtaId ;  /* 0x00000000000579c3 */ /* 0x000e220000008800 */
[----:B------:R-:W-:Y:S02]  /*3fb0*/  UMOV UR4, 0x400 ;  /* 0x0000040000047882 */ /* 0x000fe40000000000 */
[----:B0-----:R-:W-:Y:S01]  /*3fc0*/  ULEA UR4, UR5, UR4, 0x18 ;  /* 0x0000000405047291 */ /* 0x001fe2000f8ec0ff */
[----:B--2---:R-:W-:-:S08]  /*3fd0*/  VIADD R10, R10, UR6 ;  /* 0x000000060a0a7c36 */ /* 0x004fd00008000000 */
[----:B------:R0:W-:Y:S03]  /*3fe0*/  STS [UR4+0x98], R10 ;  /* 0x0000980aff007988 */ /* 0x0001e60008000804 */
.L_x_538:
[----:B------:R-:W-:Y:S05]  /*3ff0*/  BSYNC.RECONVERGENT B1 ;  /* 0x0000000000017941 */ /* 0x000fea0003800200 */
.L_x_537:
[----:B------:R-:W1:Y:S08]  /*4000*/  S2UR UR5, SR_CgaCtaId ;  /* 0x00000000000579c3 */ /* 0x000e700000008800 */
[----:B------:R-:W-:Y:S06]  /*4010*/  BAR.SYNC.DEFER_BLOCKING 0x0 ;  /* 0x0000000000007b1d */ /* 0x000fec0000010000 */
[----:B------:R-:W-:-:S02]  /*4020*/  UMOV UR4, 0x400 ;  /* 0x0000040000047882 */ /* 0x000fc40000000000 */
[----:B-1----:R-:W-:-:S06]  /*4030*/  ULEA UR4, UR5, UR4, 0x18 ;  /* 0x0000000405047291 */ /* 0x002fcc000f8ec0ff */
[----:B------:R-:W-:-:S05]  /*4040*/  IMAD.U32 R14, RZ, RZ, UR4 ;  /* 0x00000004ff0e7e24 */ /* 0x000fca000f8e00ff */
[----:B------:R-:W0:Y:S02]  /*4050*/  LDS R12, [R14+0x98] ;  /* 0x000098000e0c7984 */ /* 0x000e240000000800 */
[----:B0-----:R-:W-:-:S05]  /*4060*/  VIADD R10, R12, 0x500 ;  /* 0x000005000c0a7836 */ /* 0x001fca0000000000 */
[----:B------:R-:W-:-:S13]  /*4070*/  ISETP.GT.AND P0, PT, R10, R7, PT ;  /* 0x000000070a00720c */ /* 0x000fda0003f04270 */
[----:B------:R-:W-:Y:S05]  /*4080*/  @P0 BRA `(.L_x_539) ;  /* 0x0000000400900947 */ /* 0x000fea0003800000 */
[----:B------:R-:W-:Y:S01]  /*4090*/  BSSY.RECONVERGENT B1, `(.L_x_539) ;  /* 0x0000063000017945 */ /* 0x000fe20003800200 */
[----:B------:R-:W-:Y:S01]  /*40a0*/  IMAD.MOV.U32 R20, RZ, RZ, R2 ;  /* 0x000000ffff147224 */ /* 0x000fe200078e0002 */
[----:B------:R-:W0:Y:S01]  /*40b0*/  LDCU UR7, c[0x0][0x398] ;  /* 0x00007300ff0777ac */ /* 0x000e220008000800 */
[----:B------:R-:W-:Y:S02]  /*40c0*/  IMAD.MOV.U32 R21, RZ, RZ, R3 ;  /* 0x000000ffff157224 */ /* 0x000fe400078e0003 */
[----:B------:R-:W-:Y:S01]  /*40d0*/  IMAD.MOV.U32 R27, RZ, RZ, R6 ;  /* 0x000000ffff1b7224 */ /* 0x000fe200078e0006 */
[----:B------:R-:W1:Y:S01]  /*40e0*/  LDCU.128 UR12, c[0x0][0x380] ;  /* 0x00007000ff0c77ac */ /* 0x000e620008000c00 */
[----:B------:R-:W-:-:S07]  /*40f0*/  IMAD.MOV.U32 R22, RZ, RZ, R5 ;  /* 0x000000ffff167224 */ /* 0x000fce00078e0005 */
.L_x_542:
[----:B------:R-:W-:-:S04]  /*4100*/  IADD3 R28, P0, PT, R4, R12, RZ ;  /* 0x0000000c041c7210 */ /* 0x000fc80007f1e0ff */
[----:B------:R-:W-:Y:S02]  /*4110*/  LEA.HI.X.SX32 R25, R12, RZ, 0x1, P0 ;  /* 0x000000ff0c197211 */ /* 0x000fe400000f0eff */
[----:B-1----:R-:W-:-:S04]  /*4120*/  LEA R6, P0, R28, UR12, 0x3 ;  /* 0x0000000c1c067c11 */ /* 0x002fc8000f8018ff */
[----:B------:R-:W-:-:S05]  /*4130*/  LEA.HI.X R7, R28, UR13, R25, 0x3, P0 ;  /* 0x0000000d1c077c11 */ /* 0x000fca00080f1c19 */
[----:B------:R-:W2:Y:S04]  /*4140*/  LDG.E.64 R18, desc[UR10][R6.64] ;  /* 0x0000000a06127981 */ /* 0x000ea8000c1e1b00 */
[----:B------:R-:W3:Y:S04]  /*4150*/  LDG.E.64 R16, desc[UR10][R6.64+0x800] ;  /* 0x0008000a06107981 */ /* 0x000ee8000c1e1b00 */
[----:B------:R-:W4:Y:S04]  /*4160*/  LDG.E.64 R12, desc[UR10][R6.64+0x1000] ;  /* 0x0010000a060c7981 */ /* 0x000f28000c1e1b00 */
[----:B------:R-:W4:Y:S01]  /*4170*/  LDG.E.64 R10, desc[UR10][R6.64+0x1800] ;  /* 0x0018000a060a7981 */ /* 0x000f22000c1e1b00 */
[----:B------:R-:W-:-:S03]  /*4180*/  IADD3 R28, P0, PT, R28, UR14, RZ ;  /* 0x0000000e1c1c7c10 */ /* 0x000fc6000ff1e0ff */
[----:B------:R1:W5:Y:S01]  /*4190*/  LDG.E.64 R2, desc[UR10][R6.64+0x2000] ;  /* 0x0020000a06027981 */ /* 0x000362000c1e1b00 */
[----:B------:R-:W-:Y:S01]  /*41a0*/  IADD3.X R25, PT, PT, R25, UR15, RZ, P0, !PT ;  /* 0x0000000f19197c10 */ /* 0x000fe200087fe4ff */
[----:B------:R-:W-:Y:S01]  /*41b0*/  BSSY.RECONVERGENT B2, `(.L_x_540) ;  /* 0x0000038000027945 */ /* 0x000fe20003800200 */
[----:B------:R-:W-:Y:S01]  /*41c0*/  BAR.SYNC.DEFER_BLOCKING 0x0 ;  /* 0x0000000000007b1d */ /* 0x000fe20000010000 */
[C---:B------:R-:W-:Y:S02]  /*41d0*/  IADD3 R24, P4, PT, R28.reuse, 0x200, RZ ;  /* 0x000002001c187810 */ /* 0x040fe40007f9e0ff */
[C---:B------:R-:W-:Y:S02]  /*41e0*/  IADD3 R15, P5, PT, R28.reuse, 0x300, RZ ;  /* 0x000003001c0f7810 */ /* 0x040fe40007fbe0ff */
[C---:B------:R-:W-:Y:S02]  /*41f0*/  IADD3 R23, P3, PT, R28.reuse, 0x100, RZ ;  /* 0x000001001c177810 */ /* 0x040fe40007f7e0ff */
[----:B-1----:R-:W-:-:S02]  /*4200*/  IADD3 R6, P6, PT, R28, 0x400, RZ ;  /* 0x000004001c067810 */ /* 0x002fc40007fde0ff */
[----:B------:R-:W-:Y:S01]  /*4210*/  IADD3.X R26, PT, PT, RZ, R25, RZ, P3, !PT ;  /* 0x00000019ff1a7210 */ /* 0x000fe20001ffe4ff */
[----:B--2---:R-:W-:-:S14]  /*4220*/  DSETP.GEU.AND P2, PT, |R20|, |R18|, PT ;  /* 0x400000121400722a */ /* 0x004fdc0003f4e200 */
[----:B------:R-:W-:-:S04]  /*4230*/  @P2 ISETP.GE.U32.AND P0, PT, R27, R28, PT ;  /* 0x0000001c1b00220c */ /* 0x000fc80003f06070 */
[----:B------:R-:W-:-:S13]  /*4240*/  @P2 ISETP.GE.AND.EX P0, PT, R22, R25, PT, P0 ;  /* 0x000000191600220c */ /* 0x000fda0003f06300 */
[----:B------:R-:W-:-:S06]  /*4250*/  @P2 DSETP.LT.OR P0, PT, |R18|, |R20|, !P0 ;  /* 0x400000141200222a */ /* 0x000fcc0004701600 */
[----:B------:R-:W-:Y:S02]  /*4260*/  @P2 FSEL R5, R20, R18, P0 ;  /* 0x0000001214052208 */ /* 0x000fe40000000000 */
[----:B------:R-:W-:Y:S01]  /*4270*/  @P2 FSEL R20, R21, R19, P0 ;  /* 0x0000001315142208 */ /* 0x000fe20000000000 */
[----:B------:R-:W-:Y:S01]  /*4280*/  IMAD.X R21, RZ, RZ, R25, P4 ;  /* 0x000000ffff157224 */ /* 0x000fe200020e0619 */
[----:B------:R-:W-:Y:S01]  /*4290*/  @P2 SEL R28, R27, R28, P0 ;  /* 0x0000001c1b1c2207 */ /* 0x000fe20000000000 */
[----:B------:R-:W-:Y:S02]  /*42a0*/  @P2 IMAD.MOV.U32 R18, RZ, RZ, R5 ;  /* 0x000000ffff122224 */ /* 0x000fe400078e0005 */
[----:B------:R-:W-:Y:S02]  /*42b0*/  @P2 IMAD.MOV.U32 R19, RZ, RZ, R20 ;  /* 0x000000ffff132224 */ /* 0x000fe400078e0014 */
[--C-:B------:R-:W-:Y:S02]  /*42c0*/  IMAD.X R20, RZ, RZ, R25.reuse, P5 ;  /* 0x000000ffff147224 */ /* 0x100fe400028e0619 */
[----:B------:R-:W-:Y:S01]  /*42d0*/  IMAD.X R5, RZ, RZ, R25, P6 ;  /* 0x000000ffff057224 */ /* 0x000fe200030e0619 */
[----:B------:R-:W-:Y:S01]  /*42e0*/  @P2 SEL R25, R22, R25, P0 ;  /* 0x0000001916192207 */ /* 0x000fe20000000000 */
        /* <DEDUP_REMOVED lines=20> */
[----:B------:R-:W-:-:S05]  /*4430*/  ISETP.NE.AND P2, PT, R4, RZ, PT ;  /* 0x000000ff0400720c */ /* 0x000fca0003f45270 */
[----:B------:R-:W-:-:S14]  /*4440*/  DSETP.GEU.AND P1, PT, |R12|, |R10|, PT ;  /* 0x4000000a0c00722a */ /* 0x000fdc0003f2e200 */
[----:B------:R-:W-:-:S04]  /*4450*/  @P1 ISETP.GE.U32.AND P0, PT, R24, R15, PT ;  /* 0x0000000f1800120c */ /* 0x000fc80003f06070 */
[----:B------:R-:W-:-:S13]  /*4460*/  @P1 ISETP.GE.AND.EX P0, PT, R21, R20, PT, P0 ;  /* 0x000000141500120c */ /* 0x000fda0003f06300 */
[----:B------:R-:W-:-:S06]  /*4470*/  @P1 DSETP.LT.OR P0, PT, |R10|, |R12|, !P0 ;  /* 0x4000000c0a00122a */ /* 0x000fcc0004701600 */
[----:B------:R-:W-:Y:S02]  /*4480*/  @P1 FSEL R16, R12, R10, P0 ;  /* 0x0000000a0c101208 */ /* 0x000fe40000000000 */
[----:B------:R-:W-:Y:S01]  /*4490*/  @P1 FSEL R13, R13, R11, P0 ;  /* 0x0000000b0d0d1208 */ /* 0x000fe20000000000 */
[----:B------:R-:W-:Y:S06]  /*44a0*/  @P2 BRA `(.L_x_541) ;  /* 0x0000000000202947 */ /* 0x000fec0003800000 */
[----:B------:R-:W-:-:S05]  /*44b0*/  IMAD.MOV.U32 R17, RZ, RZ, 0x500 ;  /* 0x00000500ff117424 */ /* 0x000fca00078e00ff */
[----:B------:R-:W2:Y:S01]  /*44c0*/  ATOMG.E.ADD.STRONG.GPU PT, R7, desc[UR10][R8.64], R17 ;  /* 0x80000011080779a8 */ /* 0x000ea200081ef10a */
[----:B------:R-:W1:Y:S01]  /*44d0*/  S2UR UR5, SR_CgaCtaId ;  /* 0x00000000000579c3 */ /* 0x000e620000008800 */
[----:B------:R-:W-:Y:S02]  /*44e0*/  UMOV UR4, 0x400 ;  /* 0x0000040000047882 */ /* 0x000fe40000000000 */
[----:B-1----:R-:W-:-:S06]  /*44f0*/  ULEA UR4, UR5, UR4, 0x18 ;  /* 0x0000000405047291 */ /* 0x002fcc000f8ec0ff */
[----:B------:R-:W-:Y:S02]  /*4500*/  IMAD.U32 R14, RZ, RZ, UR4 ;  /* 0x00000004ff0e7e24 */ /* 0x000fe4000f8e00ff */
[----:B--2---:R-:W-:-:S05]  /*4510*/  VIADD R7, R7, UR6 ;  /* 0x0000000607077c36 */ /* 0x004fca0008000000 */
[----:B------:R1:W-:Y:S02]  /*4520*/  STS [R14+0x98], R7 ;  /* 0x000098070e007388 */ /* 0x0003e40000000800 */
.L_x_541:
[----:B0-----:R-:W-:Y:S05]  /*4530*/  BSYNC.RECONVERGENT B2 ;  /* 0x0000000000027941 */ /* 0x001fea0003800200 */
.L_x_540:
[----:B------:R-:W-:Y:S01]  /*4540*/  BAR.SYNC.DEFER_BLOCKING 0x0 ;  /* 0x0000000000007b1d */ /* 0x000fe20000010000 */
[----:B------:R-:W-:Y:S01]  /*4550*/  @P1 IMAD.MOV.U32 R10, RZ, RZ, R16 ;  /* 0x000000ffff0a1224 */ /* 0x000fe200078e0010 */
[----:B------:R-:W-:Y:S01]  /*4560*/  @P1 SEL R15, R24, R15, P0 ;  /* 0x0000000f180f1207 */ /* 0x000fe20000000000 */
[----:B------:R-:W-:Y:S01]  /*4570*/  @P1 IMAD.MOV.U32 R11, RZ, RZ, R13 ;  /* 0x000000ffff0b1224 */ /* 0x000fe200078e000d */
[----:B------:R-:W-:Y:S01]  /*4580*/  @P1 SEL R20, R21, R20, P0 ;  /* 0x0000001415141207 */ /* 0x000fe20000000000 */
[----:B-1----:R-:W-:-:S04]  /*4590*/  IMAD.U32 R7, RZ, RZ, UR7 ;  /* 0x00000007ff077e24 */ /* 0x002fc8000f8e00ff */
[----:B-----5:R-:W-:-:S14]  /*45a0*/  DSETP.GEU.AND P2, PT, |R10|, |R2|, PT ;  /* 0x400000020a00722a */ /* 0x020fdc0003f4e200 */
[----:B------:R-:W-:Y:S01]  /*45b0*/  @P2 ISETP.GE.U32.AND P0, PT, R15, R6, PT ;  /* 0x000000060f00220c */ /* 0x000fe20003f06070 */
[----:B------:R-:W0:Y:S03]  /*45c0*/  LDS R12, [R14+0x98] ;  /* 0x000098000e0c7984 */ /* 0x000e260000000800 */
        /* <DEDUP_REMOVED lines=9> */
[----:B------:R-:W-:-:S02]  /*4660*/  IMAD.MOV.U32 R22, RZ, RZ, R5 ;  /* 0x000000ffff167224 */ /* 0x000fc400078e0005 */
[----:B------:R-:W-:Y:S02]  /*4670*/  IMAD.MOV.U32 R20, RZ, RZ, R2 ;  /* 0x000000ffff147224 */ /* 0x000fe400078e0002 */
[----:B------:R-:W-:Y:S02]  /*4680*/  IMAD.MOV.U32 R21, RZ, RZ, R3 ;  /* 0x000000ffff157224 */ /* 0x000fe400078e0003 */
[----:B0-----:R-:W-:-:S05]  /*4690*/  VIADD R10, R12, 0x500 ;  /* 0x000005000c0a7836 */ /* 0x001fca0000000000 */
[----:B------:R-:W-:-:S13]  /*46a0*/  ISETP.GT.AND P0, PT, R10, R7, PT ;  /* 0x000000070a00720c */ /* 0x000fda0003f04270 */
[----:B------:R-:W-:Y:S05]  /*46b0*/  @!P0 BRA `(.L_x_542) ;  /* 0xfffffff800908947 */ /* 0x000fea000383ffff */
[----:B------:R-:W-:Y:S05]  /*46c0*/  BSYNC.RECONVERGENT B1 ;  /* 0x0000000000017941 */ /* 0x000fea0003800200 */
.L_x_539:
[----:B------:R-:W-:Y:S01]  /*46d0*/  ISETP.GE.AND P0, PT, R12, R7, PT ;  /* 0x000000070c00720c */ /* 0x000fe20003f06270 */
[----:B------:R-:W0:Y:S01]  /*46e0*/  LDCU.64 UR6, c[0x0][0x388] ;  /* 0x00007100ff0677ac */ /* 0x000e220008000a00 */
[----:B------:R-:W-:Y:S01]  /*46f0*/  BSSY.RECONVERGENT B1, `(.L_x_536) ;  /* 0x00000ac000017945 */ /* 0x000fe20003800200 */
[----:B------:R-:W1:Y:S10]  /*4700*/  LDCU.64 UR4, c[0x0][0x388] ;  /* 0x00007100ff0477ac */ /* 0x000e740008000a00 */
[----:B------:R-:W-:Y:S05]  /*4710*/  @P0 BRA `(.L_x_543) ;  /* 0x0000000800a40947 */ /* 0x000fea0003800000 */
[----:B------:R-:W-:-:S05]  /*4720*/  IMAD.IADD R9, R7, 0x1, -R12 ;  /* 0x0000000107097824 */ /* 0x000fca00078e0a0c */
[----:B------:R-:W-:-:S13]  /*4730*/  ISETP.GE.AND P0, PT, R4, R9, PT ;  /* 0x000000090400720c */ /* 0x000fda0003f06270 */
[----:B------:R-:W-:Y:S05]  /*4740*/  @P0 BRA `(.L_x_543) ;  /* 0x0000000800980947 */ /* 0x000fea0003800000 */
[----:B------:R-:W-:Y:S01]  /*4750*/  LOP3.LUT R8, RZ, R4, RZ, 0x33, !PT ;  /* 0x00000004ff087212 */ /* 0x000fe200078e33ff */
[----:B------:R-:W-:Y:S03]  /*4760*/  BSSY.RECONVERGENT B2, `(.L_x_544) ;  /* 0x000002f000027945 */ /* 0x000fe60003800200 */
[----:B------:R-:W-:Y:S01]  /*4770*/  IADD3 R18, PT, PT, -R12, R7, R8 ;  /* 0x000000070c127210 */ /* 0x000fe20007ffe108 */
[----:B------:R-:W-:-:S03]  /*4780*/  IMAD.MOV.U32 R8, RZ, RZ, R4 ;  /* 0x000000ffff087224 */ /* 0x000fc600078e0004 */
[----:B------:R-:W-:-:S04]  /*4790*/  LOP3.LUT R7, R18, 0x300, RZ, 0xc0, !PT ;  /* 0x0000030012077812 */ /* 0x000fc800078ec0ff */
[----:B------:R-:W-:-:S13]  /*47a0*/  ISETP.NE.AND P0, PT, R7, 0x300, PT ;  /* 0x000003000700780c */ /* 0x000fda0003f05270 */
[----:B------:R-:W-:Y:S05]  /*47b0*/  @!P0 BRA `(.L_x_545) ;  /* 0x0000000000a48947 */ /* 0x000fea0003800000 */
[----:B------:R-:W2:Y:S01]  /*47c0*/  LDC.64 R10, c[0x0][0x380] ;  /* 0x0000e000ff0a7b82 */ /* 0x000ea20000000a00 */
[----:B------:R-:W-:Y:S01]  /*47d0*/  LEA.HI R7, R18, 0x1, RZ, 0x18 ;  /* 0x0000000112077811 */ /* 0x000fe200078fc0ff */
[----:B------:R-:W-:Y:S02]  /*47e0*/  IMAD.IADD R13, R4, 0x1, R12 ;  /* 0x00000001040d7824 */ /* 0x000fe400078e020c */
[----:B------:R-:W-:Y:S01]  /*47f0*/  IMAD.MOV.U32 R8, RZ, RZ, R4 ;  /* 0x000000ffff087224 */ /* 0x000fe200078e0004 */
[----:B------:R-:W-:-:S05]  /*4800*/  LOP3.LUT R7, R7, 0x3, RZ, 0xc0, !PT ;  /* 0x0000000307077812 */ /* 0x000fca00078ec0ff */
[----:B------:R-:W-:-:S07]  /*4810*/  IMAD.MOV R7, RZ, RZ, -R7 ;  /* 0x000000ffff077224 */ /* 0x000fce00078e0a07 */
.L_x_548:
[----:B--2---:R-:W-:-:S06]  /*4820*/  IMAD.WIDE R14, R13, 0x8, R10 ;  /* 0x000000080d0e7825 */ /* 0x004fcc00078e020a */
[----:B------:R-:W2:Y:S01]  /*4830*/  LDG.E.64 R14, desc[UR10][R14.64] ;  /* 0x0000000a0e0e7981 */ /* 0x000ea2000c1e1b00 */
[----:B-1----:R-:W-:Y:S01]  /*4840*/  IADD3 R22, P1, PT, R13, UR4, RZ ;  /* 0x000000040d167c10 */ /* 0x002fe2000ff3e0ff */
[----:B------:R-:W-:Y:S01]  /*4850*/  VIADD R7, R7, 0x1 ;  /* 0x0000000107077836 */ /* 0x000fe20000000000 */
[----:B------:R-:W-:Y:S01]  /*4860*/  BSSY.RECONVERGENT B3, `(.L_x_546) ;  /* 0x000001b000037945 */ /* 0x000fe20003800200 */
[----:B------:R-:W-:Y:S01]  /*4870*/  IMAD.MOV.U32 R19, RZ, RZ, R6 ;  /* 0x000000ffff137224 */ /* 0x000fe200078e0006 */
[----:B------:R-:W-:Y:S01]  /*4880*/  LEA.HI.X.SX32 R21, R13, UR5, 0x1, P1 ;  /* 0x000000050d157c11 */ /* 0x000fe200088f0eff */
[----:B------:R-:W-:Y:S01]  /*4890*/  IMAD.MOV.U32 R20, RZ, RZ, R5 ;  /* 0x000000ffff147224 */ /* 0x000fe200078e0005 */
[----:B------:R-:W-:Y:S01]  /*48a0*/  MOV R16, R2 ;  /* 0x0000000200107202 */ /* 0x000fe20000000f00 */
[----:B------:R-:W-:Y:S01]  /*48b0*/  IMAD.MOV.U32 R17, RZ, RZ, R3 ;  /* 0x000000ffff117224 */ /* 0x000fe200078e0003 */
[----:B------:R-:W-:Y:S01]  /*48c0*/  ISETP.NE.AND P2, PT, R7, RZ, PT ;  /* 0x000000ff0700720c */ /* 0x000fe20003f45270 */
        /* <DEDUP_REMOVED lines=20> */
.L_x_547:
[----:B0-----:R-:W-:Y:S05]  /*4a10*/  BSYNC.RECONVERGENT B3 ;  /* 0x0000000000037941 */ /* 0x001fea0003800200 */
.L_x_546:
[----:B------:R-:W-:Y:S02]  /*4a20*/  VIADD R8, R8, 0x100 ;  /* 0x0000010008087836 */ /* 0x000fe40000000000 */
[----:B------:R-:W-:Y:S01]  /*4a30*/  VIADD R13, R13, 0x100 ;  /* 0x000001000d0d7836 */ /* 0x000fe20000000000 */
[----:B------:R-:W-:Y:S06]  /*4a40*/  @P2 BRA `(.L_x_548) ;  /* 0xfffffffc00742947 */ /* 0x000fec000383ffff */
.L_x_545:
[----:B01----:R-:W-:Y:S05]  /*4a50*/  BSYNC.RECONVERGENT B2 ;  /* 0x0000000000027941 */ /* 0x003fea0003800200 */
.L_x_544:
        /* <DEDUP_REMOVED lines=9> */
.L_x_557:
[----:B------:R-:W-:-:S05]  /*4af0*/  IMAD.WIDE R22, R7, 0x8, R10 ;  /* 0x0000000807167825 */ /* 0x000fca00078e020a */
[----:B------:R-:W2:Y:S04]  /*4b00*/  LDG.E.64 R20, desc[UR10][R22.64+-0x1000] ;  /* 0xfff0000a16147981 */ /* 0x000ea8000c1e1b00 */
[----:B------:R0:W5:Y:S04]  /*4b10*/  LDG.E.64 R16, desc[UR10][R22.64+-0x800] ;  /* 0xfff8000a16107981 */ /* 0x000168000c1e1b00 */
[----:B------:R0:W5:Y:S04]  /*4b20*/  LDG.E.64 R14, desc[UR10][R22.64] ;  /* 0x0000000a160e7981 */ /* 0x000168000c1e1b00 */
[----:B------:R0:W5:Y:S01]  /*4b30*/  LDG.E.64 R12, desc[UR10][R22.64+0x800] ;  /* 0x0008000a160c7981 */ /* 0x000162000c1e1b00 */
[C---:B------:R-:W-:Y:S01]  /*4b40*/  IADD3 R29, P1, PT, R7.reuse, UR6, RZ ;  /* 0x00000006071d7c10 */ /* 0x040fe2000ff3e0ff */
[----:B------:R-:W-:Y:S03]  /*4b50*/  BSSY.RECONVERGENT B2, `(.L_x_549) ;  /* 0x0000016000027945 */ /* 0x000fe60003800200 */
[----:B------:R-:W-:Y:S01]  /*4b60*/  LEA.HI.X.SX32 R30, R7, UR7, 0x1, P1 ;  /* 0x00000007071e7c11 */ /* 0x000fe200088f0eff */
        /* <DEDUP_REMOVED lines=20> */
.L_x_550:
[----:B------:R-:W-:Y:S05]  /*4cb0*/  BSYNC.RECONVERGENT B2 ;  /* 0x0000000000027941 */ /* 0x000fea0003800200 */
.L_x_549:
        /* <DEDUP_REMOVED lines=23> */
.L_x_552:
[----:B------:R-:W-:Y:S05]  /*4e30*/  BSYNC.RECONVERGENT B2 ;  /* 0x0000000000027941 */ /* 0x000fea0003800200 */
.L_x_551:
        /* <DEDUP_REMOVED lines=24> */
.L_x_554:
[----:B------:R-:W-:Y:S05]  /*4fc0*/  BSYNC.RECONVERGENT B2 ;  /* 0x0000000000027941 */ /* 0x000fea0003800200 */
.L_x_553:
        /* <DEDUP_REMOVED lines=22> */
.L_x_556:
[----:B------:R-:W-:Y:S05]  /*5130*/  BSYNC.RECONVERGENT B2 ;  /* 0x0000000000027941 */ /* 0x000fea0003800200 */
.L_x_555:
[----:B------:R-:W-:Y:S02]  /*5140*/  VIADD R8, R8, 0x400 ;  /* 0x0000040008087836 */ /* 0x000fe40000000000 */
[----:B------:R-:W-:Y:S02]  /*5150*/  VIADD R27, R27, 0x400 ;  /* 0x000004001b1b7836 */ /* 0x000fe40000000000 */
[----:B------:R-:W-:Y:S01]  /*5160*/  VIADD R26, R26, 0x400 ;  /* 0x000004001a1a7836 */ /* 0x000fe20000000000 */
[----:B------:R-:W-:Y:S01]  /*5170*/  ISETP.GE.AND P0, PT, R8, R9, PT ;  /* 0x000000090800720c */ /* 0x000fe20003f06270 */
[----:B------:R-:W-:Y:S02]  /*5180*/  VIADD R25, R25, 0x400 ;  /* 0x0000040019197836 */ /* 0x000fe40000000000 */
[----:B------:R-:W-:-:S10]  /*5190*/  VIADD R7, R7, 0x400 ;  /* 0x0000040007077836 */ /* 0x000fd40000000000 */
[----:B------:R-:W-:Y:S05]  /*51a0*/  @!P0 BRA `(.L_x_557) ;  /* 0xfffffff800508947 */ /* 0x000fea000383ffff */
.L_x_543:
[----:B01----:R-:W-:Y:S05]  /*51b0*/  BSYNC.RECONVERGENT B1 ;  /* 0x0000000000017941 */ /* 0x003fea0003800200 */
.L_x_536:
        /* <DEDUP_REMOVED lines=13> */
[----:B------:R-:W-:Y:S01]  /*5290*/  MOV R12, R7 ;  /* 0x00000007000c7202 */ /* 0x000fe20000000f00 */
[----:B------:R-:W-:Y:S02]  /*52a0*/  IMAD.MOV.U32 R13, RZ, RZ, R16 ;  /* 0x000000ffff0d7224 */ /* 0x000fe400078e0010 */
        /* <DEDUP_REMOVED lines=17> */
.L_x_559:
[----:B------:R-:W-:Y:S05]  /*53c0*/  BSYNC.RECONVERGENT B1 ;  /* 0x0000000000017941 */ /* 0x000fea0003800200 */
.L_x_558:
        /* <DEDUP_REMOVED lines=31> */
.L_x_561:
[----:B------:R-:W-:Y:S05]  /*55c0*/  BSYNC.RECONVERGENT B1 ;  /* 0x0000000000017941 */ /* 0x000fea0003800200 */
.L_x_560:
[----:B------:R-:W-:Y:S01]  /*55d0*/  ISETP.GT.AND P0, PT, R14, 0x1b, PT ;  /* 0x0000001b0e00780c */ /* 0x000fe20003f04270 */
[----:B0-----:R0:W0:Y:S01]  /*55e0*/  SHFL.DOWN PT, R8, R2, 0x4, 0x1f ;  /* 0x08801f0002087f89 */ /* 0x00102200000e0000 */
[----:B------:R-:W-:Y:S01]  /*55f0*/  BSSY.RECONVERGENT B1, `(.L_x_562) ;  /* 0x000001d000017945 */ /* 0x000fe20003800200 */
[----:B---3--:R-:W-:Y:S02]  /*5600*/  IMAD.MOV.U32 R11, RZ, RZ, R5 ;  /* 0x000000ffff0b7224 */ /* 0x008fe400078e0005 */
[----:B------:R3:W0:Y:S01]  /*5610*/  SHFL.DOWN PT, R9, R3, 0x4, 0x1f ;  /* 0x08801f0003097f89 */ /* 0x00062200000e0000 */
[----:B------:R-:W-:Y:S02]  /*5620*/  IMAD.MOV.U32 R12, RZ, RZ, R10 ;  /* 0x000000ffff0c7224 */ /* 0x000fe400078e000a */
[----:B-1----:R-:W-:Y:S01]  /*5630*/  IMAD.MOV.U32 R6, RZ, RZ, R2 ;  /* 0x000000ffff067224 */ /* 0x002fe200078e0002 */
[----:B----4-:R3:W1:Y:S01]  /*5640*/  SHFL.DOWN PT, R16, R5, 0x4, 0x1f ;  /* 0x08801f0005107f89 */ /* 0x01066200000e0000 */
[----:B--2---:R-:W-:-:S03]  /*5650*/  IMAD.MOV.U32 R7, RZ, RZ, R3 ;  /* 0x000000ffff077224 */ /* 0x004fc600078e0003 */
[----:B------:R3:W2:Y:S01]  /*5660*/  SHFL.DOWN PT, R13, R10, 0x4, 0x1f ;  /* 0x08801f000a0d7f89 */ /* 0x0006a200000e0000 */
[----:B------:R-:W-:Y:S05]  /*5670*/  @P0 BRA `(.L_x_563) ;  /* 0x0000000000500947 */ /* 0x000fea0003800000 */
[----:B0-----:R-:W-:Y:S01]  /*5680*/  DSETP.GEU.AND P0, PT, |R2|, |R8|, PT ;  /* 0x400000080200722a */ /* 0x001fe20003f0e200 */
[----:B-1----:R-:W-:Y:S02]  /*5690*/  IMAD.MOV.U32 R11, RZ, RZ, R16 ;  /* 0x000000ffff0b7224 */ /* 0x002fe400078e0010 */
[----:B--2---:R-:W-:Y:S02]  /*56a0*/  IMAD.MOV.U32 R12, RZ, RZ, R13 ;  /* 0x000000ffff0c7224 */ /* 0x004fe400078e000d */
        /* <DEDUP_REMOVED lines=17> */
.L_x_563:
[----:B------:R-:W-:Y:S05]  /*57c0*/  BSYNC.RECONVERGENT B1 ;  /* 0x0000000000017941 */ /* 0x000fea0003800200 */
.L_x_562:
[----:B------:R-:W-:Y:S01]  /*57d0*/  ISETP.GT.AND P0, PT, R14, 0x17, PT ;  /* 0x000000170e00780c */ /* 0x000fe20003f04270 */
[----:B0-----:R0:W4:Y:S01]  /*57e0*/  SHFL.DOWN PT, R8, R6, 0x8, 0x1f ;  /* 0x09001f0006087f89 */ /* 0x00112200000e0000 */
[----:B------:R-:W-:Y:S01]  /*57f0*/  BSSY.RECONVERGENT B1, `(.L_x_564) ;  /* 0x000001d000017945 */ /* 0x000fe20003800200 */
[----:B---3--:R-:W-:Y:S02]  /*5800*/  IMAD.MOV.U32 R5, RZ, RZ, R11 ;  /* 0x000000ffff057224 */ /* 0x008fe400078e000b */
[----:B------:R0:W3:Y:S01]  /*5810*/  SHFL.DOWN PT, R9, R7, 0x8, 0x1f ;  /* 0x09001f0007097f89 */ /* 0x0000e200000e0000 */
[----:B------:R-:W-:Y:S02]  /*5820*/  IMAD.MOV.U32 R10, RZ, RZ, R12 ;  /* 0x000000ffff0a7224 */ /* 0x000fe400078e000c */
[----:B------:R-:W-:Y:S01]  /*5830*/  IMAD.MOV.U32 R2, RZ, RZ, R6 ;  /* 0x000000ffff027224 */ /* 0x000fe200078e0006 */
[----:B-1----:R0:W1:Y:S01]  /*5840*/  SHFL.DOWN PT, R16, R11, 0x8, 0x1f ;  /* 0x09001f000b107f89 */ /* 0x00206200000e0000 */
[----:B------:R-:W-:-:S03]  /*5850*/  IMAD.MOV.U32 R3, RZ, RZ, R7 ;  /* 0x000000ffff037224 */ /* 0x000fc600078e0007 */
[----:B--2---:R0:W2:Y:S01]  /*5860*/  SHFL.DOWN PT, R13, R12, 0x8, 0x1f ;  /* 0x09001f000c0d7f89 */ /* 0x0040a200000e0000 */
[----:B------:R-:W-:Y:S05]  /*5870*/  @P0 BRA `(.L_x_565) ;  /* 0x0000000000500947 */ /* 0x000fea0003800000 */
[----:B---34-:R-:W-:Y:S01]  /*5880*/  DSETP.GEU.AND P0, PT, |R6|, |R8|, PT ;  /* 0x400000080600722a */ /* 0x018fe20003f0e200 */
[----:B-1----:R-:W-:Y:S02]  /*5890*/  IMAD.MOV.U32 R5, RZ, RZ, R16 ;  /* 0x000000ffff057224 */ /* 0x002fe400078e0010 */
        /* <DEDUP_REMOVED lines=18> */
.L_x_565:
[----:B------:R-:W-:Y:S05]  /*59c0*/  BSYNC.RECONVERGENT B1 ;  /* 0x0000000000017941 */ /* 0x000fea0003800200 */
.L_x_564:
[----:B------:R-:W-:Y:S01]  /*59d0*/  ISETP.GT.AND P0, PT, R14, 0xf, PT ;  /* 0x0000000f0e00780c */ /* 0x000fe20003f04270 */
[----:B0-----:R0:W0:Y:S01]  /*59e0*/  SHFL.DOWN PT, R6, R2, 0x10, 0x1f ;  /* 0x0a001f0002067f89 */ /* 0x00102200000e0000 */
[----:B------:R-:W-:Y:S01]  /*59f0*/  BSSY.RECONVERGENT B1, `(.L_x_566) ;  /* 0x000001d000017945 */ /* 0x000fe20003800200 */
[----:B------:R-:W-:Y:S02]  /*5a00*/  IMAD.MOV.U32 R17, RZ, RZ, R5 ;  /* 0x000000ffff117224 */ /* 0x000fe400078e0005 */
[----:B------:R0:W0:Y:S01]  /*5a10*/  SHFL.DOWN PT, R7, R3, 0x10, 0x1f ;  /* 0x0a001f0003077f89 */ /* 0x00002200000e0000 */
[----:B------:R-:W-:Y:S02]  /*5a20*/  IMAD.MOV.U32 R19, RZ, RZ, R10 ;  /* 0x000000ffff137224 */ /* 0x000fe400078e000a */
[----:B------:R-:W-:Y:S01]  /*5a30*/  IMAD.MOV.U32 R12, RZ, RZ, R2 ;  /* 0x000000ffff0c7224 */ /* 0x000fe200078e0002 */
[----:B----4-:R4:W0:Y:S01]  /*5a40*/  SHFL.DOWN PT, R8, R5, 0x10, 0x1f ;  /* 0x0a001f0005087f89 */ /* 0x01082200000e0000 */
[----:B--2---:R-:W-:-:S03]  /*5a50*/  IMAD.MOV.U32 R13, RZ, RZ, R3 ;  /* 0x000000ffff0d7224 */ /* 0x004fc600078e0003 */
[----:B---3--:R4:W2:Y:S01]  /*5a60*/  SHFL.DOWN PT, R9, R10, 0x10, 0x1f ;  /* 0x0a001f000a097f89 */ /* 0x0088a200000e0000 */
[----:B------:R-:W-:Y:S05]  /*5a70*/  @P0 BRA `(.L_x_567) ;  /* 0x0000000000500947 */ /* 0x000fea0003800000 */
[----:B0-----:R-:W-:Y:S01]  /*5a80*/  DSETP.GEU.AND P0, PT, |R2|, |R6|, PT ;  /* 0x400000060200722a */ /* 0x001fe20003f0e200 */
[----:B------:R-:W-:Y:S02]  /*5a90*/  IMAD.MOV.U32 R17, RZ, RZ, R8 ;  /* 0x000000ffff117224 */ /* 0x000fe400078e0008 */
        /* <DEDUP_REMOVED lines=18> */
.L_x_567:
[----:B------:R-:W-:Y:S05]  /*5bc0*/  BSYNC.RECONVERGENT B1 ;  /* 0x0000000000017941 */ /* 0x000fea0003800200 */
.L_x_566:
[----:B------:R-:W-:Y:S01]  /*5bd0*/  ISETP.NE.AND P0, PT, R14, RZ, PT ;  /* 0x000000ff0e00720c */ /* 0x000fe20003f05270 */
[----:B------:R-:W-:-:S12]  /*5be0*/  BSSY.RECONVERGENT B1, `(.L_x_568) ;  /* 0x000000b000017945 */ /* 0x000fd80003800200 */
[----:B------:R-:W-:Y:S05]  /*5bf0*/  @P0 BRA `(.L_x_569) ;  /* 0x0000000000240947 */ /* 0x000fea0003800000 */
[----:B0-----:R-:W0:Y:S01]  /*5c00*/  S2R R6, SR_CgaCtaId ;  /* 0x0000000000067919 */ /* 0x001e220000008800 */
[----:B------:R-:W-:Y:S01]  /*5c10*/  MOV R3, 0x400 ;  /* 0x0000040000037802 */ /* 0x000fe20000000f00 */
[----:B------:R-:W-:Y:S01]  /*5c20*/  IMAD.MOV.U32 R18, RZ, RZ, R17 ;  /* 0x000000ffff127224 */ /* 0x000fe200078e0011 */
[----:B------:R-:W-:-:S04]  /*5c30*/  SHF.R.U32.HI R2, RZ, 0x1, R4 ;  /* 0x00000001ff027819 */ /* 0x000fc80000011604 */
[----:B------:R-:W-:Y:S02]  /*5c40*/  LOP3.LUT R2, R2, 0x1f0, RZ, 0xc0, !PT ;  /* 0x000001f002027812 */ /* 0x000fe400078ec0ff */
[----:B0-----:R-:W-:-:S05]  /*5c50*/  LEA R3, R6, R3, 0x18 ;  /* 0x0000000306037211 */ /* 0x001fca00078ec0ff */
[----:B------:R-:W-:-:S05]  /*5c60*/  IMAD.IADD R3, R2, 0x1, R3 ;  /* 0x0000000102037824 */ /* 0x000fca00078e0203 */
[----:B------:R3:W-:Y:S04]  /*5c70*/  STS.64 [R3+0x10], R18 ;  /* 0x0000101203007388 */ /* 0x0007e80000000a00 */
[----:B------:R3:W-:Y:S02]  /*5c80*/  STS.64 [R3+0x8], R12 ;  /* 0x0000080c03007388 */ /* 0x0007e40000000a00 */
.L_x_569:
[----:B------:R-:W-:Y:S05]  /*5c90*/  BSYNC.RECONVERGENT B1 ;  /* 0x0000000000017941 */ /* 0x000fea0003800200 */
.L_x_568:
[----:B------:R-:W-:Y:S01]  /*5ca0*/  BAR.SYNC.DEFER_BLOCKING 0x0 ;  /* 0x0000000000007b1d */ /* 0x000fe20000010000 */
[----:B------:R-:W-:-:S13]  /*5cb0*/  ISETP.NE.AND P1, PT, R4, RZ, PT ;  /* 0x000000ff0400720c */ /* 0x000fda0003f25270 */
[----:B------:R-:W-:Y:S05]  /*5cc0*/  @P1 BRA `(.L_x_497) ;  /* 0x00000008008c1947 */ /* 0x000fea0003800000 */
[----:B0--3--:R-:W0:Y:S01]  /*5cd0*/  S2R R3, SR_CgaCtaId ;  /* 0x0000000000037919 */ /* 0x009e220000008800 */
[----:B------:R-:W-:Y:S01]  /*5ce0*/  MOV R2, 0x400 ;  /* 0x0000040000027802 */ /* 0x000fe20000000f00 */
[----:B------:R-:W-:Y:S03]  /*5cf0*/  BSSY.RECONVERGENT B1, `(.L_x_570) ;  /* 0x000001a000017945 */ /* 0x000fe60003800200 */
[----:B0-----:R-:W-:-:S05]  /*5d00*/  LEA R30, R3, R2, 0x18 ;  /* 0x00000002031e7211 */ /* 0x001fca00078ec0ff */
[----:B------:R-:W0:Y:S04]  /*5d10*/  LDS.64 R14, [R30+0x18] ;  /* 0x000018001e0e7984 */ /* 0x000e280000000a00 */
[----:B----4-:R-:W3:Y:S04]  /*5d20*/  LDS.128 R4, [R30+0x20] ;  /* 0x000020001e047984 */ /* 0x010ee80000000c00 */
[----:B------:R4:W1:Y:S04]  /*5d30*/  LDS.64 R28, [R30+0x80] ;  /* 0x000080001e1c7984 */ /* 0x0008680000000a00 */
[----:B--2---:R4:W2:Y:S01]  /*5d40*/  LDS.128 R8, [R30+0x30] ;  /* 0x000030001e087984 */ /* 0x0048a20000000c00 */
[----:B0-----:R-:W-:Y:S01]  /*5d50*/  DSETP.GEU.AND P0, PT, |R12|, |R14|, PT ;  /* 0x4000000e0c00722a */ /* 0x001fe20003f0e200 */
[----:B------:R-:W-:Y:S01]  /*5d60*/  MOV R2, R14 ;  /* 0x0000000e00027202 */ /* 0x000fe20000000f00 */
[----:B------:R-:W-:-:S02]  /*5d70*/  IMAD.MOV.U32 R3, RZ, RZ, R15 ;  /* 0x000000ffff037224 */ /* 0x000fc400078e000f */
[----:B---3--:R-:W-:Y:S02]  /*5d80*/  IMAD.MOV.U32 R31, RZ, RZ, R4 ;  /* 0x000000ffff1f7224 */ /* 0x008fe400078e0004 */
[----:B------:R-:W-:-:S08]  /*5d90*/  IMAD.MOV.U32 R33, RZ, RZ, R5 ;  /* 0x000000ffff217224 */ /* 0x000fd000078e0005 */
[----:B-12-4-:R-:W-:Y:S05]  /*5da0*/  @!P0 BRA `(.L_x_571) ;  /* 0x0000000000388947 */ /* 0x016fea0003800000 */
        /* <DEDUP_REMOVED lines=14> */
.L_x_571:
[----:B------:R-:W-:Y:S05]  /*5e90*/  BSYNC.RECONVERGENT B1 ;  /* 0x0000000000017941 */ /* 0x000fea0003800200 */
.L_x_570:
        /* <DEDUP_REMOVED lines=25> */
.L_x_573:
[----:B------:R-:W-:Y:S05]  /*6030*/  BSYNC.RECONVERGENT B1 ;  /* 0x0000000000017941 */ /* 0x000fea0003800200 */
.L_x_572:
        /* <DEDUP_REMOVED lines=21> */
.L_x_575:
[----:B------:R-:W-:Y:S05]  /*6190*/  BSYNC.RECONVERGENT B1 ;  /* 0x0000000000017941 */ /* 0x000fea0003800200 */
.L_x_574:
        /* <DEDUP_REMOVED lines=21> */
.L_x_577:
[----:B------:R-:W-:Y:S05]  /*62f0*/  BSYNC.RECONVERGENT B1 ;  /* 0x0000000000017941 */ /* 0x000fea0003800200 */
.L_x_576:
        /* <DEDUP_REMOVED lines=21> */
.L_x_579:
[----:B------:R-:W-:Y:S05]  /*6450*/  BSYNC.RECONVERGENT B1 ;  /* 0x0000000000017941 */ /* 0x000fea0003800200 */
.L_x_578:
        /* <DEDUP_REMOVED lines=21> */
.L_x_581:
[----:B------:R-:W-:Y:S05]  /*65b0*/  BSYNC.RECONVERGENT B1 ;  /* 0x0000000000017941 */ /* 0x000fea0003800200 */
.L_x_580:
        /* <DEDUP_REMOVED lines=20> */
.L_x_497:
[----:B------:R-:W-:Y:S05]  /*6700*/  BSYNC.RECONVERGENT B0 ;  /* 0x0000000000007941 */ /* 0x000fea0003800200 */
.L_x_464:
[----:B------:R-:W-:Y:S05]  /*6710*/  @P1 EXIT ;  /* 0x000000000000194d */ /* 0x000fea0003800000 */
[----:B01-3--:R-:W0:Y:S01]  /*6720*/  LDC.64 R2, c[0x0][0x390] ;  /* 0x0000e400ff027b82 */ /* 0x00be220000000a00 */
[----:B------:R-:W-:Y:S02]  /*6730*/  IMAD.MOV.U32 R18, RZ, RZ, R17 ;  /* 0x000000ffff127224 */ /* 0x000fe400078e0011 */
[----:B0-----:R-:W-:-:S05]  /*6740*/  IMAD.WIDE.U32 R2, R0, 0x10, R2 ;  /* 0x0000001000027825 */ /* 0x001fca00078e0002 */
[----:B------:R-:W-:Y:S04]  /*6750*/  STG.E.64 desc[UR10][R2.64], R12 ;  /* 0x0000000c02007986 */ /* 0x000fe8000c101b0a */
[----:B------:R-:W-:Y:S01]  /*6760*/  STG.E.64 desc[UR10][R2.64+0x8], R18 ;  /* 0x0000081202007986 */ /* 0x000fe2000c101b0a */
[----:B------:R-:W-:Y:S05]  /*6770*/  EXIT ;  /* 0x000000000000794d */ /* 0x000fea0003800000 */
.L_x_582:
        /* <DEDUP_REMOVED lines=16> */
.L_x_737:


//--------------------- .text._ZN6thrust24THRUST_300001_SM_1000_NS8cuda_cub4core6detail13_kernel_agentINS1_8__reduce11ReduceAgentINS0_12zip_iteratorIN4cuda3std3__45tupleIJNS0_10device_ptrIdEENS0_17counting_iteratorIlNS0_11use_defaultESF_SF_EEEEEEEPNSB_IJdlEEESJ_iNS1_9__extrema9arg_max_fIdl10comparatorEEEEJSI_SK_iSO_EEEvDpT0_ --------------------------
	.section	.text._ZN6thrust24THRUST_300001_SM_1000_NS8cuda_cub4core6detail13_kernel_agentINS1_8__reduce11ReduceAgentINS0_12zip_iteratorIN4cuda3std3__45tupleIJNS0_10device_ptrIdEENS0_17counting_iteratorIlNS0_11use_defaultESF_SF_EEEEEEEPNSB_IJdlEEESJ_iNS1_9__extrema9arg_max_fIdl10comparatorEEEEJSI_SK_iSO_EEEvDpT0_,"ax",@progbits
	.align	128
        .global         _ZN6thrust24THRUST_300001_SM_1000_NS8cuda_cub4core6detail13_kernel_agentINS1_8__reduce11ReduceAgentINS0_12zip_iteratorIN4cuda3std3__45tupleIJNS0_10device_ptrIdEENS0_17counting_iteratorIlNS0_11use_defaultESF_SF_EEEEEEEPNSB_IJdlEEESJ_iNS1_9__extrema9arg_max_fIdl10comparatorEEEEJSI_SK_iSO_EEEvDpT0_
        .type           _ZN6thrust24THRUST_300001_SM_1000_NS8cuda_cub4core6detail13_kernel_agentINS1_8__reduce11ReduceAgentINS0_12zip_iteratorIN4cuda3std3__45tupleIJNS0_10device_ptrIdEENS0_17counting_iteratorIlNS0_11use_defaultESF_SF_EEEEEEEPNSB_IJdlEEESJ_iNS1_9__extrema9arg_max_fIdl10comparatorEEEEJSI_SK_iSO_EEEvDpT0_,@function
        .size           _ZN6thrust24THRUST_300001_SM_1000_NS8cuda_cub4core6detail13_kernel_agentINS1_8__reduce11ReduceAgentINS0_12zip_iteratorIN4cuda3std3__45tupleIJNS0_10device_ptrIdEENS0_17counting_iteratorIlNS0_11use_defaultESF_SF_EEEEEEEPNSB_IJdlEEESJ_iNS1_9__extrema9arg_max_fIdl10comparatorEEEEJSI_SK_iSO_EEEvDpT0_,(.L_x_738 - _ZN6thrust24THRUST_300001_SM_1000_NS8cuda_cub4core6detail13_kernel_agentINS1_8__reduce11ReduceAgentINS0_12zip_iteratorIN4cuda3std3__45tupleIJNS0_10device_ptrIdEENS0_17counting_iteratorIlNS0_11use_defaultESF_SF_EEEEEEEPNSB_IJdlEEESJ_iNS1_9__extrema9arg_max_fIdl10comparatorEEEEJSI_SK_iSO_EEEvDpT0_)
        .other          _ZN6thrust24THRUST_300001_SM_1000_NS8cuda_cub4core6detail13_kernel_agentINS1_8__reduce11ReduceAgentINS0_12zip_iteratorIN4cuda3std3__45tupleIJNS0_10device_ptrIdEENS0_17counting_iteratorIlNS0_11use_defaultESF_SF_EEEEEEEPNSB_IJdlEEESJ_iNS1_9__extrema9arg_max_fIdl10comparatorEEEEJSI_SK_iSO_EEEvDpT0_,@"STO_CUDA_ENTRY STV_DEFAULT"
_ZN6thrust24THRUST_300001_SM_1000_NS8cuda_cub4core6detail13_kernel_agentINS1_8__reduce11ReduceAgentINS0_12zip_iteratorIN4cuda3std3__45tupleIJNS0_10device_ptrIdEENS0_17counting_iteratorIlNS0_11use_defaultESF_SF_EEEEEEEPNSB_IJdlEEESJ_iNS1_9__extrema9arg_max_fIdl10comparatorEEEEJSI_SK_iSO_EEEvDpT0_:
.text._ZN6thrust24THRUST_300001_SM_1000_NS8cuda_cub4core6detail13_kernel_agentINS1_8__reduce11ReduceAgentINS0_12zip_iteratorIN4cuda3std3__45tupleIJNS0_10device_ptrIdEENS0_17counting_iteratorIlNS0_11use_defaultESF_SF_EEEEEEEPNSB_IJdlEEESJ_iNS1_9__extrema9arg_max_fIdl10comparatorEEEEJSI_SK_iSO_EEEvDpT0_:
        /* <DEDUP_REMOVED lines=23> */
.L_x_586:
[----:B0-----:R-:W-:Y:S05]  /*0170*/  BSYNC.RECONVERGENT B1 ;  /* 0x0000000000017941 */ /* 0x001fea0003800200 */
.L_x_585:
        /* <DEDUP_REMOVED lines=19> */
.L_x_593:
        /* <DEDUP_REMOVED lines=31> */
.L_x_592:
[----:B------:R-:W-:Y:S05]  /*04a0*/  BSYNC.RECONVERGENT B3 ;  /* 0x0000000000037941 */ /* 0x000fea0003800200 */
.L_x_591:
[----:B------:R-:W-:Y:S01]  /*04b0*/  IADD3 R14, P0, PT, R14, 0x100, RZ ;  /* 0x000001000e0e7810 */ /* 0x000fe20007f1e0ff */
[----:B------:R-:W-:Y:S02]  /*04c0*/  VIADD R10, R10, 0x100 ;  /* 0x000001000a0a7836 */ /* 0x000fe40000000000 */
[----:B------:R-:W-:Y:S02]  /*04d0*/  IMAD.X R13, RZ, RZ, R13, P3 ;  /* 0x000000ffff0d7224 */ /* 0x000fe400018e060d */
[----:B------:R-:W-:Y:S01]  /*04e0*/  IMAD.X R15, RZ, RZ, R15, P0 ;  /* 0x000000ffff0f7224 */ /* 0x000fe200000e060f */
[----:B------:R-:W-:Y:S07]  /*04f0*/  @P2 BRA `(.L_x_593) ;  /* 0xfffffffc006c2947 */ /* 0x000fee000383ffff */
.L_x_590:
[----:B------:R-:W-:Y:S05]  /*0500*/  BSYNC.RECONVERGENT B2 ;  /* 0x0000000000027941 */ /* 0x000fea0003800200 */
.L_x_589:
[----:B------:R-:W-:-:S13]  /*0510*/  ISETP.GE.U32.AND P0, PT, R16, 0x300, PT ;  /* 0x000003001000780c */ /* 0x000fda0003f06070 */
[----:B------:R-:W-:Y:S05]  /*0520*/  @!P0 BRA `(.L_x_588) ;  /* 0x0000000400bc8947 */ /* 0x000fea0003800000 */
[----:B------:R-:W0:Y:S01]  /*0530*/  LDC.64 R4, c[0x0][0x380] ;  /* 0x0000e000ff047b82 */ /* 0x000e220000000a00 */
[----:B------:R-:W-:-:S07]  /*0540*/  VIADD R20, R10, 0x200 ;  /* 0x000002000a147836 */ /* 0x000fce0000000000 */
[----:B------:R-:W1:Y:S02]  /*0550*/  LDC.64 R6, c[0x0][0x388] ;  /* 0x0000e200ff067b82 */ /* 0x000e640000000a00 */
.L_x_602:
        /* <DEDUP_REMOVED lines=30> */
.L_x_595:
[----:B------:R-:W-:Y:S05]  /*0740*/  BSYNC.RECONVERGENT B2 ;  /* 0x0000000000027941 */ /* 0x000fea0003800200 */
.L_x_594:
[----:B-----5:R-:W-:Y:S01]  /*0750*/  DSETP.GEU.AND P0, PT, |R16|, |R14|, PT ;  /* 0x4000000e1000722a */ /* 0x020fe20003f0e200 */
[C---:B------:R-:W-:Y:S01]  /*0760*/  IADD3 R19, P1, PT, R23.reuse, R6, RZ ;  /* 0x0000000617137210 */ /* 0x040fe20007f3e0ff */
[----:B------:R-:W-:Y:S01]  /*0770*/  BSSY.RECONVERGENT B2, `(.L_x_596) ;  /* 0x0000015000027945 */ /* 0x000fe20003800200 */
[----:B------:R-:W-:Y:S02]  /*0780*/  IMAD.MOV.U32 R2, RZ, RZ, R14 ;  /* 0x000000ffff027224 */ /* 0x000fe400078e000e */
[----:B------:R-:W-:Y:S01]  /*0790*/  LEA.HI.X.SX32 R18, R23, R7, 0x1, P1 ;  /* 0x0000000717127211 */ /* 0x000fe200008f0eff */
[----:B------:R-:W-:Y:S02]  /*07a0*/  IMAD.MOV.U32 R9, RZ, RZ, R19 ;  /* 0x000000ffff097224 */ /* 0x000fe400078e0013 */
[----:B------:R-:W-:Y:S02]  /*07b0*/  IMAD.MOV.U32 R3, RZ, RZ, R15 ;  /* 0x000000ffff037224 */ /* 0x000fe400078e000f */
[----:B------:R-:W-:-:S04]  /*07c0*/  IMAD.MOV.U32 R8, RZ, RZ, R18 ;  /* 0x000000ffff087224 */ /* 0x000fc800078e0012 */
        /* <DEDUP_REMOVED lines=15> */
.L_x_597:
[----:B------:R-:W-:Y:S05]  /*08c0*/  BSYNC.RECONVERGENT B2 ;  /* 0x0000000000027941 */ /* 0x000fea0003800200 */
.L_x_596:
        /* <DEDUP_REMOVED lines=25> */
.L_x_599:
[----:B------:R-:W-:Y:S05]  /*0a60*/  BSYNC.RECONVERGENT B2 ;  /* 0x0000000000027941 */ /* 0x000fea0003800200 */
.L_x_598:
        /* <DEDUP_REMOVED lines=22> */
.L_x_601:
[----:B------:R-:W-:Y:S05]  /*0bd0*/  BSYNC.RECONVERGENT B2 ;  /* 0x0000000000027941 */ /* 0x000fea0003800200 */
.L_x_600:
[C---:B------:R-:W-:Y:S01]  /*0be0*/  VIADD R10, R20.reuse, 0x200 ;  /* 0x00000200140a7836 */ /* 0x040fe20000000000 */
[----:B------:R-:W-:-:S04]  /*0bf0*/  IADD3 R20, PT, PT, R20, 0x400, RZ ;  /* 0x0000040014147810 */ /* 0x000fc80007ffe0ff */
[----:B------:R-:W-:-:S13]  /*0c00*/  ISETP.GE.AND P0, PT, R10, UR5, PT ;  /* 0x000000050a007c0c */ /* 0x000fda000bf06270 */
[----:B------:R-:W-:Y:S05]  /*0c10*/  @!P0 BRA `(.L_x_602) ;  /* 0xfffffff800508947 */ /* 0x000fea000383ffff */
.L_x_588:
[----:B------:R-:W-:Y:S05]  /*0c20*/  BSYNC.RECONVERGENT B1 ;  /* 0x0000000000017941 */ /* 0x000fea0003800200 */
.L_x_587:
        /* <DEDUP_REMOVED lines=35> */
.L_x_605:
[----:B------:R-:W-:Y:S05]  /*0e60*/  BSYNC.RECONVERGENT B1 ;  /* 0x0000000000017941 */ /* 0x000fea0003800200 */
.L_x_604:
        /* <DEDUP_REMOVED lines=31> */
.L_x_607:
[----:B------:R-:W-:Y:S05]  /*1060*/  BSYNC.RECONVERGENT B1 ;  /* 0x0000000000017941 */ /* 0x000fea0003800200 */
.L_x_606:
        /* <DEDUP_REMOVED lines=31> */
.L_x_609:
[----:B------:R-:W-:Y:S05]  /*1260*/  BSYNC.RECONVERGENT B1 ;  /* 0x0000000000017941 */ /* 0x000fea0003800200 */
.L_x_608:
[----:B------:R-:W-:Y:S01]  /*1270*/  ISETP.GT.AND P0, PT, R10, 0x17, PT ;  /* 0x000000170a00780c */ /* 0x000fe20003f04270 */
[----:B-1----:R1:W1:Y:S01]  /*1280*/  SHFL.DOWN PT, R2, R4, 0x8, 0x1f ;  /* 0x09001f0004027f89 */ /* 0x00226200000e0000 */
[----:B------:R-:W-:Y:S01]  /*1290*/  BSSY.RECONVERGENT B1, `(.L_x_610) ;  /* 0x000001d000017945 */ /* 0x000fe20003800200 */
[----:B0-----:R-:W-:Y:S02]  /*12a0*/  IMAD.MOV.U32 R8, RZ, RZ, R11 ;  /* 0x000000ffff087224 */ /* 0x001fe400078e000b */
[----:B------:R0:W0:Y:S01]  /*12b0*/  SHFL.DOWN PT, R3, R5, 0x8, 0x1f ;  /* 0x09001f0005037f89 */ /* 0x00002200000e0000 */
[----:B------:R-:W-:Y:S02]  /*12c0*/  IMAD.MOV.U32 R9, RZ, RZ, R12 ;  /* 0x000000ffff097224 */ /* 0x000fe400078e000c */
[----:B------:R-:W-:Y:S01]  /*12d0*/  IMAD.MOV.U32 R6, RZ, RZ, R4 ;  /* 0x000000ffff067224 */ /* 0x000fe200078e0004 */
[----:B---3--:R3:W0:Y:S01]  /*12e0*/  SHFL.DOWN PT, R14, R11, 0x8, 0x1f ;  /* 0x09001f000b0e7f89 */ /* 0x00862200000e0000 */
[----:B--2---:R-:W-:-:S03]  /*12f0*/  IMAD.MOV.U32 R7, RZ, RZ, R5 ;  /* 0x000000ffff077224 */ /* 0x004fc600078e0005 */
[----:B----4-:R3:W2:Y:S01]  /*1300*/  SHFL.DOWN PT, R13, R12, 0x8, 0x1f ;  /* 0x09001f000c0d7f89 */ /* 0x0106a200000e0000 */
[----:B------:R-:W-:Y:S05]  /*1310*/  @P0 BRA `(.L_x_611) ;  /* 0x0000000000500947 */ /* 0x000fea0003800000 */
[----:B01----:R-:W-:Y:S01]  /*1320*/  DSETP.GEU.AND P0, PT, |R4|, |R2|, PT ;  /* 0x400000020400722a */ /* 0x003fe20003f0e200 */
[----:B------:R-:W-:Y:S01]  /*1330*/  IMAD.MOV.U32 R8, RZ, RZ, R14 ;  /* 0x000000ffff087224 */ /* 0x000fe200078e000e */
[----:B--2---:R-:W-:Y:S01]  /*1340*/  MOV R9, R13 ;  /* 0x0000000d00097202 */ /* 0x004fe20000000f00 */
        /* <DEDUP_REMOVED lines=17> */
.L_x_611:
[----:B------:R-:W-:Y:S05]  /*1460*/  BSYNC.RECONVERGENT B1 ;  /* 0x0000000000017941 */ /* 0x000fea0003800200 */
.L_x_610:
[----:B------:R-:W-:Y:S01]  /*1470*/  ISETP.GT.AND P0, PT, R10, 0xf, PT ;  /* 0x0000000f0a00780c */ /* 0x000fe20003f04270 */
[----:B-1----:R1:W4:Y:S01]  /*1480*/  SHFL.DOWN PT, R4, R6, 0x10, 0x1f ;  /* 0x0a001f0006047f89 */ /* 0x00232200000e0000 */
[----:B------:R-:W-:Y:S01]  /*1490*/  BSSY.RECONVERGENT B1, `(.L_x_612) ;  /* 0x000001d000017945 */ /* 0x000fe20003800200 */
[----:B0-----:R-:W-:Y:S02]  /*14a0*/  IMAD.MOV.U32 R14, RZ, RZ, R8 ;  /* 0x000000ffff0e7224 */ /* 0x001fe400078e0008 */
[----:B------:R1:W0:Y:S01]  /*14b0*/  SHFL.DOWN PT, R5, R7, 0x10, 0x1f ;  /* 0x0a001f0007057f89 */ /* 0x00022200000e0000 */
[----:B------:R-:W-:Y:S02]  /*14c0*/  IMAD.MOV.U32 R15, RZ, RZ, R9 ;  /* 0x000000ffff0f7224 */ /* 0x000fe400078e0009 */
[----:B------:R-:W-:Y:S01]  /*14d0*/  IMAD.MOV.U32 R2, RZ, RZ, R6 ;  /* 0x000000ffff027224 */ /* 0x000fe200078e0006 */
[----:B---3--:R1:W3:Y:S01]  /*14e0*/  SHFL.DOWN PT, R11, R8, 0x10, 0x1f ;  /* 0x0a001f00080b7f89 */ /* 0x0082e200000e0000 */
[----:B------:R-:W-:-:S03]  /*14f0*/  IMAD.MOV.U32 R3, RZ, RZ, R7 ;  /* 0x000000ffff037224 */ /* 0x000fc600078e0007 */
[----:B------:R1:W0:Y:S01]  /*1500*/  SHFL.DOWN PT, R12, R9, 0x10, 0x1f ;  /* 0x0a001f00090c7f89 */ /* 0x00022200000e0000 */
[----:B------:R-:W-:Y:S05]  /*1510*/  @P0 BRA `(.L_x_613) ;  /* 0x0000000000500947 */ /* 0x000fea0003800000 */
[----:B0---4-:R-:W-:Y:S01]  /*1520*/  DSETP.GEU.AND P0, PT, |R6|, |R4|, PT ;  /* 0x400000040600722a */ /* 0x011fe20003f0e200 */
[----:B---3--:R-:W-:Y:S02]  /*1530*/  IMAD.MOV.U32 R14, RZ, RZ, R11 ;  /* 0x000000ffff0e7224 */ /* 0x008fe400078e000b */
        /* <DEDUP_REMOVED lines=18> */
.L_x_613:
[----:B------:R-:W-:Y:S05]  /*1660*/  BSYNC.RECONVERGENT B1 ;  /* 0x0000000000017941 */ /* 0x000fea0003800200 */
.L_x_612:
[----:B------:R-:W-:Y:S01]  /*1670*/  ISETP.NE.AND P0, PT, R10, RZ, PT ;  /* 0x000000ff0a00720c */ /* 0x000fe20003f05270 */
[----:B------:R-:W-:-:S12]  /*1680*/  BSSY.RECONVERGENT B1, `(.L_x_614) ;  /* 0x000000a000017945 */ /* 0x000fd80003800200 */
[----:B------:R-:W-:Y:S05]  /*1690*/  @P0 BRA `(.L_x_615) ;  /* 0x0000000000200947 */ /* 0x000fea0003800000 */
[----:B-1----:R-:W1:Y:S01]  /*16a0*/  S2R R6, SR_CgaCtaId ;  /* 0x0000000000067919 */ /* 0x002e620000008800 */
[----:B0-----:R-:W-:Y:S02]  /*16b0*/  MOV R5, 0x400 ;  /* 0x0000040000057802 */ /* 0x001fe40000000f00 */
[----:B----4-:R-:W-:-:S04]  /*16c0*/  SHF.R.U32.HI R4, RZ, 0x1, R0 ;  /* 0x00000001ff047819 */ /* 0x010fc80000011600 */
[----:B------:R-:W-:Y:S02]  /*16d0*/  LOP3.LUT R4, R4, 0x1f0, RZ, 0xc0, !PT ;  /* 0x000001f004047812 */ /* 0x000fe400078ec0ff */
[----:B-1----:R-:W-:-:S05]  /*16e0*/  LEA R5, R6, R5, 0x18 ;  /* 0x0000000506057211 */ /* 0x002fca00078ec0ff */
[----:B------:R-:W-:-:S05]  /*16f0*/  IMAD.IADD R5, R4, 0x1, R5 ;  /* 0x0000000104057824 */ /* 0x000fca00078e0205 */
[----:B------:R0:W-:Y:S04]  /*1700*/  STS.64 [R5+0x10], R14 ;  /* 0x0000100e05007388 */ /* 0x0001e80000000a00 */
[----:B------:R0:W-:Y:S02]  /*1710*/  STS.64 [R5+0x8], R2 ;  /* 0x0000080205007388 */ /* 0x0001e40000000a00 */
.L_x_615:
[----:B------:R-:W-:Y:S05]  /*1720*/  BSYNC.RECONVERGENT B1 ;  /* 0x0000000000017941 */ /* 0x000fea0003800200 */
.L_x_614:
        /* <DEDUP_REMOVED lines=8> */
[----:B-1--4-:R-:W1:Y:S04]  /*17b0*/  LDS.128 R4, [R0+0x20] ;  /* 0x0000200000047984 */ /* 0x012e680000000c00 */
[----:B--2---:R2:W4:Y:S04]  /*17c0*/  LDS.64 R12, [R0+0x80] ;  /* 0x00008000000c7984 */ /* 0x0045280000000a00 */
[----:B---3--:R2:W3:Y:S01]  /*17d0*/  LDS.128 R8, [R0+0x30] ;  /* 0x0000300000087984 */ /* 0x0084e20000000c00 */
[----:B0-----:R-:W-:Y:S01]  /*17e0*/  DSETP.GEU.AND P0, PT, |R2|, |R16|, PT ;  /* 0x400000100200722a */ /* 0x001fe20003f0e200 */
[----:B------:R-:W-:Y:S01]  /*17f0*/  IMAD.MOV.U32 R24, RZ, RZ, R16 ;  /* 0x000000ffff187224 */ /* 0x000fe200078e0010 */
[----:B------:R-:W-:Y:S01]  /*1800*/  MOV R25, R17 ;  /* 0x0000001100197202 */ /* 0x000fe20000000f00 */
[----:B-1----:R-:W-:-:S02]  /*1810*/  IMAD.MOV.U32 R26, RZ, RZ, R4 ;  /* 0x000000ffff1a7224 */ /* 0x002fc400078e0004 */
[----:B------:R-:W-:-:S09]  /*1820*/  IMAD.MOV.U32 R27, RZ, RZ, R5 ;  /* 0x000000ffff1b7224 */ /* 0x000fd200078e0005 */
        /* <DEDUP_REMOVED lines=15> */
.L_x_618:
[----:B------:R-:W-:Y:S05]  /*1920*/  BSYNC.RECONVERGENT B1 ;  /* 0x0000000000017941 */ /* 0x000fea0003800200 */
.L_x_617:
        /* <DEDUP_REMOVED lines=23> */
.L_x_620:
[----:B------:R-:W-:Y:S05]  /*1aa0*/  BSYNC.RECONVERGENT B1 ;  /* 0x0000000000017941 */ /* 0x000fea0003800200 */
.L_x_619:
        /* <DEDUP_REMOVED lines=21> */
.L_x_622:
[----:B------:R-:W-:Y:S05]  /*1c00*/  BSYNC.RECONVERGENT B1 ;  /* 0x0000000000017941 */ /* 0x000fea0003800200 */
.L_x_621:
        /* <DEDUP_REMOVED lines=23> */
.L_x_624:
[----:B------:R-:W-:Y:S05]  /*1d80*/  BSYNC.RECONVERGENT B1 ;  /* 0x0000000000017941 */ /* 0x000fea0003800200 */
.L_x_623:
        /* <DEDUP_REMOVED lines=21> */
.L_x_626:
[----:B------:R-:W-:Y:S05]  /*1ee0*/  BSYNC.RECONVERGENT B1 ;  /* 0x0000000000017941 */ /* 0x000fea0003800200 */
.L_x_625:
[----:B------:R-:W-:Y:S01]  /*1ef0*/  DSETP.GEU.AND P0, PT, |R2|, |R10|, PT ;  /* 0x4000000a0200722a */ /* 0x000fe20003f0e200 */
[----:B------:R-:W-:Y:S01]  /*1f00*/  BSSY.RECONVERGENT B1, `(.L_x_627) ;  /* 0x0000014000017945 */ /* 0x000fe20003800200 */
[----:B------:R-:W-:Y:S01]  /*1f10*/  IMAD.MOV.U32 R8, RZ, RZ, R10 ;  /* 0x000000ffff087224 */ /* 0x000fe200078e000a */
[----:B---3--:R-:W-:Y:S01]  /*1f20*/  MOV R0, R5 ;  /* 0x0000000500007202 */ /* 0x008fe20000000f00 */
        /* <DEDUP_REMOVED lines=17> */
.L_x_628:
[----:B------:R-:W-:Y:S05]  /*2040*/  BSYNC.RECONVERGENT B1 ;  /* 0x0000000000017941 */ /* 0x000fea0003800200 */
.L_x_627:
        /* <DEDUP_REMOVED lines=21> */
.L_x_603:
        /* <DEDUP_REMOVED lines=9> */
[----:B------:R-:W-:Y:S02]  /*2230*/  VIADD R5, R5, UR6 ;  /* 0x0000000605057c36 */ /* 0x000fe40008000000 */
        /* <DEDUP_REMOVED lines=9> */
[----:B----4-:R-:W-:Y:S01]  /*22d0*/  IMAD.MOV.U32 R14, RZ, RZ, R12 ;  /* 0x000000ffff0e7224 */ /* 0x010fe200078e000c */
[----:B------:R-:W-:Y:S01]  /*22e0*/  MOV R6, R10 ;  /* 0x0000000a00067202 */ /* 0x000fe20000000f00 */
[----:B0-----:R-:W-:Y:S02]  /*22f0*/  IMAD.MOV.U32 R16, RZ, RZ, R13 ;  /* 0x000000ffff107224 */ /* 0x001fe400078e000d */
        /* <DEDUP_REMOVED lines=16> */
.L_x_630:
[----:B------:R-:W-:Y:S05]  /*2400*/  BSYNC.RECONVERGENT B1 ;  /* 0x0000000000017941 */ /* 0x000fea0003800200 */
.L_x_629:
        /* <DEDUP_REMOVED lines=32> */
.L_x_632:
[----:B------:R-:W-:Y:S05]  /*2610*/  BSYNC.RECONVERGENT B1 ;  /* 0x0000000000017941 */ /* 0x000fea0003800200 */
.L_x_631:
[----:B-1----:R-:W-:Y:S01]  /*2620*/  VIADD R2, R4, 0x4 ;  /* 0x0000000404027836 */ /* 0x002fe20000000000 */
[----:B------:R1:W4:Y:S01]  /*2630*/  SHFL.DOWN PT, R6, R8, 0x4, R5 ;  /* 0x0880000008067989 */ /* 0x00032200000e0005 */
[----:B------:R-:W-:Y:S01]  /*2640*/  BSSY.RECONVERGENT B1, `(.L_x_633) ;  /* 0x000001e000017945 */ /* 0x000fe20003800200 */
[----:B--2---:R-:W-:Y:S01]  /*2650*/  IMAD.MOV.U32 R14, RZ, RZ, R10 ;  /* 0x000000ffff0e7224 */ /* 0x004fe200078e000a */
[----:B------:R-:W-:Y:S01]  /*2660*/  MOV R16, R12 ;  /* 0x0000000c00107202 */ /* 0x000fe20000000f00 */
[----:B------:R1:W2:Y:S01]  /*2670*/  SHFL.DOWN PT, R7, R9, 0x4, R5 ;  /* 0x0880000009077989 */ /* 0x0002a200000e0005 */
[----:B------:R-:W-:Y:S01]  /*2680*/  ISETP.GT.AND P0, PT, R2, R5, PT ;  /* 0x000000050200720c */ /* 0x000fe20003f04270 */
[----:B------:R-:W-:Y:S02]  /*2690*/  IMAD.MOV.U32 R2, RZ, RZ, R8 ;  /* 0x000000ffff027224 */ /* 0x000fe400078e0008 */
[----:B---3--:R1:W3:Y:S01]  /*26a0*/  SHFL.DOWN PT, R11, R10, 0x4, R5 ;  /* 0x088000000a0b7989 */ /* 0x0082e200000e0005 */
[----:B------:R-:W-:-:S03]  /*26b0*/  IMAD.MOV.U32 R3, RZ, RZ, R9 ;  /* 0x000000ffff037224 */ /* 0x000fc600078e0009 */
[----:B0-----:R1:W0:Y:S06]  /*26c0*/  SHFL.DOWN PT, R13, R12, 0x4, R5 ;  /* 0x088000000c0d7989 */ /* 0x00122c00000e0005 */
        /* <DEDUP_REMOVED lines=21> */
.L_x_634:
[----:B------:R-:W-:Y:S05]  /*2820*/  BSYNC.RECONVERGENT B1 ;  /* 0x0000000000017941 */ /* 0x000fea0003800200 */
.L_x_633:
        /* <DEDUP_REMOVED lines=8> */
[----:B---3--:R3:W1:Y:S01]  /*28b0*/  SHFL.DOWN PT, R11, R14, 0x8, R5 ;  /* 0x090000000e0b7989 */ /* 0x00866200000e0005 */
[----:B--2---:R-:W-:-:S03]  /*28c0*/  IMAD.MOV.U32 R7, RZ, RZ, R3 ;  /* 0x000000ffff077224 */ /* 0x004fc600078e0003 */
[----:B0-----:R3:W0:Y:S04]  /*28d0*/  SHFL.DOWN PT, R13, R16, 0x8, R5 ;  /* 0x09000000100d7989 */ /* 0x00162800000e0005 */
        /* <DEDUP_REMOVED lines=21> */
.L_x_636:
[----:B------:R-:W-:Y:S05]  /*2a30*/  BSYNC.RECONVERGENT B1 ;  /* 0x0000000000017941 */ /* 0x000fea0003800200 */
.L_x_635:
[----:B-1----:R-:W-:Y:S01]  /*2a40*/  VIADD R2, R4, 0x10 ;  /* 0x0000001004027836 */ /* 0x002fe20000000000 */
[----:B----4-:R1:W2:Y:S01]  /*2a50*/  SHFL.DOWN PT, R8, R6, 0x10, R5 ;  /* 0x0a00000006087989 */ /* 0x0102a200000e0005 */
[----:B------:R-:W-:Y:S01]  /*2a60*/  BSSY.RECONVERGENT B1, `(.L_x_637) ;  /* 0x000001e000017945 */ /* 0x000fe20003800200 */
[----:B---3--:R-:W-:Y:S02]  /*2a70*/  IMAD.MOV.U32 R14, RZ, RZ, R10 ;  /* 0x000000ffff0e7224 */ /* 0x008fe400078e000a */
[----:B------:R-:W-:Y:S01]  /*2a80*/  ISETP.GT.AND P0, PT, R2, R5, PT ;  /* 0x000000050200720c */ /* 0x000fe20003f04270 */
[----:B------:R1:W3:Y:S01]  /*2a90*/  SHFL.DOWN PT, R9, R7, 0x10, R5 ;  /* 0x0a00000007097989 */ /* 0x0002e200000e0005 */
[----:B------:R-:W-:Y:S02]  /*2aa0*/  IMAD.MOV.U32 R15, RZ, RZ, R12 ;  /* 0x000000ffff0f7224 */ /* 0x000fe400078e000c */
[----:B------:R-:W-:Y:S01]  /*2ab0*/  IMAD.MOV.U32 R2, RZ, RZ, R6 ;  /* 0x000000ffff027224 */ /* 0x000fe200078e0006 */
[----:B------:R1:W4:Y:S01]  /*2ac0*/  SHFL.DOWN PT, R11, R10, 0x10, R5 ;  /* 0x0a0000000a0b7989 */ /* 0x00032200000e0005 */
        /* <DEDUP_REMOVED lines=23> */
.L_x_638:
[----:B------:R-:W-:Y:S05]  /*2c40*/  BSYNC.RECONVERGENT B1 ;  /* 0x0000000000017941 */ /* 0x000fea0003800200 */
.L_x_637:
        /* <DEDUP_REMOVED lines=11> */
.L_x_640:
[----:B------:R-:W-:Y:S05]  /*2d00*/  BSYNC.RECONVERGENT B1 ;  /* 0x0000000000017941 */ /* 0x000fea0003800200 */
.L_x_639:
[----:B------:R-:W-:Y:S01]  /*2d10*/  BAR.SYNC.DEFER_BLOCKING 0x0 ;  /* 0x0000000000007b1d */ /* 0x000fe20000010000 */
[----:B------:R-:W-:-:S13]  /*2d20*/  ISETP.NE.AND P1, PT, R0, RZ, PT ;  /* 0x000000ff0000720c */ /* 0x000fda0003f25270 */
[----:B------:R-:W-:Y:S05]  /*2d30*/  @P1 BRA `(.L_x_616) ;  /* 0x0000003400d41947 */ /* 0x000fea0003800000 */
[----:B------:R-:W-:Y:S01]  /*2d40*/  UISETP.GE.AND UP0, UPT, UR6, 0x21, UPT ;  /* 0x000000210600788c */ /* 0x000fe2000bf06270 */
[----:B----4-:R-:W-:Y:S02]  /*2d50*/  IMAD.MOV.U32 R11, RZ, RZ, R14 ;  /* 0x000000ffff0b7224 */ /* 0x010fe400078e000e */
[----:B--2---:R-:W-:Y:S02]  /*2d60*/  IMAD.MOV.U32 R8, RZ, RZ, R15 ;  /* 0x000000ffff087224 */ /* 0x004fe400078e000f */
        /* <DEDUP_REMOVED lines=8> */
[----:B0-----:R-:W0:Y:S01]  /*2df0*/  LDS.64 R12, [UR4+0x20] ;  /* 0x00002004ff0c7984 */ /* 0x001e220008000a00 */
[----:B-1----:R-:W-:Y:S01]  /*2e00*/  DSETP.GEU.AND P0, PT, |R2|, |R6|, PT ;  /* 0x400000060200722a */ /* 0x002fe20003f0e200 */
[----:B------:R-:W-:Y:S01]  /*2e10*/  MOV R4, R6 ;  /* 0x0000000600047202 */ /* 0x000fe20000000f00 */
[----:B------:R-:W-:Y:S02]  /*2e20*/  IMAD.MOV.U32 R5, RZ, RZ, R7 ;  /* 0x000000ffff057224 */ /* 0x000fe400078e0007 */
[----:B0-----:R-:W-:Y:S02]  /*2e30*/  IMAD.MOV.U32 R11, RZ, RZ, R12 ;  /* 0x000000ffff0b7224 */ /* 0x001fe400078e000c */
        /* <DEDUP_REMOVED lines=16> */
.L_x_642:
[----:B------:R-:W-:Y:S05]  /*2f40*/  BSYNC.RECONVERGENT B1 ;  /* 0x0000000000017941 */ /* 0x000fea0003800200 */
.L_x_641:
[----:B------:R-:W-:Y:S01]  /*2f50*/  UISETP.GE.AND UP0, UPT, UR6, 0x41, UPT ;  /* 0x000000410600788c */ /* 0x000fe2000bf06270 */
[----:B---3--:R-:W-:Y:S02]  /*2f60*/  IMAD.MOV.U32 R9, RZ, RZ, R11 ;  /* 0x000000ffff097224 */ /* 0x008fe400078e000b */
[----:B------:R-:W-:Y:S02]  /*2f70*/  IMAD.MOV.U32 R0, RZ, RZ, R8 ;  /* 0x000000ffff007224 */ /* 0x000fe400078e0008 */
[----:B------:R-:W-:Y:S02]  /*2f80*/  IMAD.MOV.U32 R2, RZ, RZ, R4 ;  /* 0x000000ffff027224 */ /* 0x000fe400078e0004 */
[----:B------:R-:W-:Y:S02]  /*2f90*/  IMAD.MOV.U32 R3, RZ, RZ, R5 ;  /* 0x000000ffff037224 */ /* 0x000fe400078e0005 */
        /* <DEDUP_REMOVED lines=8> */
[----:B------:R-:W-:Y:S02]  /*3020*/  IMAD.MOV.U32 R2, RZ, RZ, R6 ;  /* 0x000000ffff027224 */ /* 0x000fe400078e0006 */
[----:B------:R-:W-:Y:S02]  /*3030*/  IMAD.MOV.U32 R3, RZ, RZ, R7 ;  /* 0x000000ffff037224 */ /* 0x000fe400078e0007 */
[----:B0-----:R-:W-:-:S02]  /*3040*/  IMAD.MOV.U32 R9, RZ, RZ, R12 ;  /* 0x000000ffff097224 */ /* 0x001fc400078e000c */
        /* <DEDUP_REMOVED lines=16> */
.L_x_644:
[----:B------:R-:W-:Y:S05]  /*3150*/  BSYNC.RECONVERGENT B1 ;  /* 0x0000000000017941 */ /* 0x000fea0003800200 */
.L_x_643:
[----:B------:R-:W-:Y:S01]  /*3160*/  UISETP.GE.AND UP0, UPT, UR6, 0x61, UPT ;  /* 0x000000610600788c */ /* 0x000fe2000bf06270 */
[----:B------:R-:W-:Y:S01]  /*3170*/  IMAD.MOV.U32 R11, RZ, RZ, R9 ;  /* 0x000000ffff0b7224 */ /* 0x000fe200078e0009 */
[----:B------:R-:W-:Y:S01]  /*3180*/  MOV R8, R0 ;  /* 0x0000000000087202 */ /* 0x000fe20000000f00 */
[----:B------:R-:W-:Y:S02]  /*3190*/  IMAD.MOV.U32 R4, RZ, RZ, R2 ;  /* 0x000000ffff047224 */ /* 0x000fe400078e0002 */
[----:B------:R-:W-:-:S04]  /*31a0*/  IMAD.MOV.U32 R5, RZ, RZ, R3 ;  /* 0x000000ffff057224 */ /* 0x000fc800078e0003 */
        /* <DEDUP_REMOVED lines=27> */
.L_x_646:
[----:B------:R-:W-:Y:S05]  /*3360*/  BSYNC.RECONVERGENT B1 ;  /* 0x0000000000017941 */ /* 0x000fea0003800200 */
.L_x_645:
[----:B------:R-:W-:Y:S01]  /*3370*/  UISETP.GE.AND UP0, UPT, UR6, 0x81, UPT ;  /* 0x000000810600788c */ /* 0x000fe2000bf06270 */
[----:B------:R-:W-:Y:S02]  /*3380*/  IMAD.MOV.U32 R9, RZ, RZ, R11 ;  /* 0x000000ffff097224 */ /* 0x000fe400078e000b */
        /* <DEDUP_REMOVED lines=30> */
.L_x_648:
[----:B------:R-:W-:Y:S05]  /*3570*/  BSYNC.RECONVERGENT B1 ;  /* 0x0000000000017941 */ /* 0x000fea0003800200 */
.L_x_647:
        /* <DEDUP_REMOVED lines=32> */
.L_x_650:
[----:B------:R-:W-:Y:S05]  /*3780*/  BSYNC.RECONVERGENT B1 ;  /* 0x0000000000017941 */ /* 0x000fea0003800200 */
.L_x_649:
        /* <DEDUP_REMOVED lines=14> */
[----:B------:R-:W-:Y:S01]  /*3870*/  IMAD.MOV.U32 R7, RZ, RZ, R3 ;  /* 0x000000ffff077224 */ /* 0x000fe200078e0003 */
[----:B0-----:R-:W-:Y:S01]  /*3880*/  MOV R0, R13 ;  /* 0x0000000d00007202 */ /* 0x001fe20000000f00 */
        /* <DEDUP_REMOVED lines=16> */
.L_x_652:
[----:B------:R-:W-:Y:S05]  /*3990*/  BSYNC.RECONVERGENT B1 ;  /* 0x0000000000017941 */ /* 0x000fea0003800200 */
.L_x_651:
[----:B------:R-:W-:Y:S01]  /*39a0*/  UISETP.GE.AND UP0, UPT, UR6, 0xe1, UPT ;  /* 0x000000e10600788c */ /* 0x000fe2000bf06270 */
[----:B------:R-:W-:Y:S02]  /*39b0*/  IMAD.MOV.U32 R14, RZ, RZ, R9 ;  /* 0x000000ffff0e7224 */ /* 0x000fe400078e0009 */
[----:B------:R-:W-:Y:S02]  /*39c0*/  IMAD.MOV.U32 R15, RZ, RZ, R0 ;  /* 0x000000ffff0f7224 */ /* 0x000fe400078e0000 */
[----:B------:R-:W-:Y:S02]  /*39d0*/  IMAD.MOV.U32 R2, RZ, RZ, R6 ;  /* 0x000000ffff027224 */ /* 0x000fe400078e0006 */
[----:B------:R-:W-:Y:S02]  /*39e0*/  IMAD.MOV.U32 R3, RZ, RZ, R7 ;  /* 0x000000ffff037224 */ /* 0x000fe400078e0007 */
[----:B------:R-:W-:Y:S05]  /*39f0*/  BRA.U !UP0, `(.L_x_616) ;  /* 0x0000002908a47547 */ /* 0x000fea000b800000 */
[----:B------:R-:W1:Y:S01]  /*3a00*/  S2UR UR5, SR_CgaCtaId ;  /* 0x00000000000579c3 */ /* 0x000e620000008800 */
[----:B------:R-:W-:Y:S02]  /*3a10*/  UMOV UR4, 0x400 ;  /* 0x0000040000047882 */ /* 0x000fe40000000000 */
[----:B-1----:R-:W-:-:S09]  /*3a20*/  ULEA UR4, UR5, UR4, 0x18 ;  /* 0x0000000405047291 */ /* 0x002fd2000f8ec0ff */
[----:B------:R-:W1:Y:S04]  /*3a30*/  LDS.64 R4, [UR4+0x78] ;  /* 0x00007804ff047984 */ /* 0x000e680008000a00 */
[----:B------:R-:W2:Y:S01]  /*3a40*/  LDS.64 R10, [UR4+0x80] ;  /* 0x00008004ff0a7984 */ /* 0x000ea20008000a00 */
        /* <DEDUP_REMOVED lines=21> */
.L_x_584:
        /* <DEDUP_REMOVED lines=30> */
[----:B------:R-:W-:Y:S02]  /*3d80*/  ISETP.GE.U32.AND.EX P0, PT, RZ, RZ, PT, P0 ;  /* 0x000000ffff00720c */ /* 0x000fe40003f06100 */
[----:B------:R-:W-:-:S11]  /*3d90*/  IADD3.X R7, PT, PT, RZ, UR7, RZ, P1, !PT ;  /* 0x00000007ff077c10 */ /* 0x000fd60008ffe4ff */
[----:B------:R-:W-:-:S06]  /*3da0*/  DSETP.LT.OR P0, PT, |R8|, |R4|, !P0 ;  /* 0x400000040800722a */ /* 0x000fcc0004701600 */
[----:B------:R-:W-:Y:S02]  /*3db0*/  FSEL R8, R4, R8, P0 ;  /* 0x0000000804087208 */ /* 0x000fe40000000000 */
[----:B------:R-:W-:Y:S02]  /*3dc0*/  FSEL R9, R5, R9, P0 ;  /* 0x0000000905097208 */ /* 0x000fe40000000000 */
[----:B------:R-:W-:Y:S02]  /*3dd0*/  SEL R23, R6, R23, P0 ;  /* 0x0000001706177207 */ /* 0x000fe40000000000 */
[----:B------:R-:W-:-:S07]  /*3de0*/  SEL R24, R7, R24, P0 ;  /* 0x0000001807187207 */ /* 0x000fce0000000000 */
.L_x_654:
[----:B------:R-:W-:Y:S05]  /*3df0*/  BSYNC.RECONVERGENT B1 ;  /* 0x0000000000017941 */ /* 0x000fea0003800200 */
.L_x_653:
[----:B------:R-:W-:Y:S01]  /*3e00*/  UISETP.GE.U32.AND UP0, UPT, UR4, 0xa00, UPT ;  /* 0x00000a000400788c */ /* 0x000fe2000bf06070 */
[----:B------:R-:W-:-:S08]  /*3e10*/  IMAD.MOV.U32 R5, RZ, RZ, 0x500 ;  /* 0x00000500ff057424 */ /* 0x000fd000078e00ff */
[----:B------:R-:W-:Y:S05]  /*3e20*/  BRA.U !UP0, `(.L_x_655) ;  /* 0x00000005084c7547 */ /* 0x000fea000b800000 */
[----:B------:R-:W-:Y:S01]  /*3e30*/  IMAD.MOV.U32 R12, RZ, RZ, R8 ;  /* 0x000000ffff0c7224 */ /* 0x000fe200078e0008 */
[----:B------:R-:W0:Y:S01]  /*3e40*/  LDCU UR4, c[0x0][0x398] ;  /* 0x00007300ff0477ac */ /* 0x000e220008000800 */
[----:B------:R-:W-:Y:S02]  /*3e50*/  IMAD.MOV.U32 R13, RZ, RZ, R9 ;  /* 0x000000ffff0d7224 */ /* 0x000fe400078e0009 */
[----:B------:R-:W-:Y:S01]  /*3e60*/  IMAD.MOV.U32 R17, RZ, RZ, 0x500 ;  /* 0x00000500ff117424 */ /* 0x000fe200078e00ff */
[----:B------:R-:W1:Y:S01]  /*3e70*/  LDCU.64 UR6, c[0x0][0x388] ;  /* 0x00007100ff0677ac */ /* 0x000e620008000a00 */
[----:B------:R-:W-:-:S05]  /*3e80*/  NOP ;  /* 0x0000000000007918 */ /* 0x000fca0000000000 */
.L_x_656:
[----:B------:R-:W-:-:S05]  /*3e90*/  IMAD.WIDE.U32 R26, R17, 0x8, R2 ;  /* 0x00000008111a7825 */ /* 0x000fca00078e0002 */
[----:B------:R-:W2:Y:S04]  /*3ea0*/  LDG.E.64 R14, desc[UR8][R26.64] ;  /* 0x000000081a0e7981 */ /* 0x000ea8000c1e1b00 */
[----:B------:R-:W3:Y:S04]  /*3eb0*/  LDG.E.64 R4, desc[UR8][R26.64+0x800] ;  /* 0x000800081a047981 */ /* 0x000ee8000c1e1b00 */
[----:B------:R-:W4:Y:S04]  /*3ec0*/  LDG.E.64 R6, desc[UR8][R26.64+0x1000] ;  /* 0x001000081a067981 */ /* 0x000f28000c1e1b00 */
[----:B------:R-:W5:Y:S04]  /*3ed0*/  LDG.E.64 R10, desc[UR8][R26.64+0x1800] ;  /* 0x001800081a0a7981 */ /* 0x000f68000c1e1b00 */
[----:B------:R-:W5:Y:S01]  /*3ee0*/  LDG.E.64 R8, desc[UR8][R26.64+0x2000] ;  /* 0x002000081a087981 */ /* 0x000f62000c1e1b00 */
[----:B-1----:R-:W-:-:S04]  /*3ef0*/  IADD3 R18, P0, P1, R0, UR6, R17 ;  /* 0x0000000600127c10 */ /* 0x002fc8000f91e011 */
[----:B------:R-:W-:Y:S01]  /*3f00*/  IADD3.X R16, PT, PT, RZ, UR7, RZ, P0, P1 ;  /* 0x00000007ff107c10 */ /* 0x000fe200087e24ff */
[----:B------:R-:W-:Y:S01]  /*3f10*/  IMAD.MOV.U32 R20, RZ, RZ, R18 ;  /* 0x000000ffff147224 */ /* 0x000fe200078e0012 */
[----:B------:R-:W-:-:S03]  /*3f20*/  IADD3 R22, P3, PT, R18, 0x100, RZ ;  /* 0x0000010012167810 */ /* 0x000fc60007f7e0ff */
        /* <DEDUP_REMOVED lines=11> */
[----:B------:R-:W-:Y:S01]  /*3fe0*/  IMAD.X R24, RZ, RZ, R16, P3 ;  /* 0x000000ffff187224 */ /* 0x000fe200018e0610 */
[----:B------:R-:W-:-:S03]  /*3ff0*/  IADD3 R13, P3, PT, R18, 0x200, RZ ;  /* 0x00000200120d7810 */ /* 0x000fc60007f7e0ff */
[----:B---3--:R-:W-:-:S14]  /*4000*/  DSETP.GEU.AND P1, PT, |R14|, |R4|, PT ;  /* 0x400000040e00722a */ /* 0x008fdc0003f2e200 */
[----:B------:R-:W-:-:S04]  /*4010*/  @P1 ISETP.GE.U32.AND P0, PT, R20, R22, PT ;  /* 0x000000161400120c */ /* 0x000fc80003f06070 */
[----:B------:R-:W-:-:S13]  /*4020*/  @P1 ISETP.GE.AND.EX P0, PT, R19, R24, PT, P0 ;  /* 0x000000181300120c */ /* 0x000fda0003f06300 */
[----:B------:R-:W-:-:S06]  /*4030*/  @P1 DSETP.LT.OR P0, PT, |R4|, |R14|, !P0 ;  /* 0x4000000e0400122a */ /* 0x000fcc0004701600 */
[----:B------:R-:W-:Y:S01]  /*4040*/  @P1 FSEL R12, R14, R4, P0 ;  /* 0x000000040e0c1208 */ /* 0x000fe20000000000 */
[----:B------:R-:W-:Y:S01]  /*4050*/  IMAD.X R14, RZ, RZ, R16, P3 ;  /* 0x000000ffff0e7224 */ /* 0x000fe200018e0610 */
[----:B------:R-:W-:Y:S02]  /*4060*/  @P1 FSEL R15, R15, R5, P0 ;  /* 0x000000050f0f1208 */ /* 0x000fe40000000000 */
[----:B------:R-:W-:Y:S01]  /*4070*/  @P1 SEL R22, R20, R22, P0 ;  /* 0x0000001614161207 */ /* 0x000fe20000000000 */
[----:B------:R-:W-:Y:S01]  /*4080*/  @P1 IMAD.MOV.U32 R4, RZ, RZ, R12 ;  /* 0x000000ffff041224 */ /* 0x000fe200078e000c */
[----:B------:R-:W-:Y:S01]  /*4090*/  IADD3 R12, P3, PT, R18, 0x300, RZ ;  /* 0x00000300120c7810 */ /* 0x000fe20007f7e0ff */
[----:B------:R-:W-:Y:S02]  /*40a0*/  @P1 IMAD.MOV.U32 R5, RZ, RZ, R15 ;  /* 0x000000ffff051224 */ /* 0x000fe400078e000f */
[----:B------:R-:W-:Y:S01]  /*40b0*/  IMAD.MOV.U32 R15, RZ, RZ, R24 ;  /* 0x000000ffff0f7224 */ /* 0x000fe200078e0018 */
[----:B------:R-:W-:-:S03]  /*40c0*/  @P1 SEL R15, R19, R24, P0 ;  /* 0x00000018130f1207 */ /* 0x000fc60000000000 */
[----:B----4-:R-:W-:-:S14]  /*40d0*/  DSETP.GEU.AND P2, PT, |R4|, |R6|, PT ;  /* 0x400000060400722a */ /* 0x010fdc0003f4e200 */
[----:B------:R-:W-:-:S04]  /*40e0*/  @P2 ISETP.GE.U32.AND P0, PT, R22, R13, PT ;  /* 0x0000000d1600220c */ /* 0x000fc80003f06070 */
[----:B------:R-:W-:-:S13]  /*40f0*/  @P2 ISETP.GE.AND.EX P0, PT, R15, R14, PT, P0 ;  /* 0x0000000e0f00220c */ /* 0x000fda0003f06300 */
[----:B------:R-:W-:-:S06]  /*4100*/  @P2 DSETP.LT.OR P0, PT, |R6|, |R4|, !P0 ;  /* 0x400000040600222a */ /* 0x000fcc0004701600 */
[----:B------:R-:W-:Y:S02]  /*4110*/  @P2 FSEL R4, R4, R6, P0 ;  /* 0x0000000604042208 */ /* 0x000fe40000000000 */
[----:B------:R-:W-:Y:S02]  /*4120*/  @P2 FSEL R5, R5, R7, P0 ;  /* 0x0000000705052208 */ /* 0x000fe40000000000 */
[----:B------:R-:W-:Y:S01]  /*4130*/  @P2 SEL R14, R15, R14, P0 ;  /* 0x0000000e0f0e2207 */ /* 0x000fe20000000000 */
[----:B------:R-:W-:Y:S02]  /*4140*/  @P2 IMAD.MOV.U32 R6, RZ, RZ, R4 ;  /* 0x000000ffff062224 */ /* 0x000fe400078e0004 */
[----:B------:R-:W-:Y:S02]  /*4150*/  @P2 IMAD.MOV.U32 R7, RZ, RZ, R5 ;  /* 0x000000ffff072224 */ /* 0x000fe400078e0005 */
[----:B------:R-:W-:Y:S01]  /*4160*/  IMAD.MOV.U32 R5, RZ, RZ, R13 ;  /* 0x000000ffff057224 */ /* 0x000fe200078e000d */
[----:B------:R-:W-:Y:S01]  /*4170*/  @P2 SEL R5, R22, R13, P0 ;  /* 0x0000000d16052207 */ /* 0x000fe20000000000 */
        /* <DEDUP_REMOVED lines=13> */
[----:B------:R-:W-:-:S04]  /*4250*/  IADD3 R5, PT, PT, R17, 0xa00, RZ ;  /* 0x00000a0011057810 */ /* 0x000fc80007ffe0ff */
[----:B0-----:R-:W-:Y:S01]  /*4260*/  ISETP.GT.AND P1, PT, R5, UR4, PT ;  /* 0x0000000405007c0c */ /* 0x001fe2000bf24270 */
[----:B------:R-:W-:Y:S01]  /*4270*/  DSETP.GEU.AND P2, PT, |R10|, |R8|, PT ;  /* 0x400000080a00722a */ /* 0x000fe20003f4e200 */
[----:B------:R-:W-:-:S04]  /*4280*/  VIADD R5, R17, 0x500 ;  /* 0x0000050011057836 */ /* 0x000fc80000000000 */
[----:B------:R-:W-:-:S09]  /*4290*/  IMAD.MOV.U32 R17, RZ, RZ, R5 ;  /* 0x000000ffff117224 */ /* 0x000fd200078e0005 */
        /* <DEDUP_REMOVED lines=12> */
.L_x_655:
        /* <DEDUP_REMOVED lines=14> */
[----:B------:R-:W-:Y:S01]  /*4440*/  IMAD.IADD R7, R0, 0x1, R5 ;  /* 0x0000000100077824 */ /* 0x000fe200078e0205 */
[----:B------:R-:W-:-:S04]  /*4450*/  LEA.HI R4, R10, 0x1, RZ, 0x18 ;  /* 0x000000010a047811 */ /* 0x000fc800078fc0ff */
[C---:B------:R-:W-:Y:S02]  /*4460*/  IADD3 R14, P0, PT, R7.reuse, UR6, RZ ;  /* 0x00000006070e7c10 */ /* 0x040fe4000ff1e0ff */
[----:B------:R-:W-:Y:S01]  /*4470*/  LOP3.LUT R6, R4, 0x3, RZ, 0xc0, !PT ;  /* 0x0000000304067812 */ /* 0x000fe200078ec0ff */
[----:B------:R-:W-:Y:S02]  /*4480*/  IMAD.MOV.U32 R4, RZ, RZ, R0 ;  /* 0x000000ffff047224 */ /* 0x000fe400078e0000 */
[----:B------:R-:W-:Y:S02]  /*4490*/  IMAD.X R15, RZ, RZ, UR7, P0 ;  /* 0x00000007ff0f7e24 */ /* 0x000fe400080e06ff */
[----:B------:R-:W-:Y:S02]  /*44a0*/  IMAD.MOV R11, RZ, RZ, -R6 ;  /* 0x000000ffff0b7224 */ /* 0x000fe400078e0a06 */
[----:B0-----:R-:W-:-:S04]  /*44b0*/  IMAD.WIDE.U32 R2, R7, 0x8, R2 ;  /* 0x0000000807027825 */ /* 0x001fc800078e0002 */
[----:B------:R-:W-:Y:S02]  /*44c0*/  IMAD.MOV.U32 R12, RZ, RZ, R2 ;  /* 0x000000ffff0c7224 */ /* 0x000fe400078e0002 */
[----:B------:R-:W-:-:S07]  /*44d0*/  IMAD.MOV.U32 R13, RZ, RZ, R3 ;  /* 0x000000ffff0d7224 */ /* 0x000fce00078e0003 */
.L_x_663:
[----:B------:R-:W-:Y:S02]  /*44e0*/  IMAD.MOV.U32 R2, RZ, RZ, R12 ;  /* 0x000000ffff027224 */ /* 0x000fe400078e000c */
[----:B------:R-:W-:-:S06]  /*44f0*/  IMAD.MOV.U32 R3, RZ, RZ, R13 ;  /* 0x000000ffff037224 */ /* 0x000fcc00078e000d */
[----:B------:R-:W2:Y:S01]  /*4500*/  LDG.E.64 R2, desc[UR8][R2.64] ;  /* 0x0000000802027981 */ /* 0x000ea2000c1e1b00 */
[----:B------:R-:W-:Y:S01]  /*4510*/  VIADD R11, R11, 0x1 ;  /* 0x000000010b0b7836 */ /* 0x000fe20000000000 */
[----:B------:R-:W-:Y:S01]  /*4520*/  BSSY.RECONVERGENT B3, `(.L_x_661) ;  /* 0x000001b000037945 */ /* 0x000fe20003800200 */
[----:B------:R-:W-:Y:S01]  /*4530*/  IMAD.MOV.U32 R19, RZ, RZ, R23 ;  /* 0x000000ffff137224 */ /* 0x000fe200078e0017 */
[----:B------:R-:W-:Y:S01]  /*4540*/  MOV R7, R9 ;  /* 0x0000000900077202 */ /* 0x000fe20000000f00 */
[----:B------:R-:W-:Y:S01]  /*4550*/  IMAD.MOV.U32 R16, RZ, RZ, R24 ;  /* 0x000000ffff107224 */ /* 0x000fe200078e0018 */
[----:B------:R-:W-:Y:S01]  /*4560*/  ISETP.NE.AND P2, PT, R11, RZ, PT ;  /* 0x000000ff0b00720c */ /* 0x000fe20003f45270 */
[----:B------:R-:W-:Y:S01]  /*4570*/  IMAD.MOV.U32 R6, RZ, RZ, R8 ;  /* 0x000000ffff067224 */ /* 0x000fe200078e0008 */
[----:B------:R-:W-:Y:S01]  /*4580*/  IADD3 R12, P3, PT, R12, 0x800, RZ ;  /* 0x000008000c0c7810 */ /* 0x000fe20007f7e0ff */
[----:B------:R-:W-:Y:S02]  /*4590*/  IMAD.MOV.U32 R23, RZ, RZ, R14 ;  /* 0x000000ffff177224 */ /* 0x000fe400078e000e */
[----:B------:R-:W-:Y:S01]  /*45a0*/  IMAD.MOV.U32 R24, RZ, RZ, R15 ;  /* 0x000000ffff187224 */ /* 0x000fe200078e000f */
[----:B--2---:R-:W-:Y:S01]  /*45b0*/  DSETP.GEU.AND P0, PT, |R8|, |R2|, PT ;  /* 0x400000020800722a */ /* 0x004fe20003f0e200 */
[----:B------:R-:W-:-:S02]  /*45c0*/  IMAD.MOV.U32 R8, RZ, RZ, R2 ;  /* 0x000000ffff087224 */ /* 0x000fc400078e0002 */
        /* <DEDUP_REMOVED lines=16> */
.L_x_662:
[----:B------:R-:W-:Y:S05]  /*46d0*/  BSYNC.RECONVERGENT B3 ;  /* 0x0000000000037941 */ /* 0x000fea0003800200 */
.L_x_661:
[----:B------:R-:W-:Y:S01]  /*46e0*/  IADD3 R14, P0, PT, R14, 0x100, RZ ;  /* 0x000001000e0e7810 */ /* 0x000fe20007f1e0ff */
[----:B------:R-:W-:Y:S02]  /*46f0*/  VIADD R4, R4, 0x100 ;  /* 0x0000010004047836 */ /* 0x000fe40000000000 */
[----:B------:R-:W-:Y:S02]  /*4700*/  IMAD.X R13, RZ, RZ, R13, P3 ;  /* 0x000000ffff0d7224 */ /* 0x000fe400018e060d */
[----:B------:R-:W-:Y:S01]  /*4710*/  IMAD.X R15, RZ, RZ, R15, P0 ;  /* 0x000000ffff0f7224 */ /* 0x000fe200000e060f */
[----:B------:R-:W-:Y:S07]  /*4720*/  @P2 BRA `(.L_x_663) ;  /* 0xfffffffc006c2947 */ /* 0x000fee000383ffff */
.L_x_660:
[----:B------:R-:W-:Y:S05]  /*4730*/  BSYNC.RECONVERGENT B2 ;  /* 0x0000000000027941 */ /* 0x000fea0003800200 */
.L_x_659:
[----:B------:R-:W-:-:S13]  /*4740*/  ISETP.GE.U32.AND P0, PT, R10, 0x300, PT ;  /* 0x000003000a00780c */ /* 0x000fda0003f06070 */
[----:B------:R-:W-:Y:S05]  /*4750*/  @!P0 BRA `(.L_x_658) ;  /* 0x0000000400fc8947 */ /* 0x000fea0003800000 */
[----:B------:R-:W0:Y:S01]  /*4760*/  LDCU.128 UR12, c[0x0][0x380] ;  /* 0x00007000ff0c77ac */ /* 0x000e220008000c00 */
[----:B------:R-:W1:Y:S01]  /*4770*/  LDC.64 R20, c[0x0][0x380] ;  /* 0x0000e000ff147b82 */ /* 0x000e620000000a00 */
[C---:B------:R-:W-:Y:S01]  /*4780*/  IADD3 R7, P1, PT, R4.reuse, R5, RZ ;  /* 0x0000000504077210 */ /* 0x040fe20007f3e0ff */
[C---:B------:R-:W-:Y:S02]  /*4790*/  IMAD.IADD R16, R4.reuse, 0x1, R5 ;  /* 0x0000000104107824 */ /* 0x040fe400078e0205 */
[----:B------:R-:W-:Y:S02]  /*47a0*/  VIADD R22, R4, 0x200 ;  /* 0x0000020004167836 */ /* 0x000fe40000000000 */
[----:B------:R-:W-:Y:S02]  /*47b0*/  IMAD.X R10, RZ, RZ, RZ, P1 ;  /* 0x000000ffff0a7224 */ /* 0x000fe400008e06ff */
[----:B------:R-:W2:Y:S01]  /*47c0*/  LDC.64 R2, c[0x0][0x388] ;  /* 0x0000e200ff027b82 */ /* 0x000ea20000000a00 */
[----:B0-----:R-:W-:-:S02]  /*47d0*/  LEA R6, P2, R7, UR12, 0x3 ;  /* 0x0000000c07067c11 */ /* 0x001fc4000f8418ff */
[----:B------:R-:W-:Y:S02]  /*47e0*/  IADD3 R18, P0, PT, R16, UR14, RZ ;  /* 0x0000000e10127c10 */ /* 0x000fe4000ff1e0ff */
[----:B------:R-:W-:Y:S02]  /*47f0*/  IADD3 R6, P1, PT, R6, 0x1800, RZ ;  /* 0x0000180006067810 */ /* 0x000fe40007f3e0ff */
[----:B------:R-:W-:Y:S01]  /*4800*/  LEA.HI.X R5, R7, UR13, R10, 0x3, P2 ;  /* 0x0000000d07057c11 */ /* 0x000fe200090f1c0a */
[----:B-1----:R-:W-:-:S04]  /*4810*/  IMAD.WIDE.U32 R20, R16, 0x8, R20 ;  /* 0x0000000810147825 */ /* 0x002fc800078e0014 */
[----:B------:R-:W-:Y:S02]  /*4820*/  IMAD.X R19, RZ, RZ, UR15, P0 ;  /* 0x0000000fff137e24 */ /* 0x000fe400080e06ff */
[----:B------:R-:W-:-:S07]  /*4830*/  IMAD.X R5, RZ, RZ, R5, P1 ;  /* 0x000000ffff057224 */ /* 0x000fce00008e0605 */
.L_x_672:
[----:B------:R-:W3:Y:S01]  /*4840*/  LDG.E.64 R14, desc[UR8][R20.64] ;  /* 0x00000008140e7981 */ /* 0x000ee2000c1e1b00 */
[----:B------:R-:W-:-:S05]  /*4850*/  IMAD.MOV.U32 R4, RZ, RZ, R6 ;  /* 0x000000ffff047224 */ /* 0x000fca00078e0006 */
[----:B------:R0:W5:Y:S04]  /*4860*/  LDG.E.64 R10, desc[UR8][R4.64+-0x1000] ;  /* 0xfff00008040a7981 */ /* 0x000168000c1e1b00 */
[----:B------:R0:W5:Y:S01]  /*4870*/  LDG.E.64 R6, desc[UR8][R4.64+-0x800] ;  /* 0xfff8000804067981 */ /* 0x000162000c1e1b00 */
[----:B------:R-:W-:Y:S01]  /*4880*/  BSSY.RECONVERGENT B2, `(.L_x_664) ;  /* 0x0000015000027945 */ /* 0x000fe20003800200 */
[----:B------:R-:W-:Y:S02]  /*4890*/  IMAD.MOV.U32 R26, RZ, RZ, R18 ;  /* 0x000000ffff1a7224 */ /* 0x000fe400078e0012 */
[----:B------:R-:W-:Y:S01]  /*48a0*/  IMAD.MOV.U32 R25, RZ, RZ, R19 ;  /* 0x000000ffff197224 */ /* 0x000fe200078e0013 */
[----:B---3--:R-:W-:Y:S01]  /*48b0*/  DSETP.GEU.AND P0, PT, |R8|, |R14|, PT ;  /* 0x4000000e0800722a */ /* 0x008fe20003f0e200 */
[----:B------:R-:W-:Y:S01]  /*48c0*/  MOV R12, R14 ;  /* 0x0000000e000c7202 */ /* 0x000fe20000000f00 */
[----:B------:R-:W-:-:S12]  /*48d0*/  IMAD.MOV.U32 R13, RZ, RZ, R15 ;  /* 0x000000ffff0d7224 */ /* 0x000fd800078e000f */
        /* <DEDUP_REMOVED lines=15> */
.L_x_665:
[----:B------:R-:W-:Y:S05]  /*49d0*/  BSYNC.RECONVERGENT B2 ;  /* 0x0000000000027941 */ /* 0x000fea0003800200 */
.L_x_664:
[----:B-----5:R-:W-:Y:S01]  /*49e0*/  DSETP.GEU.AND P0, PT, |R12|, |R10|, PT ;  /* 0x4000000a0c00722a */ /* 0x020fe20003f0e200 */
[----:B------:R-:W-:Y:S01]  /*49f0*/  VIADD R9, R16, 0x100 ;  /* 0x0000010010097836 */ /* 0x000fe20000000000 */
[----:B------:R-:W-:Y:S01]  /*4a00*/  BSSY.RECONVERGENT B2, `(.L_x_666) ;  /* 0x0000016000027945 */ /* 0x000fe20003800200 */
[----:B------:R-:W-:-:S03]  /*4a10*/  IMAD.MOV.U32 R8, RZ, RZ, R10 ;  /* 0x000000ffff087224 */ /* 0x000fc600078e000a */
[----:B--2---:R-:W-:Y:S01]  /*4a20*/  IADD3 R23, P1, PT, R9, R2, RZ ;  /* 0x0000000209177210 */ /* 0x004fe20007f3e0ff */
[----:B------:R-:W-:-:S04]  /*4a30*/  IMAD.MOV.U32 R9, RZ, RZ, R11 ;  /* 0x000000ffff097224 */ /* 0x000fc800078e000b */
[----:B------:R-:W-:Y:S02]  /*4a40*/  IMAD.X R24, RZ, RZ, R3, P1 ;  /* 0x000000ffff187224 */ /* 0x000fe400008e0603 */
[----:B------:R-:W-:Y:S02]  /*4a50*/  IMAD.MOV.U32 R15, RZ, RZ, R23 ;  /* 0x000000ffff0f7224 */ /* 0x000fe400078e0017 */
[----:B------:R-:W-:Y:S01]  /*4a60*/  IMAD.MOV.U32 R14, RZ, RZ, R24 ;  /* 0x000000ffff0e7224 */ /* 0x000fe200078e0018 */
        /* <DEDUP_REMOVED lines=15> */
.L_x_667:
[----:B------:R-:W-:Y:S05]  /*4b60*/  BSYNC.RECONVERGENT B2 ;  /* 0x0000000000027941 */ /* 0x000fea0003800200 */
.L_x_666:
[----:B------:R0:W5:Y:S01]  /*4b70*/  LDG.E.64 R10, desc[UR8][R4.64] ;  /* 0x00000008040a7981 */ /* 0x000162000c1e1b00 */
[----:B------:R-:W-:Y:S01]  /*4b80*/  DSETP.GEU.AND P0, PT, |R8|, |R6|, PT ;  /* 0x400000060800722a */ /* 0x000fe20003f0e200 */
[----:B------:R-:W-:Y:S01]  /*4b90*/  VIADD R13, R16, 0x200 ;  /* 0x00000200100d7836 */ /* 0x000fe20000000000 */
[----:B------:R-:W-:Y:S01]  /*4ba0*/  BSSY.RECONVERGENT B2, `(.L_x_668) ;  /* 0x0000016000027945 */ /* 0x000fe20003800200 */
[----:B------:R-:W-:-:S03]  /*4bb0*/  MOV R12, R6 ;  /* 0x00000006000c7202 */ /* 0x000fc60000000f00 */
[----:B------:R-:W-:Y:S01]  /*4bc0*/  IADD3 R24, P1, PT, R13, R2, RZ ;  /* 0x000000020d187210 */ /* 0x000fe20007f3e0ff */
[----:B------:R-:W-:-:S04]  /*4bd0*/  IMAD.MOV.U32 R13, RZ, RZ, R7 ;  /* 0x000000ffff0d7224 */ /* 0x000fc800078e0007 */
[----:B------:R-:W-:Y:S02]  /*4be0*/  IMAD.X R23, RZ, RZ, R3, P1 ;  /* 0x000000ffff177224 */ /* 0x000fe400008e0603 */
        /* <DEDUP_REMOVED lines=17> */
.L_x_669:
[----:B------:R-:W-:Y:S05]  /*4d00*/  BSYNC.RECONVERGENT B2 ;  /* 0x0000000000027941 */ /* 0x000fea0003800200 */
.L_x_668:
[----:B-----5:R-:W-:Y:S01]  /*4d10*/  DSETP.GEU.AND P0, PT, |R12|, |R10|, PT ;  /* 0x4000000a0c00722a */ /* 0x020fe20003f0e200 */
[----:B------:R-:W-:Y:S01]  /*4d20*/  VIADD R7, R16, 0x300 ;  /* 0x0000030010077836 */ /* 0x000fe20000000000 */
[----:B------:R-:W-:Y:S01]  /*4d30*/  BSSY.RECONVERGENT B2, `(.L_x_670) ;  /* 0x0000016000027945 */ /* 0x000fe20003800200 */
[----:B------:R-:W-:Y:S02]  /*4d40*/  IMAD.MOV.U32 R8, RZ, RZ, R10 ;  /* 0x000000ffff087224 */ /* 0x000fe400078e000a */
[----:B------:R-:W-:Y:S01]  /*4d50*/  IMAD.MOV.U32 R9, RZ, RZ, R11 ;  /* 0x000000ffff097224 */ /* 0x000fe200078e000b */
[----:B------:R-:W-:-:S05]  /*4d60*/  IADD3 R7, P1, PT, R7, R2, RZ ;  /* 0x0000000207077210 */ /* 0x000fca0007f3e0ff */
        /* <DEDUP_REMOVED lines=18> */
.L_x_671:
[----:B------:R-:W-:Y:S05]  /*4e90*/  BSYNC.RECONVERGENT B2 ;  /* 0x0000000000027941 */ /* 0x000fea0003800200 */
.L_x_670:
[----:B------:R-:W-:Y:S01]  /*4ea0*/  VIADD R10, R22, 0x200 ;  /* 0x00000200160a7836 */ /* 0x000fe20000000000 */
[----:B------:R-:W-:Y:S01]  /*4eb0*/  IADD3 R6, P2, PT, R4, 0x2000, RZ ;  /* 0x0000200004067810 */ /* 0x000fe20007f5e0ff */
[----:B------:R-:W-:Y:S01]  /*4ec0*/  VIADD R22, R22, 0x400 ;  /* 0x0000040016167836 */ /* 0x000fe20000000000 */
[----:B------:R-:W-:Y:S01]  /*4ed0*/  IADD3 R18, P1, PT, R18, 0x400, RZ ;  /* 0x0000040012127810 */ /* 0x000fe20007f3e0ff */
[----:B------:R-:W-:Y:S01]  /*4ee0*/  VIADD R16, R16, 0x400 ;  /* 0x0000040010107836 */ /* 0x000fe20000000000 */
[----:B------:R-:W-:Y:S01]  /*4ef0*/  ISETP.GE.AND P0, PT, R10, R17, PT ;  /* 0x000000110a00720c */ /* 0x000fe20003f06270 */
[----:B------:R-:W-:Y:S01]  /*4f00*/  IMAD.X R5, RZ, RZ, R5, P2 ;  /* 0x000000ffff057224 */ /* 0x000fe200010e0605 */
[----:B------:R-:W-:Y:S02]  /*4f10*/  IADD3 R20, P2, PT, R20, 0x2000, RZ ;  /* 0x0000200014147810 */ /* 0x000fe40007f5e0ff */
[----:B------:R-:W-:-:S03]  /*4f20*/  IADD3.X R19, PT, PT, RZ, R19, RZ, P1, !PT ;  /* 0x00000013ff137210 */ /* 0x000fc60000ffe4ff */
[----:B------:R-:W-:-:S06]  /*4f30*/  IMAD.X R21, RZ, RZ, R21, P2 ;  /* 0x000000ffff157224 */ /* 0x000fcc00010e0615 */
[----:B------:R-:W-:Y:S05]  /*4f40*/  @!P0 BRA `(.L_x_672) ;  /* 0xfffffff8003c8947 */ /* 0x000fea000383ffff */
.L_x_658:
[----:B------:R-:W-:Y:S05]  /*4f50*/  BSYNC.RECONVERGENT B1 ;  /* 0x0000000000017941 */ /* 0x000fea0003800200 */
.L_x_657:
        /* <DEDUP_REMOVED lines=32> */
.L_x_674:
[----:B------:R-:W-:Y:S05]  /*5160*/  BSYNC.RECONVERGENT B1 ;  /* 0x0000000000017941 */ /* 0x000fea0003800200 */
.L_x_673:
        /* <DEDUP_REMOVED lines=31> */
.L_x_676:
[----:B------:R-:W-:Y:S05]  /*5360*/  BSYNC.RECONVERGENT B1 ;  /* 0x0000000000017941 */ /* 0x000fea0003800200 */
.L_x_675:
        /* <DEDUP_REMOVED lines=31> */
.L_x_678:
[----:B------:R-:W-:Y:S05]  /*5560*/  BSYNC.RECONVERGENT B1 ;  /* 0x0000000000017941 */ /* 0x000fea0003800200 */
.L_x_677:
[----:B------:R-:W-:Y:S01]  /*5570*/  ISETP.GT.AND P0, PT, R10, 0x17, PT ;  /* 0x000000170a00780c */ /* 0x000fe20003f04270 */
[----:B-1----:R1:W1:Y:S01]  /*5580*/  SHFL.DOWN PT, R6, R2, 0x8, 0x1f ;  /* 0x09001f0002067f89 */ /* 0x00226200000e0000 */
[----:B------:R-:W-:Y:S01]  /*5590*/  BSSY.RECONVERGENT B1, `(.L_x_679) ;  /* 0x000001d000017945 */ /* 0x000fe20003800200 */
[----:B0-----:R-:W-:Y:S01]  /*55a0*/  IMAD.MOV.U32 R8, RZ, RZ, R11 ;  /* 0x000000ffff087224 */ /* 0x001fe200078e000b */
[----:B------:R-:W-:Y:S01]  /*55b0*/  MOV R4, R2 ;  /* 0x0000000200047202 */ /* 0x000fe20000000f00 */
[----:B--2---:R0:W2:Y:S01]  /*55c0*/  SHFL.DOWN PT, R7, R3, 0x8, 0x1f ;  /* 0x09001f0003077f89 */ /* 0x0040a200000e0000 */
[----:B------:R-:W-:Y:S02]  /*55d0*/  IMAD.MOV.U32 R9, RZ, RZ, R12 ;  /* 0x000000ffff097224 */ /* 0x000fe400078e000c */
[----:B------:R-:W-:Y:S01]  /*55e0*/  IMAD.MOV.U32 R5, RZ, RZ, R3 ;  /* 0x000000ffff057224 */ /* 0x000fe200078e0003 */
[----:B---3--:R0:W3:Y:S04]  /*55f0*/  SHFL.DOWN PT, R14, R11, 0x8, 0x1f ;  /* 0x09001f000b0e7f89 */ /* 0x0080e800000e0000 */
        /* <DEDUP_REMOVED lines=22> */
.L_x_680:
[----:B------:R-:W-:Y:S05]  /*5760*/  BSYNC.RECONVERGENT B1 ;  /* 0x0000000000017941 */ /* 0x000fea0003800200 */
.L_x_679:
        /* <DEDUP_REMOVED lines=31> */
.L_x_682:
[----:B------:R-:W-:Y:S05]  /*5960*/  BSYNC.RECONVERGENT B1 ;  /* 0x0000000000017941 */ /* 0x000fea0003800200 */
.L_x_681:
        /* <DEDUP_REMOVED lines=11> */
.L_x_684:
[----:B------:R-:W-:Y:S05]  /*5a20*/  BSYNC.RECONVERGENT B1 ;  /* 0x0000000000017941 */ /* 0x000fea0003800200 */
.L_x_683:
        /* <DEDUP_REMOVED lines=31> */
.L_x_686:
[----:B------:R-:W-:Y:S05]  /*5c20*/  BSYNC.RECONVERGENT B1 ;  /* 0x0000000000017941 */ /* 0x000fea0003800200 */
.L_x_685:
        /* <DEDUP_REMOVED lines=23> */
.L_x_688:
[----:B------:R-:W-:Y:S05]  /*5da0*/  BSYNC.RECONVERGENT B1 ;  /* 0x0000000000017941 */ /* 0x000fea0003800200 */
.L_x_687:
[----:B------:R-:W-:Y:S01]  /*5db0*/  DSETP.GEU.AND P0, PT, |R4|, |R10|, PT ;  /* 0x4000000a0400722a */ /* 0x000fe20003f0e200 */
[----:B------:R-:W-:Y:S01]  /*5dc0*/  BSSY.RECONVERGENT B1, `(.L_x_689) ;  /* 0x0000014000017945 */ /* 0x000fe20003800200 */
[----:B------:R-:W-:Y:S01]  /*5dd0*/  IMAD.MOV.U32 R2, RZ, RZ, R10 ;  /* 0x000000ffff027224 */ /* 0x000fe200078e000a */
[----:B------:R-:W-:Y:S01]  /*5de0*/  MOV R3, R11 ;  /* 0x0000000b00037202 */ /* 0x000fe20000000f00 */
        /* <DEDUP_REMOVED lines=17> */
.L_x_690:
[----:B------:R-:W-:Y:S05]  /*5f00*/  BSYNC.RECONVERGENT B1 ;  /* 0x0000000000017941 */ /* 0x000fea0003800200 */
.L_x_689:
        /* <DEDUP_REMOVED lines=23> */
.L_x_692:
[----:B------:R-:W-:Y:S05]  /*6080*/  BSYNC.RECONVERGENT B1 ;  /* 0x0000000000017941 */ /* 0x000fea0003800200 */
.L_x_691:
        /* <DEDUP_REMOVED lines=21> */
.L_x_694:
[----:B------:R-:W-:Y:S05]  /*61e0*/  BSYNC.RECONVERGENT B1 ;  /* 0x0000000000017941 */ /* 0x000fea0003800200 */
.L_x_693:
        /* <DEDUP_REMOVED lines=21> */
.L_x_696:
[----:B------:R-:W-:Y:S05]  /*6340*/  BSYNC.RECONVERGENT B1 ;  /* 0x0000000000017941 */ /* 0x000fea0003800200 */
.L_x_695:
        /* <DEDUP_REMOVED lines=20> */
.L_x_616:
[----:B------:R-:W-:Y:S05]  /*6490*/  BSYNC.RECONVERGENT B0 ;  /* 0x0000000000007941 */ /* 0x000fea0003800200 */
.L_x_583:
[----:B------:R-:W-:Y:S05]  /*64a0*/  @P1 EXIT ;  /* 0x000000000000194d */ /* 0x000fea0003800000 */
[----:B012-4-:R-:W0:Y:S02]  /*64b0*/  LDC.64 R4, c[0x0][0x390] ;  /* 0x0000e400ff047b82 */ /* 0x017e240000000a00 */
[----:B0-----:R-:W-:Y:S04]  /*64c0*/  STG.E.64 desc[UR8][R4.64], R2 ;  /* 0x0000000204007986 */ /* 0x001fe8000c101b08 */
[----:B------:R-:W-:Y:S01]  /*64d0*/  STG.E.64 desc[UR8][R4.64+0x8], R14 ;  /* 0x0000080e04007986 */ /* 0x000fe2000c101b08 */
[----:B------:R-:W-:Y:S05]  /*64e0*/  EXIT ;  /* 0x000000000000794d */ /* 0x000fea0003800000 */
.L_x_697:
        /* <DEDUP_REMOVED lines=9> */
.L_x_738:


//--------------------- .text._Z17kernel_gauss_stepPdiiii --------------------------
	.section	.text._Z17kernel_gauss_stepPdiiii,"ax",@progbits
	.align	128
        .global         _Z17kernel_gauss_stepPdiiii
        .type           _Z17kernel_gauss_stepPdiiii,@function
        .size           _Z17kernel_gauss_stepPdiiii,(.L_x_729 - _Z17kernel_gauss_stepPdiiii)
        .other          _Z17kernel_gauss_stepPdiiii,@"STO_CUDA_ENTRY STV_DEFAULT"
_Z17kernel_gauss_stepPdiiii:
.text._Z17kernel_gauss_stepPdiiii:
[----:B------:R-:W-:Y:S01]  /*0000*/  LDC R1, c[0x0][0x37c] ;  /* 0x0000df00ff017b82 */ /* 0x000fe20000000800 */
[----:B------:R-:W0:Y:S01]  /*0010*/  S2R R3, SR_CTAID.X ;  /* 0x0000000000037919 */ /* 0x000e220000002500 */
[----:B------:R-:W0:Y:S06]  /*0020*/  LDCU UR4, c[0x0][0x360] ;  /* 0x00006c00ff0477ac */ /* 0x000e2c0008000800 */
[----:B------:R-:W1:Y:S01]  /*0030*/  LDC R23, c[0x0][0x388] ;  /* 0x0000e200ff177b82 */ /* 0x000e620000000800 */
[----:B------:R-:W0:Y:S01]  /*0040*/  S2R R0, SR_TID.X ;  /* 0x0000000000007919 */ /* 0x000e220000002100 */
[----:B------:R-:W2:Y:S01]  /*0050*/  LDCU UR10, c[0x0][0x390] ;  /* 0x00007200ff0a77ac */ /* 0x000ea20008000800 */
[----:B------:R-:W3:Y:S01]  /*0060*/  LDCU UR7, c[0x0][0x364] ;  /* 0x00006c80ff0777ac */ /* 0x000ee20008000800 */
[----:B------:R-:W4:Y:S01]  /*0070*/  LDCU UR5, c[0x0][0x374] ;  /* 0x00006e80ff0577ac */ /* 0x000f220008000800 */
[----:B0-----:R-:W-:-:S05]  /*0080*/  IMAD R3, R3, UR4, R0 ;  /* 0x0000000403037c24 */ /* 0x001fca000f8e0200 */
[----:B--2---:R-:W-:-:S04]  /*0090*/  IADD3.X R3, PT, PT, R3, UR10, RZ, PT, !PT ;  /* 0x0000000a03037c10 */ /* 0x004fc8000bffe4ff */
[----:B-1----:R-:W-:-:S13]  /*00a0*/  ISETP.GE.AND P0, PT, R3, R23, PT ;  /* 0x000000170300720c */ /* 0x002fda0003f06270 */
[----:B---34-:R-:W-:Y:S05]  /*00b0*/  @P0 EXIT ;  /* 0x000000000000094d */ /* 0x018fea0003800000 */
[----:B------:R-:W0:Y:S01]  /*00c0*/  S2R R9, SR_CTAID.Y ;  /* 0x0000000000097919 */ /* 0x000e220000002600 */
[----:B------:R-:W-:Y:S01]  /*00d0*/  UIMAD UR6, UR7, UR5, URZ ;  /* 0x00000005070672a4 */ /* 0x000fe2000f8e02ff */
[----:B------:R-:W1:Y:S01]  /*00e0*/  LDC R10, c[0x0][0x394] ;  /* 0x0000e500ff0a7b82 */ /* 0x000e620000000800 */
[----:B------:R-:W2:Y:S01]  /*00f0*/  LDCU UR8, c[0x0][0x38c] ;  /* 0x00007180ff0877ac */ /* 0x000ea20008000800 */
[----:B------:R-:W1:Y:S03]  /*0100*/  S2R R0, SR_TID.Y ;  /* 0x0000000000007919 */ /* 0x000e660000002200 */
[----:B------:R-:W-:Y:S01]  /*0110*/  IADD3 R11, PT, PT, RZ, -UR6, RZ ;  /* 0x80000006ff0b7c10 */ /* 0x000fe2000fffe0ff */
[----:B------:R-:W3:Y:S01]  /*0120*/  LDCU UR11, c[0x0][0x388] ;  /* 0x00007100ff0b77ac */ /* 0x000ee20008000800 */
[----:B------:R-:W-:Y:S01]  /*0130*/  ISETP.NE.U32.AND P3, PT, RZ, UR6, PT ;  /* 0x00000006ff007c0c */ /* 0x000fe2000bf65070 */
[----:B------:R-:W4:Y:S01]  /*0140*/  I2F.U32.RP R6, UR6 ;  /* 0x0000000600067d06 */ /* 0x000f220008209000 */
[----:B------:R-:W5:Y:S01]  /*0150*/  LDC.64 R20, c[0x0][0x380] ;  /* 0x0000e000ff147b82 */ /* 0x000f620000000a00 */
[----:B------:R-:W0:Y:S06]  /*0160*/  LDCU.64 UR12, c[0x0][0x388] ;  /* 0x00007100ff0c77ac */ /* 0x000e2c0008000a00 */
[----:B----4-:R-:W4:Y:S01]  /*0170*/  MUFU.RCP R6, R6 ;  /* 0x0000000600067308 */ /* 0x010f220000001000 */
[----:B0-----:R-:W-:Y:S01]  /*0180*/  VIADD R5, R9, UR5 ;  /* 0x0000000509057c36 */ /* 0x001fe20008000000 */
[----:B------:R-:W0:Y:S03]  /*0190*/  LDCU UR5, c[0x0][0x370] ;  /* 0x00006e00ff0577ac */ /* 0x000e260008000800 */
[----:B------:R-:W-:-:S02]  /*01a0*/  IMAD R5, R5, UR7, RZ ;  /* 0x0000000705057c24 */ /* 0x000fc4000f8e02ff */
[----:B-1----:R-:W-:-:S03]  /*01b0*/  IMAD.IADD R0, R0, 0x1, R10 ;  /* 0x0000000100007824 */ /* 0x002fc600078e020a */
[----:B------:R-:W-:Y:S01]  /*01c0*/  LOP3.LUT R4, RZ, R5, RZ, 0x33, !PT ;  /* 0x00000005ff047212 */ /* 0x000fe200078e33ff */
[----:B----4-:R-:W-:Y:S01]  /*01d0*/  VIADD R8, R6, 0xffffffe ;  /* 0x0ffffffe06087836 */ /* 0x010fe20000000000 */
[----:B------:R-:W-:-:S03]  /*01e0*/  IADD3 R2, PT, PT, R0, 0x1, R5 ;  /* 0x0000000100027810 */ /* 0x000fc60007ffe005 */
[----:B------:R-:W1:Y:S01]  /*01f0*/  F2I.FTZ.U32.TRUNC.NTZ R5, R8 ;  /* 0x0000000800057305 */ /* 0x000e62000021f000 */
[----:B--2---:R-:W-:Y:S01]  /*0200*/  VIMNMX R7, PT, PT, R2, UR8, !PT ;  /* 0x0000000802077c48 */ /* 0x004fe2000ffe0100 */
[----:B------:R-:W2:Y:S03]  /*0210*/  LDCU.64 UR8, c[0x0][0x358] ;  /* 0x00006b00ff0877ac */ /* 0x000ea60008000a00 */
[----:B------:R-:W-:Y:S01]  /*0220*/  IADD3 R7, PT, PT, -R0, R7, R4 ;  /* 0x0000000700077210 */ /* 0x000fe20007ffe104 */
[----:B------:R-:W-:Y:S01]  /*0230*/  IMAD.MOV.U32 R4, RZ, RZ, RZ ;  /* 0x000000ffff047224 */ /* 0x000fe200078e00ff */
[----:B0-----:R-:W-:Y:S01]  /*0240*/  UIMAD UR4, UR4, UR5, URZ ;  /* 0x00000005040472a4 */ /* 0x001fe2000f8e02ff */
[----:B------:R-:W-:Y:S01]  /*0250*/  IMAD R0, R9, UR7, R0 ;  /* 0x0000000709007c24 */ /* 0x000fe2000f8e0200 */
[C---:B------:R-:W-:Y:S01]  /*0260*/  ISETP.NE.AND P0, PT, R7.reuse, RZ, PT ;  /* 0x000000ff0700720c */ /* 0x040fe20003f05270 */
[----:B------:R-:W-:-:S02]  /*0270*/  VIADD R2, R7, 0xffffffff ;  /* 0xffffffff07027836 */ /* 0x000fc40000000000 */
[----:B------:R-:W-:Y:S02]  /*0280*/  IMAD R6, R0, R23, R23 ;  /* 0x0000001700067224 */ /* 0x000fe400078e0217 */
[----:B------:R-:W-:Y:S02]  /*0290*/  IMAD R23, R23, R10, UR10 ;  /* 0x0000000a17177e24 */ /* 0x000fe4000f8e020a */
[----:B-1----:R-:W-:Y:S02]  /*02a0*/  IMAD R11, R11, R5, RZ ;  /* 0x000000050b0b7224 */ /* 0x002fe400078e02ff */
[----:B------:R-:W-:Y:S02]  /*02b0*/  VIADD R9, R6, UR10 ;  /* 0x0000000a06097c36 */ /* 0x000fe40008000000 */
[----:B------:R-:W-:Y:S01]  /*02c0*/  IMAD.HI.U32 R5, R5, R11, R4 ;  /* 0x0000000b05057227 */ /* 0x000fe200078e0004 */
[----:B------:R-:W-:-:S03]  /*02d0*/  SEL R4, RZ, 0x1, !P0 ;  /* 0x00000001ff047807 */ /* 0x000fc60004000000 */
[----:B------:R-:W-:Y:S02]  /*02e0*/  @!P0 IMAD.MOV R2, RZ, RZ, R7 ;  /* 0x000000ffff028224 */ /* 0x000fe400078e0207 */
[----:B-----5:R-:W-:-:S04]  /*02f0*/  IMAD.WIDE R22, R23, 0x8, R20 ;  /* 0x0000000817167825 */ /* 0x020fc800078e0214 */
[----:B------:R-:W-:-:S04]  /*0300*/  IMAD.HI.U32 R7, R5, R2, RZ ;  /* 0x0000000205077227 */ /* 0x000fc800078e00ff */
[----:B------:R-:W-:Y:S01]  /*0310*/  IMAD.WIDE R20, R9, 0x8, R20 ;  /* 0x0000000809147825 */ /* 0x000fe200078e0214 */
[----:B------:R-:W-:-:S05]  /*0320*/  IADD3 R5, PT, PT, -R7, RZ, RZ ;  /* 0x000000ff07057210 */ /* 0x000fca0007ffe1ff */
[----:B------:R-:W-:Y:S01]  /*0330*/  IMAD R2, R5, UR6, R2 ;  /* 0x0000000605027c24 */ /* 0x000fe2000f8e0202 */
[----:B------:R-:W-:-:S04]  /*0340*/  IADD3 R5, PT, PT, R0, 0x1, RZ ;  /* 0x0000000100057810 */ /* 0x000fc80007ffe0ff */
[----:B------:R-:W-:-:S13]  /*0350*/  ISETP.GE.U32.AND P1, PT, R2, UR6, PT ;  /* 0x0000000602007c0c */ /* 0x000fda000bf26070 */
[----:B------:R-:W-:Y:S02]  /*0360*/  @P1 VIADD R2, R2, -UR6 ;  /* 0x8000000602021c36 */ /* 0x000fe40008000000 */
[----:B------:R-:W-:-:S03]  /*0370*/  @P1 VIADD R7, R7, 0x1 ;  /* 0x0000000107071836 */ /* 0x000fc60000000000 */
[----:B------:R-:W-:Y:S01]  /*0380*/  ISETP.GE.U32.AND P2, PT, R2, UR6, PT ;  /* 0x0000000602007c0c */ /* 0x000fe2000bf46070 */
[----:B------:R-:W-:-:S05]  /*0390*/  VIADD R2, R5, UR6 ;  /* 0x0000000605027c36 */ /* 0x000fca0008000000 */
[----:B------:R-:W-:-:S07]  /*03a0*/  IADD3 R0, PT, PT, R2, UR6, RZ ;  /* 0x0000000602007c10 */ /* 0x000fce000fffe0ff */
[----:B------:R-:W-:Y:S01]  /*03b0*/  @P2 VIADD R7, R7, 0x1 ;  /* 0x0000000107072836 */ /* 0x000fe20000000000 */
[----:B------:R-:W-:-:S05]  /*03c0*/  @!P3 LOP3.LUT R7, RZ, UR6, RZ, 0x33, !PT ;  /* 0x00000006ff07bc12 */ /* 0x000fca000f8e33ff */
[----:B--23--:R-:W-:-:S07]  /*03d0*/  IMAD.IADD R4, R4, 0x1, R7 ;  /* 0x0000000104047824 */ /* 0x00cfce00078e0207 */
.L_x_717:
[----:B0-----:R-:W0:Y:S01]  /*03e0*/  LDCU UR5, c[0x0][0x38c] ;  /* 0x00007180ff0577ac */ /* 0x001e220008000800 */
[----:B------:R-:W-:Y:S01]  /*03f0*/  BSSY.RECONVERGENT B0, `(.L_x_698) ;  /* 0x0000100000007945 */ /* 0x000fe20003800200 */
[----:B0-----:R-:W-:-:S13]  /*0400*/  ISETP.GE.AND P0, PT, R5, UR5, PT ;  /* 0x0000000505007c0c */ /* 0x001fda000bf06270 */
[----:B-1234-:R-:W-:Y:S05]  /*0410*/  @P0 BRA `(.L_x_699) ;  /* 0x0000000c00f40947 */ /* 0x01efea0003800000 */
[----:B------:R-:W0:Y:S01]  /*0420*/  LDC R8, c[0x0][0x388] ;  /* 0x0000e200ff087b82 */ /* 0x000e220000000800 */
[----:B------:R-:W0:Y:S01]  /*0430*/  LDCU UR5, c[0x0][0x394] ;  /* 0x00007280ff0577ac */ /* 0x000e220008000800 */
[----:B------:R-:W-:Y:S01]  /*0440*/  LOP3.LUT R16, R4, 0x3, RZ, 0xc0, !PT ;  /* 0x0000000304107812 */ /* 0x000fe200078ec0ff */
[----:B------:R-:W-:Y:S01]  /*0450*/  BSSY.RECONVERGENT B1, `(.L_x_700) ;  /* 0x0000070000017945 */ /* 0x000fe20003800200 */
[----:B------:R-:W-:Y:S02]  /*0460*/  IMAD.MOV.U32 R34, RZ, RZ, R5 ;  /* 0x000000ffff227224 */ /* 0x000fe400078e0005 */
[----:B------:R-:W-:Y:S02]  /*0470*/  ISETP.NE.AND P0, PT, R16, 0x3, PT ;  /* 0x000000031000780c */ /* 0x000fe40003f05270 */
[----:B------:R-:W1:Y:S01]  /*0480*/  LDC.64 R18, c[0x0][0x380] ;  /* 0x0000e000ff127b82 */ /* 0x000e620000000a00 */
[----:B0-----:R-:W-:-:S04]  /*0490*/  IMAD R7, R8, UR5, R3 ;  /* 0x0000000508077c24 */ /* 0x001fc8000f8e0203 */
[----:B-1----:R-:W-:-:S06]  /*04a0*/  IMAD.WIDE R18, R7, 0x8, R18 ;  /* 0x0000000807127825 */ /* 0x002fcc00078e0212 */
[----:B------:R-:W-:Y:S05]  /*04b0*/  @!P0 BRA `(.L_x_701) ;  /* 0x0000000400a48947 */ /* 0x000fea0003800000 */
[----:B------:R-:W2:Y:S04]  /*04c0*/  LDG.E.64 R14, desc[UR8][R22.64] ;  /* 0x00000008160e7981 */ /* 0x000ea8000c1e1b00 */
[----:B------:R-:W3:Y:S01]  /*04d0*/  LDG.E.64 R10, desc[UR8][R18.64] ;  /* 0x00000008120a7981 */ /* 0x000ee2000c1e1b00 */
[----:B------:R-:W-:Y:S01]  /*04e0*/  IMAD.MOV.U32 R8, RZ, RZ, 0x1 ;  /* 0x00000001ff087424 */ /* 0x000fe200078e00ff */
[----:B------:R-:W-:Y:S01]  /*04f0*/  BSSY.RECONVERGENT B2, `(.L_x_702) ;  /* 0x0000014000027945 */ /* 0x000fe20003800200 */
[----:B------:R-:W-:Y:S01]  /*0500*/  ISETP.NE.AND P1, PT, R16, RZ, PT ;  /* 0x000000ff1000720c */ /* 0x000fe20003f25270 */
[----:B--2---:R-:W0:Y:S01]  /*0510*/  MUFU.RCP64H R9, R15 ;  /* 0x0000000f00097308 */ /* 0x004e220000001800 */
[----:B---3--:R-:W-:Y:S02]  /*0520*/  FSETP.GEU.AND P2, PT, |R11|, 6.5827683646048100446e-37, PT ;  /* 0x036000000b00780b */ /* 0x008fe40003f4e200 */
[----:B0-----:R-:W-:-:S08]  /*0530*/  DFMA R12, -R14, R8, 1 ;  /* 0x3ff000000e0c742b */ /* 0x001fd00000000108 */
[----:B------:R-:W-:-:S08]  /*0540*/  DFMA R12, R12, R12, R12 ;  /* 0x0000000c0c0c722b */ /* 0x000fd0000000000c */
[----:B------:R-:W-:-:S08]  /*0550*/  DFMA R12, R8, R12, R8 ;  /* 0x0000000c080c722b */ /* 0x000fd00000000008 */
[----:B------:R-:W-:-:S08]  /*0560*/  DFMA R8, -R14, R12, 1 ;  /* 0x3ff000000e08742b */ /* 0x000fd0000000010c */
[----:B------:R-:W-:-:S08]  /*0570*/  DFMA R8, R12, R8, R12 ;  /* 0x000000080c08722b */ /* 0x000fd0000000000c */
[----:B------:R-:W-:-:S08]  /*0580*/  DMUL R12, R10, R8 ;  /* 0x000000080a0c7228 */ /* 0x000fd00000000000 */
[----:B------:R-:W-:-:S08]  /*0590*/  DFMA R24, -R14, R12, R10 ;  /* 0x0000000c0e18722b */ /* 0x000fd0000000010a */
[----:B------:R-:W-:-:S10]  /*05a0*/  DFMA R8, R8, R24, R12 ;  /* 0x000000180808722b */ /* 0x000fd4000000000c */
[----:B------:R-:W-:-:S05]  /*05b0*/  FFMA R7, RZ, R15, R9 ;  /* 0x0000000fff077223 */ /* 0x000fca0000000009 */
[----:B------:R-:W-:-:S13]  /*05c0*/  FSETP.GT.AND P0, PT, |R7|, 1.469367938527859385e-39, PT ;  /* 0x001000000700780b */ /* 0x000fda0003f04200 */
[----:B------:R-:W-:Y:S05]  /*05d0*/  @P0 BRA P2, `(.L_x_703) ;  /* 0x0000000000140947 */ /* 0x000fea0001000000 */
[----:B------:R-:W-:Y:S01]  /*05e0*/  IMAD.MOV.U32 R13, RZ, RZ, R15 ;  /* 0x000000ffff0d7224 */ /* 0x000fe200078e000f */
[----:B------:R-:W-:-:S07]  /*05f0*/  MOV R8, 0x610 ;  /* 0x0000061000087802 */ /* 0x000fce0000000f00 */
[----:B------:R-:W-:Y:S05]  /*0600*/  CALL.REL.NOINC `($__internal_0_$__cuda_sm20_div_rn_f64_full) ;  /* 0x0000000c00907944 */ /* 0x000fea0003c00000 */
[----:B------:R-:W-:Y:S01]  /*0610*/  MOV R8, R26 ;  /* 0x0000001a00087202 */ /* 0x000fe20000000f00 */
[----:B------:R-:W-:-:S07]  /*0620*/  IMAD.MOV.U32 R9, RZ, RZ, R27 ;  /* 0x000000ffff097224 */ /* 0x000fce00078e001b */
.L_x_703:
[----:B------:R-:W-:Y:S05]  /*0630*/  BSYNC.RECONVERGENT B2 ;  /* 0x0000000000027941 */ /* 0x000fea0003800200 */
.L_x_702:
[----:B------:R-:W0:Y:S01]  /*0640*/  LDC.64 R12, c[0x0][0x380] ;  /* 0x0000e000ff0c7b82 */ /* 0x000e220000000a00 */
[----:B------:R-:W-:Y:S01]  /*0650*/  IMAD.IADD R7, R6, 0x1, R3 ;  /* 0x0000000106077824 */ /* 0x000fe200078e0203 */
[----:B------:R-:W2:Y:S03]  /*0660*/  LDG.E.64 R10, desc[UR8][R20.64] ;  /* 0x00000008140a7981 */ /* 0x000ea6000c1e1b00 */
[----:B0-----:R-:W-:-:S05]  /*0670*/  IMAD.WIDE R12, R7, 0x8, R12 ;  /* 0x00000008070c7825 */ /* 0x001fca00078e020c */
[----:B------:R-:W2:Y:S01]  /*0680*/  LDG.E.64 R14, desc[UR8][R12.64] ;  /* 0x000000080c0e7981 */ /* 0x000ea2000c1e1b00 */
[----:B------:R-:W-:Y:S01]  /*0690*/  IMAD.MOV.U32 R34, RZ, RZ, R2 ;  /* 0x000000ffff227224 */ /* 0x000fe200078e0002 */
[----:B--2---:R-:W-:-:S07]  /*06a0*/  DFMA R10, R10, -R8, R14 ;  /* 0x800000080a0a722b */ /* 0x004fce000000000e */
[----:B------:R0:W-:Y:S01]  /*06b0*/  STG.E.64 desc[UR8][R12.64], R10 ;  /* 0x0000000a0c007986 */ /* 0x0001e2000c101b08 */
[----:B------:R-:W-:Y:S05]  /*06c0*/  @!P1 BRA `(.L_x_701) ;  /* 0x0000000400209947 */ /* 0x000fea0003800000 */
[----:B------:R-:W2:Y:S04]  /*06d0*/  LDG.E.64 R14, desc[UR8][R22.64] ;  /* 0x00000008160e7981 */ /* 0x000ea8000c1e1b00 */
[----:B0-----:R-:W3:Y:S01]  /*06e0*/  LDG.E.64 R10, desc[UR8][R18.64] ;  /* 0x00000008120a7981 */ /* 0x001ee2000c1e1b00 */
[----:B------:R-:W-:Y:S01]  /*06f0*/  MOV R8, 0x1 ;  /* 0x0000000100087802 */ /* 0x000fe20000000f00 */
[----:B------:R-:W-:Y:S01]  /*0700*/  BSSY.RECONVERGENT B2, `(.L_x_704) ;  /* 0x0000013000027945 */ /* 0x000fe20003800200 */
[----:B--2---:R-:W0:Y:S01]  /*0710*/  MUFU.RCP64H R9, R15 ;  /* 0x0000000f00097308 */ /* 0x004e220000001800 */
[----:B---3--:R-:W-:-:S03]  /*0720*/  FSETP.GEU.AND P1, PT, |R11|, 6.5827683646048100446e-37, PT ;  /* 0x036000000b00780b */ /* 0x008fc60003f2e200 */
        /* <DEDUP_REMOVED lines=14> */
[----:B------:R-:W-:Y:S02]  /*0810*/  IMAD.MOV.U32 R8, RZ, RZ, R26 ;  /* 0x000000ffff087224 */ /* 0x000fe400078e001a */
[----:B------:R-:W-:-:S07]  /*0820*/  IMAD.MOV.U32 R9, RZ, RZ, R27 ;  /* 0x000000ffff097224 */ /* 0x000fce00078e001b */
.L_x_705:
[----:B------:R-:W-:Y:S05]  /*0830*/  BSYNC.RECONVERGENT B2 ;  /* 0x0000000000027941 */ /* 0x000fea0003800200 */
.L_x_704:
[----:B------:R-:W0:Y:S01]  /*0840*/  LDC R11, c[0x0][0x390] ;  /* 0x0000e400ff0b7b82 */ /* 0x000e220000000800 */
[----:B------:R-:W1:Y:S07]  /*0850*/  LDCU UR5, c[0x0][0x388] ;  /* 0x00007100ff0577ac */ /* 0x000e6e0008000800 */
[----:B------:R-:W2:Y:S01]  /*0860*/  LDC.64 R12, c[0x0][0x380] ;  /* 0x0000e000ff0c7b82 */ /* 0x000ea20000000a00 */
[C---:B-1----:R-:W-:Y:S02]  /*0870*/  IMAD R7, R2.reuse, UR5, R3 ;  /* 0x0000000502077c24 */ /* 0x042fe4000f8e0203 */
[----:B0-----:R-:W-:-:S04]  /*0880*/  IMAD R11, R2, UR5, R11 ;  /* 0x00000005020b7c24 */ /* 0x001fc8000f8e020b */
[----:B--2---:R-:W-:-:S04]  /*0890*/  IMAD.WIDE R10, R11, 0x8, R12 ;  /* 0x000000080b0a7825 */ /* 0x004fc800078e020c */
[----:B------:R-:W-:Y:S02]  /*08a0*/  IMAD.WIDE R12, R7, 0x8, R12 ;  /* 0x00000008070c7825 */ /* 0x000fe400078e020c */
[----:B------:R-:W2:Y:S04]  /*08b0*/  LDG.E.64 R10, desc[UR8][R10.64] ;  /* 0x000000080a0a7981 */ /* 0x000ea8000c1e1b00 */
[----:B------:R-:W2:Y:S01]  /*08c0*/  LDG.E.64 R14, desc[UR8][R12.64] ;  /* 0x000000080c0e7981 */ /* 0x000ea2000c1e1b00 */
[----:B------:R-:W-:Y:S02]  /*08d0*/  ISETP.NE.AND P0, PT, R16, 0x1, PT ;  /* 0x000000011000780c */ /* 0x000fe40003f05270 */
[----:B------:R-:W-:Y:S01]  /*08e0*/  MOV R34, R0 ;  /* 0x0000000000227202 */ /* 0x000fe20000000f00 */
[----:B--2---:R-:W-:-:S07]  /*08f0*/  DFMA R14, R10, -R8, R14 ;  /* 0x800000080a0e722b */ /* 0x004fce000000000e */
[----:B------:R1:W-:Y:S03]  /*0900*/  STG.E.64 desc[UR8][R12.64], R14 ;  /* 0x0000000e0c007986 */ /* 0x0003e6000c101b08 */
[----:B------:R-:W-:Y:S05]  /*0910*/  @!P0 BRA `(.L_x_701) ;  /* 0x00000000008c8947 */ /* 0x000fea0003800000 */
[----:B-1----:R-:W2:Y:S04]  /*0920*/  LDG.E.64 R14, desc[UR8][R22.64] ;  /* 0x00000008160e7981 */ /* 0x002ea8000c1e1b00 */
[----:B------:R-:W3:Y:S01]  /*0930*/  LDG.E.64 R10, desc[UR8][R18.64] ;  /* 0x00000008120a7981 */ /* 0x000ee2000c1e1b00 */
[----:B------:R-:W-:Y:S01]  /*0940*/  IMAD.MOV.U32 R8, RZ, RZ, 0x1 ;  /* 0x00000001ff087424 */ /* 0x000fe200078e00ff */
[----:B------:R-:W-:Y:S01]  /*0950*/  BSSY.RECONVERGENT B2, `(.L_x_706) ;  /* 0x0000014000027945 */ /* 0x000fe20003800200 */
[----:B------:R-:W-:Y:S01]  /*0960*/  VIADD R34, R0, UR6 ;  /* 0x0000000600227c36 */ /* 0x000fe20008000000 */
        /* <DEDUP_REMOVED lines=18> */
.L_x_707:
[----:B------:R-:W-:Y:S05]  /*0a90*/  BSYNC.RECONVERGENT B2 ;  /* 0x0000000000027941 */ /* 0x000fea0003800200 */
.L_x_706:
        /* <DEDUP_REMOVED lines=8> */
[----:B------:R-:W2:Y:S02]  /*0b20*/  LDG.E.64 R14, desc[UR8][R12.64] ;  /* 0x000000080c0e7981 */ /* 0x000ea4000c1e1b00 */
[----:B--2---:R-:W-:-:S07]  /*0b30*/  DFMA R14, R10, -R8, R14 ;  /* 0x800000080a0e722b */ /* 0x004fce000000000e */
[----:B------:R2:W-:Y:S04]  /*0b40*/  STG.E.64 desc[UR8][R12.64], R14 ;  /* 0x0000000e0c007986 */ /* 0x0005e8000c101b08 */
.L_x_701:
[----:B------:R-:W-:Y:S05]  /*0b50*/  BSYNC.RECONVERGENT B1 ;  /* 0x0000000000017941 */ /* 0x000fea0003800200 */
.L_x_700:
[----:B------:R-:W3:Y:S01]  /*0b60*/  LDC.64 R16, c[0x0][0x380] ;  /* 0x0000e000ff107b82 */ /* 0x000ee20000000a00 */
[----:B------:R-:W-:-:S13]  /*0b70*/  ISETP.GE.U32.AND P0, PT, R4, 0x3, PT ;  /* 0x000000030400780c */ /* 0x000fda0003f06070 */
[----:B------:R-:W-:Y:S05]  /*0b80*/  @!P0 BRA `(.L_x_699) ;  /* 0x0000000800188947 */ /* 0x000fea0003800000 */
.L_x_716:
[----:B-12-4-:R-:W2:Y:S04]  /*0b90*/  LDG.E.64 R14, desc[UR8][R22.64] ;  /* 0x00000008160e7981 */ /* 0x016ea8000c1e1b00 */
[----:B0-----:R-:W4:Y:S01]  /*0ba0*/  LDG.E.64 R10, desc[UR8][R18.64] ;  /* 0x00000008120a7981 */ /* 0x001f22000c1e1b00 */
[----:B------:R-:W-:Y:S01]  /*0bb0*/  IMAD.MOV.U32 R8, RZ, RZ, 0x1 ;  /* 0x00000001ff087424 */ /* 0x000fe200078e00ff */
[----:B------:R-:W-:Y:S01]  /*0bc0*/  BSSY.RECONVERGENT B1, `(.L_x_708) ;  /* 0x0000013000017945 */ /* 0x000fe20003800200 */
[----:B--2---:R-:W0:Y:S01]  /*0bd0*/  MUFU.RCP64H R9, R15 ;  /* 0x0000000f00097308 */ /* 0x004e220000001800 */
[----:B----4-:R-:W-:-:S03]  /*0be0*/  FSETP.GEU.AND P1, PT, |R11|, 6.5827683646048100446e-37, PT ;  /* 0x036000000b00780b */ /* 0x010fc60003f2e200 */
        /* <DEDUP_REMOVED lines=13> */
[----:B---3--:R-:W-:Y:S05]  /*0cc0*/  CALL.REL.NOINC `($__internal_0_$__cuda_sm20_div_rn_f64_full) ;  /* 0x0000000400e07944 */ /* 0x008fea0003c00000 */
[----:B------:R-:W-:Y:S01]  /*0cd0*/  MOV R8, R26 ;  /* 0x0000001a00087202 */ /* 0x000fe20000000f00 */
[----:B------:R-:W-:-:S07]  /*0ce0*/  IMAD.MOV.U32 R9, RZ, RZ, R27 ;  /* 0x000000ffff097224 */ /* 0x000fce00078e001b */
.L_x_709:
[----:B------:R-:W-:Y:S05]  /*0cf0*/  BSYNC.RECONVERGENT B1 ;  /* 0x0000000000017941 */ /* 0x000fea0003800200 */
.L_x_708:
[----:B------:R-:W0:Y:S01]  /*0d00*/  LDC R13, c[0x0][0x390] ;  /* 0x0000e400ff0d7b82 */ /* 0x000e220000000800 */
[----:B------:R-:W-:-:S04]  /*0d10*/  IMAD R25, R34, UR11, R3 ;  /* 0x0000000b22197c24 */ /* 0x000fc8000f8e0203 */
[----:B---3--:R-:W-:-:S05]  /*0d20*/  IMAD.WIDE R24, R25, 0x8, R16 ;  /* 0x0000000819187825 */ /* 0x008fca00078e0210 */
[----:B------:R-:W2:Y:S01]  /*0d30*/  LDG.E.64 R10, desc[UR8][R24.64] ;  /* 0x00000008180a7981 */ /* 0x000ea2000c1e1b00 */
[----:B0-----:R-:W-:-:S04]  /*0d40*/  IMAD R13, R34, UR11, R13 ;  /* 0x0000000b220d7c24 */ /* 0x001fc8000f8e020d */
[----:B------:R-:W-:-:S06]  /*0d50*/  IMAD.WIDE R12, R13, 0x8, R16 ;  /* 0x000000080d0c7825 */ /* 0x000fcc00078e0210 */
[----:B------:R-:W2:Y:S02]  /*0d60*/  LDG.E.64 R12, desc[UR8][R12.64] ;  /* 0x000000080c0c7981 */ /* 0x000ea4000c1e1b00 */
[----:B--2---:R-:W-:-:S07]  /*0d70*/  DFMA R8, R12, -R8, R10 ;  /* 0x800000080c08722b */ /* 0x004fce000000000a */
[----:B------:R0:W-:Y:S04]  /*0d80*/  STG.E.64 desc[UR8][R24.64], R8 ;  /* 0x0000000818007986 */ /* 0x0001e8000c101b08 */
[----:B------:R-:W2:Y:S04]  /*0d90*/  LDG.E.64 R14, desc[UR8][R22.64] ;  /* 0x00000008160e7981 */ /* 0x000ea8000c1e1b00 */
[----:B------:R-:W3:Y:S01]  /*0da0*/  LDG.E.64 R10, desc[UR8][R18.64] ;  /* 0x00000008120a7981 */ /* 0x000ee2000c1e1b00 */
[----:B------:R-:W-:Y:S01]  /*0db0*/  IMAD.MOV.U32 R26, RZ, RZ, 0x1 ;  /* 0x00000001ff1a7424 */ /* 0x000fe200078e00ff */
[----:B------:R-:W-:Y:S01]  /*0dc0*/  BSSY.RECONVERGENT B1, `(.L_x_710) ;  /* 0x0000014000017945 */ /* 0x000fe20003800200 */
[----:B------:R-:W-:Y:S01]  /*0dd0*/  IADD3 R34, PT, PT, R34, UR6, RZ ;  /* 0x0000000622227c10 */ /* 0x000fe2000fffe0ff */
[----:B--2---:R-:W1:Y:S03]  /*0de0*/  MUFU.RCP64H R27, R15 ;  /* 0x0000000f001b7308 */ /* 0x004e660000001800 */
[----:B-1----:R-:W-:-:S08]  /*0df0*/  DFMA R28, -R14, R26, 1 ;  /* 0x3ff000000e1c742b */ /* 0x002fd0000000011a */
[----:B------:R-:W-:-:S08]  /*0e00*/  DFMA R28, R28, R28, R28 ;  /* 0x0000001c1c1c722b */ /* 0x000fd0000000001c */
[----:B------:R-:W-:-:S08]  /*0e10*/  DFMA R28, R26, R28, R26 ;  /* 0x0000001c1a1c722b */ /* 0x000fd0000000001a */
[----:B------:R-:W-:-:S08]  /*0e20*/  DFMA R26, -R14, R28, 1 ;  /* 0x3ff000000e1a742b */ /* 0x000fd0000000011c */
[----:B------:R-:W-:-:S08]  /*0e30*/  DFMA R26, R28, R26, R28 ;  /* 0x0000001a1c1a722b */ /* 0x000fd0000000001c */
[----:B---3--:R-:W-:-:S08]  /*0e40*/  DMUL R12, R10, R26 ;  /* 0x0000001a0a0c7228 */ /* 0x008fd00000000000 */
[----:B0-----:R-:W-:-:S08]  /*0e50*/  DFMA R8, -R14, R12, R10 ;  /* 0x0000000c0e08722b */ /* 0x001fd0000000010a */
[----:B------:R-:W-:Y:S01]  /*0e60*/  DFMA R8, R26, R8, R12 ;  /* 0x000000081a08722b */ /* 0x000fe2000000000c */
[----:B------:R-:W-:-:S09]  /*0e70*/  FSETP.GEU.AND P1, PT, |R11|, 6.5827683646048100446e-37, PT ;  /* 0x036000000b00780b */ /* 0x000fd20003f2e200 */
[----:B------:R-:W-:-:S05]  /*0e80*/  FFMA R7, RZ, R15, R9 ;  /* 0x0000000fff077223 */ /* 0x000fca0000000009 */
[----:B------:R-:W-:-:S13]  /*0e90*/  FSETP.GT.AND P0, PT, |R7|, 1.469367938527859385e-39, PT ;  /* 0x001000000700780b */ /* 0x000fda0003f04200 */
[----:B------:R-:W-:Y:S05]  /*0ea0*/  @P0 BRA P1, `(.L_x_711) ;  /* 0x0000000000140947 */ /* 0x000fea0000800000 */
[----:B------:R-:W-:Y:S01]  /*0eb0*/  IMAD.MOV.U32 R13, RZ, RZ, R15 ;  /* 0x000000ffff0d7224 */ /* 0x000fe200078e000f */
[----:B------:R-:W-:-:S07]  /*0ec0*/  MOV R8, 0xee0 ;  /* 0x00000ee000087802 */ /* 0x000fce0000000f00 */
[----:B------:R-:W-:Y:S05]  /*0ed0*/  CALL.REL.NOINC `($__internal_0_$__cuda_sm20_div_rn_f64_full) ;  /* 0x00000004005c7944 */ /* 0x000fea0003c00000 */
[----:B------:R-:W-:Y:S01]  /*0ee0*/  IMAD.MOV.U32 R8, RZ, RZ, R26 ;  /* 0x000000ffff087224 */ /* 0x000fe200078e001a */
[----:B------:R-:W-:-:S07]  /*0ef0*/  MOV R9, R27 ;  /* 0x0000001b00097202 */ /* 0x000fce0000000f00 */
.L_x_711:
[----:B------:R-:W-:Y:S05]  /*0f00*/  BSYNC.RECONVERGENT B1 ;  /* 0x0000000000017941 */ /* 0x000fea0003800200 */
.L_x_710:
[----:B------:R-:W0:Y:S01]  /*0f10*/  LDC R13, c[0x0][0x390] ;  /* 0x0000e400ff0d7b82 */ /* 0x000e220000000800 */
[----:B------:R-:W-:-:S04]  /*0f20*/  IMAD R25, R34, UR11, R3 ;  /* 0x0000000b22197c24 */ /* 0x000fc8000f8e0203 */
[----:B------:R-:W-:-:S05]  /*0f30*/  IMAD.WIDE R24, R25, 0x8, R16 ;  /* 0x0000000819187825 */ /* 0x000fca00078e0210 */
        /* <DEDUP_REMOVED lines=10> */
[----:B------:R-:W-:Y:S01]  /*0fe0*/  VIADD R34, R34, UR6 ;  /* 0x0000000622227c36 */ /* 0x000fe20008000000 */
        /* <DEDUP_REMOVED lines=13> */
[----:B------:R-:W-:Y:S02]  /*10c0*/  MOV R13, R15 ;  /* 0x0000000f000d7202 */ /* 0x000fe40000000f00 */
[----:B------:R-:W-:-:S07]  /*10d0*/  MOV R8, 0x10f0 ;  /* 0x000010f000087802 */ /* 0x000fce0000000f00 */
[----:B------:R-:W-:Y:S05]  /*10e0*/  CALL.REL.NOINC `($__internal_0_$__cuda_sm20_div_rn_f64_full) ;  /* 0x0000000000d87944 */ /* 0x000fea0003c00000 */
[----:B------:R-:W-:Y:S02]  /*10f0*/  IMAD.MOV.U32 R8, RZ, RZ, R26 ;  /* 0x000000ffff087224 */ /* 0x000fe400078e001a */
[----:B------:R-:W-:-:S07]  /*1100*/  IMAD.MOV.U32 R9, RZ, RZ, R27 ;  /* 0x000000ffff097224 */ /* 0x000fce00078e001b */
.L_x_713:
[----:B------:R-:W-:Y:S05]  /*1110*/  BSYNC.RECONVERGENT B1 ;  /* 0x0000000000017941 */ /* 0x000fea0003800200 */
.L_x_712:
        /* <DEDUP_REMOVED lines=11> */
[----:B------:R-:W-:Y:S01]  /*11d0*/  MOV R26, 0x1 ;  /* 0x00000001001a7802 */ /* 0x000fe20000000f00 */
        /* <DEDUP_REMOVED lines=20> */
.L_x_715:
[----:B------:R-:W-:Y:S05]  /*1320*/  BSYNC.RECONVERGENT B1 ;  /* 0x0000000000017941 */ /* 0x000fea0003800200 */
.L_x_714:
[----:B------:R-:W0:Y:S01]  /*1330*/  LDC R11, c[0x0][0x390] ;  /* 0x0000e400ff0b7b82 */ /* 0x000e220000000800 */
[----:B------:R-:W-:-:S04]  /*1340*/  IMAD R13, R34, UR12, R3 ;  /* 0x0000000c220d7c24 */ /* 0x000fc8000f8e0203 */
[----:B------:R-:W-:-:S05]  /*1350*/  IMAD.WIDE R12, R13, 0x8, R16 ;  /* 0x000000080d0c7825 */ /* 0x000fca00078e0210 */
[----:B------:R-:W2:Y:S01]  /*1360*/  LDG.E.64 R14, desc[UR8][R12.64] ;  /* 0x000000080c0e7981 */ /* 0x000ea2000c1e1b00 */
[----:B0-----:R-:W-:-:S04]  /*1370*/  IMAD R11, R34, UR12, R11 ;  /* 0x0000000c220b7c24 */ /* 0x001fc8000f8e020b */
[----:B------:R-:W-:-:S06]  /*1380*/  IMAD.WIDE R10, R11, 0x8, R16 ;  /* 0x000000080b0a7825 */ /* 0x000fcc00078e0210 */
[----:B------:R-:W2:Y:S01]  /*1390*/  LDG.E.64 R10, desc[UR8][R10.64] ;  /* 0x000000080a0a7981 */ /* 0x000ea2000c1e1b00 */
[----:B------:R-:W-:-:S05]  /*13a0*/  VIADD R34, R34, UR6 ;  /* 0x0000000622227c36 */ /* 0x000fca0008000000 */
[----:B------:R-:W-:Y:S01]  /*13b0*/  ISETP.GE.AND P0, PT, R34, UR13, PT ;  /* 0x0000000d22007c0c */ /* 0x000fe2000bf06270 */
[----:B--2---:R-:W-:-:S07]  /*13c0*/  DFMA R14, R10, -R8, R14 ;  /* 0x800000080a0e722b */ /* 0x004fce000000000e */
[----:B------:R4:W-:Y:S05]  /*13d0*/  STG.E.64 desc[UR8][R12.64], R14 ;  /* 0x0000000e0c007986 */ /* 0x0009ea000c101b08 */
[----:B------:R-:W-:Y:S05]  /*13e0*/  @!P0 BRA `(.L_x_716) ;  /* 0xfffffff400e88947 */ /* 0x000fea000383ffff */
.L_x_699:
[----:B------:R-:W-:Y:S05]  /*13f0*/  BSYNC.RECONVERGENT B0 ;  /* 0x0000000000007941 */ /* 0x000fea0003800200 */
.L_x_698:
[----:B------:R-:W5:Y:S01]  /*1400*/  LDCU UR5, c[0x0][0x388] ;  /* 0x00007100ff0577ac */ /* 0x000f620008000800 */
[----:B------:R-:W-:-:S04]  /*1410*/  IADD3 R3, PT, PT, R3, UR4, RZ ;  /* 0x0000000403037c10 */ /* 0x000fc8000fffe0ff */
[----:B-----5:R-:W-:-:S13]  /*1420*/  ISETP.GE.AND P0, PT, R3, UR5, PT ;  /* 0x0000000503007c0c */ /* 0x020fda000bf06270 */
[----:B------:R-:W-:Y:S05]  /*1430*/  @!P0 BRA `(.L_x_717) ;  /* 0xffffffec00e88947 */ /* 0x000fea000383ffff */
[----:B------:R-:W-:Y:S05]  /*1440*/  EXIT ;  /* 0x000000000000794d */ /* 0x000fea0003800000 */
        .weak           $__internal_0_$__cuda_sm20_div_rn_f64_full
        .type           $__internal_0_$__cuda_sm20_div_rn_f64_full,@function
        .size           $__internal_0_$__cuda_sm20_div_rn_f64_full,(.L_x_729 - $__internal_0_$__cuda_sm20_div_rn_f64_full)
$__internal_0_$__cuda_sm20_div_rn_f64_full:
[C---:B------:R-:W-:Y:S01]  /*1450*/  FSETP.GEU.AND P0, PT, |R13|.reuse, 1.469367938527859385e-39, PT ;  /* 0x001000000d00780b */ /* 0x040fe20003f0e200 */
[----:B------:R-:W-:Y:S01]  /*1460*/  IMAD.MOV.U32 R12, RZ, RZ, R14 ;  /* 0x000000ffff0c7224 */ /* 0x000fe200078e000e */
[----:B------:R-:W-:Y:S01]  /*1470*/  LOP3.LUT R15, R13, 0x800fffff, RZ, 0xc0, !PT ;  /* 0x800fffff0d0f7812 */ /* 0x000fe200078ec0ff */
[----:B------:R-:W-:Y:S01]  /*1480*/  IMAD.MOV.U32 R24, RZ, RZ, 0x1 ;  /* 0x00000001ff187424 */ /* 0x000fe200078e00ff */
[----:B------:R-:W-:Y:S01]  /*1490*/  FSETP.GEU.AND P3, PT, |R11|, 1.469367938527859385e-39, PT ;  /* 0x001000000b00780b */ /* 0x000fe20003f6e200 */
[----:B------:R-:W-:Y:S01]  /*14a0*/  BSSY.RECONVERGENT B3, `(.L_x_718) ;  /* 0x0000052000037945 */ /* 0x000fe20003800200 */
[----:B------:R-:W-:Y:S02]  /*14b0*/  LOP3.LUT R15, R15, 0x3ff00000, RZ, 0xfc, !PT ;  /* 0x3ff000000f0f7812 */ /* 0x000fe400078efcff */
[----:B------:R-:W-:Y:S02]  /*14c0*/  LOP3.LUT R7, R11, 0x7ff00000, RZ, 0xc0, !PT ;  /* 0x7ff000000b077812 */ /* 0x000fe400078ec0ff */
[----:B------:R-:W-:-:S02]  /*14d0*/  MOV R9, 0x1ca00000 ;  /* 0x1ca0000000097802 */ /* 0x000fc40000000f00 */
[----:B------:R-:W-:Y:S01]  /*14e0*/  LOP3.LUT R32, R13, 0x7ff00000, RZ, 0xc0, !PT ;  /* 0x7ff000000d207812 */ /* 0x000fe200078ec0ff */
[----:B------:R-:W-:-:S03]  /*14f0*/  @!P0 DMUL R14, R12, 8.98846567431157953865e+307 ;  /* 0x7fe000000c0e8828 */ /* 0x000fc60000000000 */
[----:B------:R-:W-:Y:S02]  /*1500*/  ISETP.GE.U32.AND P2, PT, R7, R32, PT ;  /* 0x000000200700720c */ /* 0x000fe40003f46070 */
[----:B------:R-:W-:Y:S01]  /*1510*/  @!P3 LOP3.LUT R28, R13, 0x7ff00000, RZ, 0xc0, !PT ;  /* 0x7ff000000d1cb812 */ /* 0x000fe200078ec0ff */
[----:B------:R-:W0:Y:S03]  /*1520*/  MUFU.RCP64H R25, R15 ;  /* 0x0000000f00197308 */ /* 0x000e260000001800 */
[----:B------:R-:W-:Y:S02]  /*1530*/  @!P3 ISETP.GE.U32.AND P4, PT, R7, R28, PT ;  /* 0x0000001c0700b20c */ /* 0x000fe40003f86070 */
[----:B------:R-:W-:Y:S02]  /*1540*/  @!P0 LOP3.LUT R32, R15, 0x7ff00000, RZ, 0xc0, !PT ;  /* 0x7ff000000f208812 */ /* 0x000fe400078ec0ff */
[----:B------:R-:W-:-:S04]  /*1550*/  @!P3 SEL R29, R9, 0x63400000, !P4 ;  /* 0x63400000091db807 */ /* 0x000fc80006000000 */
[----:B------:R-:W-:-:S04]  /*1560*/  @!P3 LOP3.LUT R30, R29, 0x80000000, R11, 0xf8, !PT ;  /* 0x800000001d1eb812 */ /* 0x000fc800078ef80b */
[----:B------:R-:W-:Y:S01]  /*1570*/  @!P3 LOP3.LUT R31, R30, 0x100000, RZ, 0xfc, !PT ;  /* 0x001000001e1fb812 */ /* 0x000fe200078efcff */
[----:B------:R-:W-:Y:S01]  /*1580*/  @!P3 IMAD.MOV.U32 R30, RZ, RZ, RZ ;  /* 0x000000ffff1eb224 */ /* 0x000fe200078e00ff */
[----:B0-----:R-:W-:-:S08]  /*1590*/  DFMA R26, R24, -R14, 1 ;  /* 0x3ff00000181a742b */ /* 0x001fd0000000080e */
[----:B------:R-:W-:-:S08]  /*15a0*/  DFMA R26, R26, R26, R26 ;  /* 0x0000001a1a1a722b */ /* 0x000fd0000000001a */
[----:B------:R-:W-:Y:S01]  /*15b0*/  DFMA R26, R24, R26, R24 ;  /* 0x0000001a181a722b */ /* 0x000fe20000000018 */
[----:B------:R-:W-:Y:S01]  /*15c0*/  SEL R25, R9, 0x63400000, !P2 ;  /* 0x6340000009197807 */ /* 0x000fe20005000000 */
[----:B------:R-:W-:-:S03]  /*15d0*/  IMAD.MOV.U32 R24, RZ, RZ, R10 ;  /* 0x000000ffff187224 */ /* 0x000fc600078e000a */
[----:B------:R-:W-:-:S03]  /*15e0*/  LOP3.LUT R25, R25, 0x800fffff, R11, 0xf8, !PT ;  /* 0x800fffff19197812 */ /* 0x000fc600078ef80b */
[----:B------:R-:W-:-:S03]  /*15f0*/  DFMA R28, R26, -R14, 1 ;  /* 0x3ff000001a1c742b */ /* 0x000fc6000000080e */
[----:B------:R-:W-:-:S05]  /*1600*/  @!P3 DFMA R24, R24, 2, -R30 ;  /* 0x400000001818b82b */ /* 0x000fca000000081e */
[----:B------:R-:W-:-:S08]  /*1610*/  DFMA R26, R26, R28, R26 ;  /* 0x0000001c1a1a722b */ /* 0x000fd0000000001a */
[----:B------:R-:W-:-:S08]  /*1620*/  DMUL R28, R26, R24 ;  /* 0x000000181a1c7228 */ /* 0x000fd00000000000 */
[----:B------:R-:W-:-:S08]  /*1630*/  DFMA R30, R28, -R14, R24 ;  /* 0x8000000e1c1e722b */ /* 0x000fd00000000018 */
[----:B------:R-:W-:Y:S01]  /*1640*/  DFMA R30, R26, R30, R28 ;  /* 0x0000001e1a1e722b */ /* 0x000fe2000000001c */
[----:B------:R-:W-:Y:S01]  /*1650*/  MOV R28, R7 ;  /* 0x00000007001c7202 */ /* 0x000fe20000000f00 */
[----:B------:R-:W-:Y:S01]  /*1660*/  VIADD R27, R32, 0xffffffff ;  /* 0xffffffff201b7836 */ /* 0x000fe20000000000 */
[----:B------:R-:W-:-:S05]  /*1670*/  @!P3 LOP3.LUT R28, R25, 0x7ff00000, RZ, 0xc0, !PT ;  /* 0x7ff00000191cb812 */ /* 0x000fca00078ec0ff */
[----:B------:R-:W-:-:S05]  /*1680*/  VIADD R26, R28, 0xffffffff ;  /* 0xffffffff1c1a7836 */ /* 0x000fca0000000000 */
[----:B------:R-:W-:-:S04]  /*1690*/  ISETP.GT.U32.AND P0, PT, R26, 0x7feffffe, PT ;  /* 0x7feffffe1a00780c */ /* 0x000fc80003f04070 */
[----:B------:R-:W-:-:S13]  /*16a0*/  ISETP.GT.U32.OR P0, PT, R27, 0x7feffffe, P0 ;  /* 0x7feffffe1b00780c */ /* 0x000fda0000704470 */
[----:B------:R-:W-:Y:S05]  /*16b0*/  @P0 BRA `(.L_x_719) ;  /* 0x00000000006c0947 */ /* 0x000fea0003800000 */
[----:B------:R-:W-:-:S04]  /*16c0*/  LOP3.LUT R26, R13, 0x7ff00000, RZ, 0xc0, !PT ;  /* 0x7ff000000d1a7812 */ /* 0x000fc800078ec0ff */
[CC--:B------:R-:W-:Y:S02]  /*16d0*/  VIADDMNMX R10, R7.reuse, -R26.reuse, 0xb9600000, !PT ;  /* 0xb9600000070a7446 */ /* 0x0c0fe4000780091a */
[----:B------:R-:W-:Y:S02]  /*16e0*/  ISETP.GE.U32.AND P0, PT, R7, R26, PT ;  /* 0x0000001a0700720c */ /* 0x000fe40003f06070 */
[----:B------:R-:W-:Y:S02]  /*16f0*/  VIMNMX R7, PT, PT, R10, 0x46a00000, PT ;  /* 0x46a000000a077848 */ /* 0x000fe40003fe0100 */
[----:B------:R-:W-:-:S04]  /*1700*/  SEL R10, R9, 0x63400000, !P0 ;  /* 0x63400000090a7807 */ /* 0x000fc80004000000 */
[----:B------:R-:W-:Y:S01]  /*1710*/  IADD3 R7, PT, PT, -R10, R7, RZ ;  /* 0x000000070a077210 */ /* 0x000fe20007ffe1ff */
[----:B------:R-:W-:-:S04]  /*1720*/  IMAD.MOV.U32 R10, RZ, RZ, RZ ;  /* 0x000000ffff0a7224 */ /* 0x000fc800078e00ff */
[----:B------:R-:W-:-:S06]  /*1730*/  VIADD R11, R7, 0x7fe00000 ;  /* 0x7fe00000070b7836 */ /* 0x000fcc0000000000 */
[----:B------:R-:W-:-:S10]  /*1740*/  DMUL R26, R30, R10 ;  /* 0x0000000a1e1a7228 */ /* 0x000fd40000000000 */
[----:B------:R-:W-:-:S13]  /*1750*/  FSETP.GTU.AND P0, PT, |R27|, 1.469367938527859385e-39, PT ;  /* 0x001000001b00780b */ /* 0x000fda0003f0c200 */
[----:B------:R-:W-:Y:S05]  /*1760*/  @P0 BRA `(.L_x_720) ;  /* 0x0000000000940947 */ /* 0x000fea0003800000 */
[----:B------:R-:W-:Y:S01]  /*1770*/  DFMA R14, R30, -R14, R24 ;  /* 0x8000000e1e0e722b */ /* 0x000fe20000000018 */
[----:B------:R-:W-:-:S09]  /*1780*/  MOV R12, RZ ;  /* 0x000000ff000c7202 */ /* 0x000fd20000000f00 */
[C---:B------:R-:W-:Y:S02]  /*1790*/  FSETP.NEU.AND P0, PT, R15.reuse, RZ, PT ;  /* 0x000000ff0f00720b */ /* 0x040fe40003f0d000 */
[----:B------:R-:W-:-:S04]  /*17a0*/  LOP3.LUT R9, R15, 0x80000000, R13, 0x48, !PT ;  /* 0x800000000f097812 */ /* 0x000fc800078e480d */
[----:B------:R-:W-:-:S07]  /*17b0*/  LOP3.LUT R13, R9, R11, RZ, 0xfc, !PT ;  /* 0x0000000b090d7212 */ /* 0x000fce00078efcff */
[----:B------:R-:W-:Y:S05]  /*17c0*/  @!P0 BRA `(.L_x_720) ;  /* 0x00000000007c8947 */ /* 0x000fea0003800000 */
[----:B------:R-:W-:Y:S01]  /*17d0*/  IMAD.MOV R11, RZ, RZ, -R7 ;  /* 0x000000ffff0b7224 */ /* 0x000fe200078e0a07 */
[----:B------:R-:W-:Y:S01]  /*17e0*/  DMUL.RP R12, R30, R12 ;  /* 0x0000000c1e0c7228 */ /* 0x000fe20000008000 */
[----:B------:R-:W-:Y:S01]  /*17f0*/  IMAD.MOV.U32 R10, RZ, RZ, RZ ;  /* 0x000000ffff0a7224 */ /* 0x000fe200078e00ff */
[----:B------:R-:W-:-:S05]  /*1800*/  IADD3 R7, PT, PT, -R7, -0x43300000, RZ ;  /* 0xbcd0000007077810 */ /* 0x000fca0007ffe1ff */
[----:B------:R-:W-:-:S03]  /*1810*/  DFMA R10, R26, -R10, R30 ;  /* 0x8000000a1a0a722b */ /* 0x000fc6000000001e */
[----:B------:R-:W-:-:S07]  /*1820*/  LOP3.LUT R9, R13, R9, RZ, 0x3c, !PT ;  /* 0x000000090d097212 */ /* 0x000fce00078e3cff */
[----:B------:R-:W-:-:S04]  /*1830*/  FSETP.NEU.AND P0, PT, |R11|, R7, PT ;  /* 0x000000070b00720b */ /* 0x000fc80003f0d200 */
[----:B------:R-:W-:Y:S02]  /*1840*/  FSEL R26, R12, R26, !P0 ;  /* 0x0000001a0c1a7208 */ /* 0x000fe40004000000 */
[----:B------:R-:W-:Y:S01]  /*1850*/  FSEL R27, R9, R27, !P0 ;  /* 0x0000001b091b7208 */ /* 0x000fe20004000000 */
[----:B------:R-:W-:Y:S06]  /*1860*/  BRA `(.L_x_720) ;  /* 0x0000000000547947 */ /* 0x000fec0003800000 */
.L_x_719:
[----:B------:R-:W-:-:S14]  /*1870*/  DSETP.NAN.AND P0, PT, R10, R10, PT ;  /* 0x0000000a0a00722a */ /* 0x000fdc0003f08000 */
[----:B------:R-:W-:Y:S05]  /*1880*/  @P0 BRA `(.L_x_721) ;  /* 0x0000000000440947 */ /* 0x000fea0003800000 */
[----:B------:R-:W-:-:S14]  /*1890*/  DSETP.NAN.AND P0, PT, R12, R12, PT ;  /* 0x0000000c0c00722a */ /* 0x000fdc0003f08000 */
[----:B------:R-:W-:Y:S05]  /*18a0*/  @P0 BRA `(.L_x_722) ;  /* 0x0000000000300947 */ /* 0x000fea0003800000 */
[----:B------:R-:W-:Y:S01]  /*18b0*/  ISETP.NE.AND P0, PT, R28, R32, PT ;  /* 0x000000201c00720c */ /* 0x000fe20003f05270 */
[----:B------:R-:W-:Y:S01]  /*18c0*/  IMAD.MOV.U32 R27, RZ, RZ, -0x80000 ;  /* 0xfff80000ff1b7424 */ /* 0x000fe200078e00ff */
[----:B------:R-:W-:-:S11]  /*18d0*/  MOV R26, 0x0 ;  /* 0x00000000001a7802 */ /* 0x000fd60000000f00 */
[----:B------:R-:W-:Y:S05]  /*18e0*/  @!P0 BRA `(.L_x_720) ;  /* 0x0000000000348947 */ /* 0x000fea0003800000 */
[----:B------:R-:W-:Y:S02]  /*18f0*/  ISETP.NE.AND P0, PT, R28, 0x7ff00000, PT ;  /* 0x7ff000001c00780c */ /* 0x000fe40003f05270 */
[----:B------:R-:W-:Y:S02]  /*1900*/  LOP3.LUT R27, R11, 0x80000000, R13, 0x48, !PT ;  /* 0x800000000b1b7812 */ /* 0x000fe400078e480d */
[----:B------:R-:W-:-:S13]  /*1910*/  ISETP.EQ.OR P0, PT, R32, RZ, !P0 ;  /* 0x000000ff2000720c */ /* 0x000fda0004702670 */
[----:B------:R-:W-:Y:S01]  /*1920*/  @P0 LOP3.LUT R7, R27, 0x7ff00000, RZ, 0xfc, !PT ;  /* 0x7ff000001b070812 */ /* 0x000fe200078efcff */
[----:B------:R-:W-:Y:S01]  /*1930*/  @!P0 IMAD.MOV.U32 R26, RZ, RZ, RZ ;  /* 0x000000ffff1a8224 */ /* 0x000fe200078e00ff */
[----:B------:R-:W-:-:S03]  /*1940*/  @P0 MOV R26, RZ ;  /* 0x000000ff001a0202 */ /* 0x000fc60000000f00 */
[----:B------:R-:W-:Y:S01]  /*1950*/  @P0 IMAD.MOV.U32 R27, RZ, RZ, R7 ;  /* 0x000000ffff1b0224 */ /* 0x000fe200078e0007 */
[----:B------:R-:W-:Y:S06]  /*1960*/  BRA `(.L_x_720) ;  /* 0x0000000000147947 */ /* 0x000fec0003800000 */
.L_x_722:
[----:B------:R-:W-:Y:S01]  /*1970*/  LOP3.LUT R27, R13, 0x80000, RZ, 0xfc, !PT ;  /* 0x000800000d1b7812 */ /* 0x000fe200078efcff */
[----:B------:R-:W-:Y:S01]  /*1980*/  IMAD.MOV.U32 R26, RZ, RZ, R12 ;  /* 0x000000ffff1a7224 */ /* 0x000fe200078e000c */
[----:B------:R-:W-:Y:S06]  /*1990*/  BRA `(.L_x_720) ;  /* 0x0000000000087947 */ /* 0x000fec0003800000 */
.L_x_721:
[----:B------:R-:W-:Y:S02]  /*19a0*/  LOP3.LUT R27, R11, 0x80000, RZ, 0xfc, !PT ;  /* 0x000800000b1b7812 */ /* 0x000fe400078efcff */
[----:B------:R-:W-:-:S07]  /*19b0*/  MOV R26, R10 ;  /* 0x0000000a001a7202 */ /* 0x000fce0000000f00 */
.L_x_720:
[----:B------:R-:W-:Y:S05]  /*19c0*/  BSYNC.RECONVERGENT B3 ;  /* 0x0000000000037941 */ /* 0x000fea0003800200 */
.L_x_718:
[----:B------:R-:W-:-:S04]  /*19d0*/  IMAD.MOV.U32 R9, RZ, RZ, 0x0 ;  /* 0x00000000ff097424 */ /* 0x000fc800078e00ff */
[----:B------:R-:W-:Y:S05]  /*19e0*/  RET.REL.NODEC R8 `(_Z17kernel_gauss_stepPdiiii) ;  /* 0xffffffe408847950 */ /* 0x000fea0003c3ffff */
.L_x_723:
        /* <DEDUP_REMOVED lines=9> */
.L_x_729:


//--------------------- .text._Z11kernel_swapPdiiii --------------------------
	.section	.text._Z11kernel_swapPdiiii,"ax",@progbits
	.align	128
        .global         _Z11kernel_swapPdiiii
        .type           _Z11kernel_swapPdiiii,@function
        .size           _Z11kernel_swapPdiiii,(.L_x_740 - _Z11kernel_swapPdiiii)
        .other          _Z11kernel_swapPdiiii,@"STO_CUDA_ENTRY STV_DEFAULT"
_Z11kernel_swapPdiiii:
.text._Z11kernel_swapPdiiii:
[----:B------:R-:W-:Y:S01]  /*0000*/  LDC R1, c[0x0][0x37c] ;  /* 0x0000df00ff017b82 */ /* 0x000fe20000000800 */
[----:B------:R-:W0:Y:S07]  /*0010*/  S2R R7, SR_TID.X ;  /* 0x0000000000077919 */ /* 0x000e2e0000002100 */
[----:B------:R-:W0:Y:S01]  /*0020*/  S2UR UR4, SR_CTAID.X ;  /* 0x00000000000479c3 */ /* 0x000e220000002500 */
[----:B------:R-:W1:Y:S07]  /*0030*/  LDCU UR6, c[0x0][0x38c] ;  /* 0x00007180ff0677ac */ /* 0x000e6e0008000800 */
[----:B------:R-:W0:Y:S01]  /*0040*/  LDC R0, c[0x0][0x360] ;  /* 0x0000d800ff007b82 */ /* 0x000e220000000800 */
[----:B------:R-:W2:Y:S01]  /*0050*/  LDCU UR5, c[0x0][0x370] ;  /* 0x00006e00ff0577ac */ /* 0x000ea20008000800 */
[----:B0-----:R-:W-:-:S02]  /*0060*/  IMAD R7, R0, UR4, R7 ;  /* 0x0000000400077c24 */ /* 0x001fc4000f8e0207 */
[----:B--2---:R-:W-:-:S03]  /*0070*/  IMAD R0, R0, UR5, RZ ;  /* 0x0000000500007c24 */ /* 0x004fc6000f8e02ff */
[----:B-1----:R-:W-:-:S13]  /*0080*/  ISETP.GE.AND P0, PT, R7, UR6, PT ;  /* 0x0000000607007c0c */ /* 0x002fda000bf06270 */
[----:B------:R-:W-:Y:S05]  /*0090*/  @P0 EXIT ;  /* 0x000000000000094d */ /* 0x000fea0003800000 */
[----:B------:R-:W0:Y:S01]  /*00a0*/  I2F.U32.RP R8, R0 ;  /* 0x0000000000087306 */ /* 0x000e220000209000 */
[----:B------:R-:W-:Y:S01]  /*00b0*/  IADD3 R4, PT, PT, R0, R7, RZ ;  /* 0x0000000700047210 */ /* 0x000fe20007ffe0ff */
[----:B------:R-:W1:Y:S01]  /*00c0*/  LDCU UR7, c[0x0][0x388] ;  /* 0x00007100ff0777ac */ /* 0x000e620008000800 */
[----:B------:R-:W-:Y:S01]  /*00d0*/  IADD3 R9, PT, PT, RZ, -R0, RZ ;  /* 0x80000000ff097210 */ /* 0x000fe20007ffe0ff */
[----:B------:R-:W-:Y:S01]  /*00e0*/  BSSY.RECONVERGENT B0, `(.L_x_724) ;  /* 0x0000031000007945 */ /* 0x000fe20003800200 */
[C---:B------:R-:W-:Y:S01]  /*00f0*/  ISETP.GE.AND P0, PT, R4.reuse, UR6, PT ;  /* 0x0000000604007c0c */ /* 0x040fe2000bf06270 */
[----:B------:R-:W2:Y:S01]  /*0100*/  LDCU.64 UR4, c[0x0][0x358] ;  /* 0x00006b00ff0477ac */ /* 0x000ea20008000a00 */
[----:B------:R-:W-:Y:S02]  /*0110*/  VIMNMX R5, PT, PT, R4, UR6, !PT ;  /* 0x0000000604057c48 */ /* 0x000fe4000ffe0100 */
[----:B------:R-:W-:Y:S02]  /*0120*/  SEL R6, RZ, 0x1, P0 ;  /* 0x00000001ff067807 */ /* 0x000fe40000000000 */
[----:B------:R-:W-:-:S02]  /*0130*/  ISETP.NE.U32.AND P2, PT, R0, RZ, PT ;  /* 0x000000ff0000720c */ /* 0x000fc40003f45070 */
[----:B------:R-:W-:Y:S01]  /*0140*/  IADD3 R5, PT, PT, R5, -R4, -R6 ;  /* 0x8000000405057210 */ /* 0x000fe20007ffe806 */
[----:B0-----:R-:W0:Y:S02]  /*0150*/  MUFU.RCP R8, R8 ;  /* 0x0000000800087308 */ /* 0x001e240000001000 */
[----:B0-----:R-:W-:-:S06]  /*0160*/  IADD3 R2, PT, PT, R8, 0xffffffe, RZ ;  /* 0x0ffffffe08027810 */ /* 0x001fcc0007ffe0ff */
[----:B------:R0:W3:Y:S02]  /*0170*/  F2I.FTZ.U32.TRUNC.NTZ R3, R2 ;  /* 0x0000000200037305 */ /* 0x0000e4000021f000 */
[----:B0-----:R-:W-:Y:S02]  /*0180*/  HFMA2 R2, -RZ, RZ, 0, 0 ;  /* 0x00000000ff027431 */ /* 0x001fe400000001ff */
[----:B---3--:R-:W-:-:S04]  /*0190*/  IMAD R9, R9, R3, RZ ;  /* 0x0000000309097224 */ /* 0x008fc800078e02ff */
[----:B------:R-:W-:-:S06]  /*01a0*/  IMAD.HI.U32 R8, R3, R9, R2 ;  /* 0x0000000903087227 */ /* 0x000fcc00078e0002 */
[----:B------:R-:W-:-:S05]  /*01b0*/  IMAD.HI.U32 R9, R8, R5, RZ ;  /* 0x0000000508097227 */ /* 0x000fca00078e00ff */
[----:B------:R-:W-:-:S05]  /*01c0*/  IADD3 R2, PT, PT, -R9, RZ, RZ ;  /* 0x000000ff09027210 */ /* 0x000fca0007ffe1ff */
[----:B------:R-:W-:Y:S02]  /*01d0*/  IMAD R5, R0, R2, R5 ;  /* 0x0000000200057224 */ /* 0x000fe400078e0205 */
[----:B------:R-:W0:Y:S03]  /*01e0*/  LDC.64 R2, c[0x0][0x380] ;  /* 0x0000e000ff027b82 */ /* 0x000e260000000a00 */
[----:B------:R-:W-:-:S13]  /*01f0*/  ISETP.GE.U32.AND P0, PT, R5, R0, PT ;  /* 0x000000000500720c */ /* 0x000fda0003f06070 */
[----:B------:R-:W-:Y:S02]  /*0200*/  @P0 IADD3 R5, PT, PT, -R0, R5, RZ ;  /* 0x0000000500050210 */ /* 0x000fe40007ffe1ff */
[----:B------:R-:W-:Y:S02]  /*0210*/  @P0 IADD3 R9, PT, PT, R9, 0x1, RZ ;  /* 0x0000000109090810 */ /* 0x000fe40007ffe0ff */
[-C--:B------:R-:W-:Y:S02]  /*0220*/  ISETP.GE.U32.AND P1, PT, R5, R0.reuse, PT ;  /* 0x000000000500720c */ /* 0x080fe40003f26070 */
[----:B------:R-:W3:Y:S11]  /*0230*/  LDC.64 R4, c[0x0][0x390] ;  /* 0x0000e400ff047b82 */ /* 0x000ef60000000a00 */
[----:B------:R-:W-:Y:S01]  /*0240*/  @P1 VIADD R9, R9, 0x1 ;  /* 0x0000000109091836 */ /* 0x000fe20000000000 */
[----:B------:R-:W-:-:S04]  /*0250*/  @!P2 LOP3.LUT R9, RZ, R0, RZ, 0x33, !PT ;  /* 0x00000000ff09a212 */ /* 0x000fc800078e33ff */
[----:B------:R-:W-:-:S04]  /*0260*/  IADD3 R6, PT, PT, R6, R9, RZ ;  /* 0x0000000906067210 */ /* 0x000fc80007ffe0ff */
[C---:B------:R-:W-:Y:S02]  /*0270*/  LOP3.LUT R8, R6.reuse, 0x3, RZ, 0xc0, !PT ;  /* 0x0000000306087812 */ /* 0x040fe400078ec0ff */
[----:B------:R-:W-:Y:S02]  /*0280*/  ISETP.GE.U32.AND P1, PT, R6, 0x3, PT ;  /* 0x000000030600780c */ /* 0x000fe40003f26070 */
[----:B------:R-:W-:-:S13]  /*0290*/  ISETP.NE.AND P0, PT, R8, 0x3, PT ;  /* 0x000000030800780c */ /* 0x000fda0003f05270 */
[----:B012---:R-:W-:Y:S05]  /*02a0*/  @!P0 BRA `(.L_x_725) ;  /* 0x0000000000508947 */ /* 0x007fea0003800000 */
[----:B------:R-:W0:Y:S01]  /*02b0*/  LDC R18, c[0x0][0x388] ;  /* 0x0000e200ff127b82 */ /* 0x000e220000000800 */
[----:B------:R-:W0:Y:S01]  /*02c0*/  LDCU.64 UR8, c[0x0][0x390] ;  /* 0x00007200ff0877ac */ /* 0x000e220008000a00 */
[----:B------:R-:W-:-:S04]  /*02d0*/  IADD3 R6, PT, PT, R6, 0x1, RZ ;  /* 0x0000000106067810 */ /* 0x000fc80007ffe0ff */
[----:B------:R-:W-:Y:S02]  /*02e0*/  LOP3.LUT R6, R6, 0x3, RZ, 0xc0, !PT ;  /* 0x0000000306067812 */ /* 0x000fe400078ec0ff */
[----:B------:R-:W1:Y:S02]  /*02f0*/  LDC.64 R8, c[0x0][0x380] ;  /* 0x0000e000ff087b82 */ /* 0x000e640000000a00 */
[----:B------:R-:W-:Y:S01]  /*0300*/  IADD3 R6, PT, PT, -R6, RZ, RZ ;  /* 0x000000ff06067210 */ /* 0x000fe20007ffe1ff */
[CC--:B0-----:R-:W-:Y:S02]  /*0310*/  IMAD R19, R7.reuse, R18.reuse, UR9 ;  /* 0x0000000907137e24 */ /* 0x0c1fe4000f8e0212 */
[----:B------:R-:W-:-:S07]  /*0320*/  IMAD R21, R7, R18, UR8 ;  /* 0x0000000807157e24 */ /* 0x000fce000f8e0212 */
.L_x_726:
[----:B01----:R-:W-:-:S04]  /*0330*/  IMAD.WIDE R14, R19, 0x8, R8 ;  /* 0x00000008130e7825 */ /* 0x003fc800078e0208 */
[----:B------:R-:W-:Y:S01]  /*0340*/  IMAD.WIDE R10, R21, 0x8, R8 ;  /* 0x00000008150a7825 */ /* 0x000fe200078e0208 */
[----:B------:R-:W2:Y:S04]  /*0350*/  LDG.E.64 R16, desc[UR4][R14.64] ;  /* 0x000000040e107981 */ /* 0x000ea8000c1e1b00 */
[----:B------:R-:W4:Y:S01]  /*0360*/  LDG.E.64 R12, desc[UR4][R10.64] ;  /* 0x000000040a0c7981 */ /* 0x000f22000c1e1b00 */
[----:B------:R-:W-:Y:S01]  /*0370*/  IADD3 R6, PT, PT, R6, 0x1, RZ ;  /* 0x0000000106067810 */ /* 0x000fe20007ffe0ff */
[C---:B------:R-:W-:Y:S02]  /*0380*/  IMAD.IADD R7, R0.reuse, 0x1, R7 ;  /* 0x0000000100077824 */ /* 0x040fe400078e0207 */
[-C--:B------:R-:W-:Y:S01]  /*0390*/  IMAD R19, R0, R18.reuse, R19 ;  /* 0x0000001200137224 */ /* 0x080fe200078e0213 */
[----:B------:R-:W-:Y:S01]  /*03a0*/  ISETP.NE.AND P0, PT, R6, RZ, PT ;  /* 0x000000ff0600720c */ /* 0x000fe20003f05270 */
[----:B------:R-:W-:Y:S01]  /*03b0*/  IMAD R21, R0, R18, R21 ;  /* 0x0000001200157224 */ /* 0x000fe200078e0215 */
[----:B--2---:R0:W-:Y:S04]  /*03c0*/  STG.E.64 desc[UR4][R10.64], R16 ;  /* 0x000000100a007986 */ /* 0x0041e8000c101b04 */
[----:B----4-:R0:W-:Y:S07]  /*03d0*/  STG.E.64 desc[UR4][R14.64], R12 ;  /* 0x0000000c0e007986 */ /* 0x0101ee000c101b04 */
[----:B------:R-:W-:Y:S05]  /*03e0*/  @P0 BRA `(.L_x_726) ;  /* 0xfffffffc00d00947 */ /* 0x000fea000383ffff */
.L_x_725:
[----:B------:R-:W-:Y:S05]  /*03f0*/  BSYNC.RECONVERGENT B0 ;  /* 0x0000000000007941 */ /* 0x000fea0003800200 */
.L_x_724:
[----:B------:R-:W-:Y:S05]  /*0400*/  @!P1 EXIT ;  /* 0x000000000000994d */ /* 0x000fea0003800000 */
.L_x_727:
[C---:B-1-3--:R-:W-:Y:S02]  /*0410*/  IMAD R19, R7.reuse, UR7, R5 ;  /* 0x0000000707137c24 */ /* 0x04afe4000f8e0205 */
[----:B0-----:R-:W-:Y:S02]  /*0420*/  IMAD R15, R7, UR7, R4 ;  /* 0x00000007070f7c24 */ /* 0x001fe4000f8e0204 */
[----:B------:R-:W-:-:S04]  /*0430*/  IMAD.WIDE R18, R19, 0x8, R2 ;  /* 0x0000000813127825 */ /* 0x000fc800078e0202 */
[----:B------:R-:W-:Y:S01]  /*0440*/  IMAD.WIDE R14, R15, 0x8, R2 ;  /* 0x000000080f0e7825 */ /* 0x000fe200078e0202 */
[----:B------:R-:W2:Y:S04]  /*0450*/  LDG.E.64 R20, desc[UR4][R18.64] ;  /* 0x0000000412147981 */ /* 0x000ea8000c1e1b00 */
[----:B------:R-:W3:Y:S01]  /*0460*/  LDG.E.64 R16, desc[UR4][R14.64] ;  /* 0x000000040e107981 */ /* 0x000ee2000c1e1b00 */
[----:B------:R-:W-:-:S05]  /*0470*/  IADD3 R27, PT, PT, R0, R7, RZ ;  /* 0x00000007001b7210 */ /* 0x000fca0007ffe0ff */
[C---:B------:R-:W-:Y:S02]  /*0480*/  IMAD R7, R27.reuse, UR7, R5 ;  /* 0x000000071b077c24 */ /* 0x040fe4000f8e0205 */
[----:B------:R-:W-:Y:S02]  /*0490*/  IMAD R9, R27, UR7, R4 ;  /* 0x000000071b097c24 */ /* 0x000fe4000f8e0204 */
[----:B------:R-:W-:-:S04]  /*04a0*/  IMAD.WIDE R6, R7, 0x8, R2 ;  /* 0x0000000807067825 */ /* 0x000fc800078e0202 */
[----:B------:R-:W-:Y:S01]  /*04b0*/  IMAD.WIDE R8, R9, 0x8, R2 ;  /* 0x0000000809087825 */ /* 0x000fe200078e0202 */
[----:B--2---:R0:W-:Y:S04]  /*04c0*/  STG.E.64 desc[UR4][R14.64], R20 ;  /* 0x000000140e007986 */ /* 0x0041e8000c101b04 */
[----:B---3--:R1:W-:Y:S04]  /*04d0*/  STG.E.64 desc[UR4][R18.64], R16 ;  /* 0x0000001012007986 */ /* 0x0083e8000c101b04 */
        /* <DEDUP_REMOVED lines=9> */
[----:B0-----:R-:W4:Y:S04]  /*0570*/  LDG.E.64 R20, desc[UR4][R10.64] ;  /* 0x000000040a147981 */ /* 0x001f28000c1e1b00 */
[----:B------:R-:W5:Y:S01]  /*0580*/  LDG.E.64 R14, desc[UR4][R12.64] ;  /* 0x000000040c0e7981 */ /* 0x000f62000c1e1b00 */
[----:B------:R-:W-:-:S05]  /*0590*/  IADD3 R27, PT, PT, R0, R27, RZ ;  /* 0x0000001b001b7210 */ /* 0x000fca0007ffe0ff */
[C---:B-1----:R-:W-:Y:S02]  /*05a0*/  IMAD R19, R27.reuse, UR7, R5 ;  /* 0x000000071b137c24 */ /* 0x042fe4000f8e0205 */
[----:B------:R-:W-:Y:S02]  /*05b0*/  IMAD R17, R27, UR7, R4 ;  /* 0x000000071b117c24 */ /* 0x000fe4000f8e0204 */
[----:B------:R-:W-:-:S04]  /*05c0*/  IMAD.WIDE R18, R19, 0x8, R2 ;  /* 0x0000000813127825 */ /* 0x000fc800078e0202 */
[----:B------:R-:W-:Y:S01]  /*05d0*/  IMAD.WIDE R16, R17, 0x8, R2 ;  /* 0x0000000811107825 */ /* 0x000fe200078e0202 */
[----:B----4-:R1:W-:Y:S04]  /*05e0*/  STG.E.64 desc[UR4][R12.64], R20 ;  /* 0x000000140c007986 */ /* 0x0103e8000c101b04 */
[----:B-----5:R1:W-:Y:S04]  /*05f0*/  STG.E.64 desc[UR4][R10.64], R14 ;  /* 0x0000000e0a007986 */ /* 0x0203e8000c101b04 */
[----:B--2---:R-:W2:Y:S04]  /*0600*/  LDG.E.64 R24, desc[UR4][R18.64] ;  /* 0x0000000412187981 */ /* 0x004ea8000c1e1b00 */
[----:B------:R-:W4:Y:S01]  /*0610*/  LDG.E.64 R8, desc[UR4][R16.64] ;  /* 0x0000000410087981 */ /* 0x000f22000c1e1b00 */
[----:B---3--:R-:W-:-:S04]  /*0620*/  IADD3 R7, PT, PT, R0, R27, RZ ;  /* 0x0000001b00077210 */ /* 0x008fc80007ffe0ff */
[----:B------:R-:W-:Y:S01]  /*0630*/  ISETP.GE.AND P0, PT, R7, UR6, PT ;  /* 0x0000000607007c0c */ /* 0x000fe2000bf06270 */
[----:B--2---:R1:W-:Y:S04]  /*0640*/  STG.E.64 desc[UR4][R16.64], R24 ;  /* 0x0000001810007986 */ /* 0x0043e8000c101b04 */
[----:B----4-:R1:W-:Y:S08]  /*0650*/  STG.E.64 desc[UR4][R18.64], R8 ;  /* 0x0000000812007986 */ /* 0x0103f0000c101b04 */
[----:B------:R-:W-:Y:S05]  /*0660*/  @!P0 BRA `(.L_x_727) ;  /* 0xfffffffc00688947 */ /* 0x000fea000383ffff */
[----:B------:R-:W-:Y:S05]  /*0670*/  EXIT ;  /* 0x000000000000794d */ /* 0x000fea0003800000 */
.L_x_728:
        /* <DEDUP_REMOVED lines=16> */
.L_x_740:


//--------------------- .nv.shared._ZN3cub18CUB_300001_SM_10006detail11EmptyKernelIvEEvv --------------------------
	.section	.nv.shared._ZN3cub18CUB_300001_SM_10006detail11EmptyKernelIvEEvv,"aw",@nobits
	.sectionflags	@""
	.align	16
	.zero		1024


//--------------------- .nv.shared.reserved.0     --------------------------
	.section	.nv.shared.reserved.0,"aw",@nobits
	.weak		__nv_reservedSMEM_offset_0_alias
	.size		__nv_reservedSMEM_offset_0_alias, 0, 64
	.other		__nv_reservedSMEM_offset_0_alias,@"STO_CUDA_RESERVED_SHARED STV_DEFAULT"
__nv_reservedSMEM_offset_0_alias:
	.zero		0
	.zero		64


//--------------------- .nv.global                --------------------------
	.section	.nv.global,"aw",@nobits
.nv.global:
	.type		_ZN34_INTERNAL_2f7a6910_4_k_cu_6f559aca6thrust24THRUST_300001_SM_1000_NS12placeholders2_8E,@object
	.size		_ZN34_INTERNAL_2f7a6910_4_k_cu_6f559aca6thrust24THRUST_300001_SM_1000_NS12placeholders2_8E,(_ZN34_INTERNAL_2f7a6910_4_k_cu_6f559aca4cuda3std3__436_GLOBAL__N__2f7a6910_4_k_cu_6f559aca6ignoreE - _ZN34_INTERNAL_2f7a6910_4_k_cu_6f559aca6thrust24THRUST_300001_SM_1000_NS12placeholders2_8E)
_ZN34_INTERNAL_2f7a6910_4_k_cu_6f559aca6thrust24THRUST_300001_SM_1000_NS12placeholders2_8E:
	.zero		1
	.type		_ZN34_INTERNAL_2f7a6910_4_k_cu_6f559aca4cuda3std3__436_GLOBAL__N__2f7a6910_4_k_cu_6f559aca6ignoreE,@object
	.size		_ZN34_INTERNAL_2f7a6910_4_k_cu_6f559aca4cuda3std3__436_GLOBAL__N__2f7a6910_4_k_cu_6f559aca6ignoreE,(_ZN34_INTERNAL_2f7a6910_4_k_cu_6f559aca4cuda3std6ranges3__45__cpo4dataE - _ZN34_INTERNAL_2f7a6910_4_k_cu_6f559aca4cuda3std3__436_GLOBAL__N__2f7a6910_4_k_cu_6f559aca6ignoreE)
_ZN34_INTERNAL_2f7a6910_4_k_cu_6f559aca4cuda3std3__436_GLOBAL__N__2f7a6910_4_k_cu_6f559aca6ignoreE:
	.zero		1
	.type		_ZN34_INTERNAL_2f7a6910_4_k_cu_6f559aca4cuda3std6ranges3__45__cpo4dataE,@object
	.size		_ZN34_INTERNAL_2f7a6910_4_k_cu_6f559aca4cuda3std6ranges3__45__cpo4dataE,(_ZN34_INTERNAL_2f7a6910_4_k_cu_6f559aca6thrust24THRUST_300001_SM_1000_NS6system3cpp3parE - _ZN34_INTERNAL_2f7a6910_4_k_cu_6f559aca4cuda3std6ranges3__45__cpo4dataE)
_ZN34_INTERNAL_2f7a6910_4_k_cu_6f559aca4cuda3std6ranges3__45__cpo4dataE:
	.zero		1
	.type		_ZN34_INTERNAL_2f7a6910_4_k_cu_6f559aca6thrust24THRUST_300001_SM_1000_NS6system3cpp3parE,@object
	.size		_ZN34_INTERNAL_2f7a6910_4_k_cu_6f559aca6thrust24THRUST_300001_SM_1000_NS6system3cpp3parE,(_ZN34_INTERNAL_2f7a6910_4_k_cu_6f559aca4cuda3std3__45__cpo5beginE - _ZN34_INTERNAL_2f7a6910_4_k_cu_6f559aca6thrust24THRUST_300001_SM_1000_NS6system3cpp3parE)
_ZN34_INTERNAL_2f7a6910_4_k_cu_6f559aca6thrust24THRUST_300001_SM_1000_NS6system3cpp3parE:
	.zero		1
	.type		_ZN34_INTERNAL_2f7a6910_4_k_cu_6f559aca4cuda3std3__45__cpo5beginE,@object
	.size		_ZN34_INTERNAL_2f7a6910_4_k_cu_6f559aca4cuda3std3__45__cpo5beginE,(_ZN34_INTERNAL_2f7a6910_4_k_cu_6f559aca4cuda3std6ranges3__45__cpo5beginE - _ZN34_INTERNAL_2f7a6910_4_k_cu_6f559aca4cuda3std3__45__cpo5beginE)
_ZN34_INTERNAL_2f7a6910_4_k_cu_6f559aca4cuda3std3__45__cpo5beginE:
	.zero		1
	.type		_ZN34_INTERNAL_2f7a6910_4_k_cu_6f559aca4cuda3std6ranges3__45__cpo5beginE,@object
	.size		_ZN34_INTERNAL_2f7a6910_4_k_cu_6f559aca4cuda3std6ranges3__45__cpo5beginE,(_ZN34_INTERNAL_2f7a6910_4_k_cu_6f559aca6thrust24THRUST_300001_SM_1000_NS6deviceE - _ZN34_INTERNAL_2f7a6910_4_k_cu_6f559aca4cuda3std6ranges3__45__cpo5beginE)
_ZN34_INTERNAL_2f7a6910_4_k_cu_6f559aca4cuda3std6ranges3__45__cpo5beginE:
	.zero		1
	.type		_ZN34_INTERNAL_2f7a6910_4_k_cu_6f559aca6thrust24THRUST_300001_SM_1000_NS6deviceE,@object
	.size		_ZN34_INTERNAL_2f7a6910_4_k_cu_6f559aca6thrust24THRUST_300001_SM_1000_NS6deviceE,(_ZN34_INTERNAL_2f7a6910_4_k_cu_6f559aca4cuda3std3__47nulloptE - _ZN34_INTERNAL_2f7a6910_4_k_cu_6f559aca6thrust24THRUST_300001_SM_1000_NS6deviceE)
_ZN34_INTERNAL_2f7a6910_4_k_cu_6f559aca6thrust24THRUST_300001_SM_1000_NS6deviceE:
	.zero		1
	.type		_ZN34_INTERNAL_2f7a6910_4_k_cu_6f559aca4cuda3std3__47nulloptE,@object
	.size		_ZN34_INTERNAL_2f7a6910_4_k_cu_6f559aca4cuda3std3__47nulloptE,(_ZN34_INTERNAL_2f7a6910_4_k_cu_6f559aca4cuda3std6ranges3__45__cpo8distanceE - _ZN34_INTERNAL_2f7a6910_4_k_cu_6f559aca4cuda3std3__47nulloptE)
_ZN34_INTERNAL_2f7a6910_4_k_cu_6f559aca4cuda3std3__47nulloptE:
	.zero		1
	.type		_ZN34_INTERNAL_2f7a6910_4_k_cu_6f559aca4cuda3std6ranges3__45__cpo8distanceE,@object
	.size		_ZN34_INTERNAL_2f7a6910_4_k_cu_6f559aca4cuda3std6ranges3__45__cpo8distanceE,(_ZN34_INTERNAL_2f7a6910_4_k_cu_6f559aca6thrust24THRUST_300001_SM_1000_NS12placeholders2_4E - _ZN34_INTERNAL_2f7a6910_4_k_cu_6f559aca4cuda3std6ranges3__45__cpo8distanceE)
_ZN34_INTERNAL_2f7a6910_4_k_cu_6f559aca4cuda3std6ranges3__45__cpo8distanceE:
	.zero		1
	.type		_ZN34_INTERNAL_2f7a6910_4_k_cu_6f559aca6thrust24THRUST_300001_SM_1000_NS12placeholders2_4E,@object
	.size		_ZN34_INTERNAL_2f7a6910_4_k_cu_6f559aca6thrust24THRUST_300001_SM_1000_NS12placeholders2_4E,(_ZN34_INTERNAL_2f7a6910_4_k_cu_6f559aca4cuda3std3__45__cpo6rbeginE - _ZN34_INTERNAL_2f7a6910_4_k_cu_6f559aca6thrust24THRUST_300001_SM_1000_NS12placeholders2_4E)
_ZN34_INTERNAL_2f7a6910_4_k_cu_6f559aca6thrust24THRUST_300001_SM_1000_NS12placeholders2_4E:
	.zero		1
	.type		_ZN34_INTERNAL_2f7a6910_4_k_cu_6f559aca4cuda3std3__45__cpo6rbeginE,@object
	.size		_ZN34_INTERNAL_2f7a6910_4_k_cu_6f559aca4cuda3std3__45__cpo6rbeginE,(_ZN34_INTERNAL_2f7a6910_4_k_cu_6f559aca4cuda3std6ranges3__45__cpo7advanceE - _ZN34_INTERNAL_2f7a6910_4_k_cu_6f559aca4cuda3std3__45__cpo6rbeginE)
_ZN34_INTERNAL_2f7a6910_4_k_cu_6f559aca4cuda3std3__45__cpo6rbeginE:
	.zero		1
	.type		_ZN34_INTERNAL_2f7a6910_4_k_cu_6f559aca4cuda3std6ranges3__45__cpo7advanceE,@object
	.size		_ZN34_INTERNAL_2f7a6910_4_k_cu_6f559aca4cuda3std6ranges3__45__cpo7advanceE,(_ZN34_INTERNAL_2f7a6910_4_k_cu_6f559aca6thrust24THRUST_300001_SM_1000_NS12placeholders3_10E - _ZN34_INTERNAL_2f7a6910_4_k_cu_6f559aca4cuda3std6ranges3__45__cpo7advanceE)
_ZN34_INTERNAL_2f7a6910_4_k_cu_6f559aca4cuda3std6ranges3__45__cpo7advanceE:
	.zero		1
	.type		_ZN34_INTERNAL_2f7a6910_4_k_cu_6f559aca6thrust24THRUST_300001_SM_1000_NS12placeholders3_10E,@object
	.size		_ZN34_INTERNAL_2f7a6910_4_k_cu_6f559aca6thrust24THRUST_300001_SM_1000_NS12placeholders3_10E,(_ZN34_INTERNAL_2f7a6910_4_k_cu_6f559aca4cuda3std3__48in_placeE - _ZN34_INTERNAL_2f7a6910_4_k_cu_6f559aca6thrust24THRUST_300001_SM_1000_NS12placeholders3_10E)
_ZN34_INTERNAL_2f7a6910_4_k_cu_6f559aca6thrust24THRUST_300001_SM_1000_NS12placeholders3_10E:
	.zero		1
	.type		_ZN34_INTERNAL_2f7a6910_4_k_cu_6f559aca4cuda3std3__48in_placeE,@object
	.size		_ZN34_INTERNAL_2f7a6910_4_k_cu_6f559aca4cuda3std3__48in_placeE,(_ZN34_INTERNAL_2f7a6910_4_k_cu_6f559aca4cuda3std6ranges3__45__cpo4sizeE - _ZN34_INTERNAL_2f7a6910_4_k_cu_6f559aca4cuda3std3__48in_placeE)
_ZN34_INTERNAL_2f7a6910_4_k_cu_6f559aca4cuda3std3__48in_placeE:
	.zero		1
	.type		_ZN34_INTERNAL_2f7a6910_4_k_cu_6f559aca4cuda3std6ranges3__45__cpo4sizeE,@object
	.size		_ZN34_INTERNAL_2f7a6910_4_k_cu_6f559aca4cuda3std6ranges3__45__cpo4sizeE,(_ZN34_INTERNAL_2f7a6910_4_k_cu_6f559aca6thrust24THRUST_300001_SM_1000_NS12placeholders2_2E - _ZN34_INTERNAL_2f7a6910_4_k_cu_6f559aca4cuda3std6ranges3__45__cpo4sizeE)
_ZN34_INTERNAL_2f7a6910_4_k_cu_6f559aca4cuda3std6ranges3__45__cpo4sizeE:
	.zero		1
	.type		_ZN34_INTERNAL_2f7a6910_4_k_cu_6f559aca6thrust24THRUST_300001_SM_1000_NS12placeholders2_2E,@object
	.size		_ZN34_INTERNAL_2f7a6910_4_k_cu_6f559aca6thrust24THRUST_300001_SM_1000_NS12placeholders2_2E,(_ZN34_INTERNAL_2f7a6910_4_k_cu_6f559aca4cuda3std3__45__cpo6cbeginE - _ZN34_INTERNAL_2f7a6910_4_k_cu_6f559aca6thrust24THRUST_300001_SM_1000_NS12placeholders2_2E)
_ZN34_INTERNAL_2f7a6910_4_k_cu_6f559aca6thrust24THRUST_300001_SM_1000_NS12placeholders2_2E:
	.zero		1
	.type		_ZN34_INTERNAL_2f7a6910_4_k_cu_6f559aca4cuda3std3__45__cpo6cbeginE,@object
	.size		_ZN34_INTERNAL_2f7a6910_4_k_cu_6f559aca4cuda3std3__45__cpo6cbeginE,(_ZN34_INTERNAL_2f7a6910_4_k_cu_6f559aca4cuda3std6ranges3__45__cpo6cbeginE - _ZN34_INTERNAL_2f7a6910_4_k_cu_6f559aca4cuda3std3__45__cpo6cbeginE)
_ZN34_INTERNAL_2f7a6910_4_k_cu_6f559aca4cuda3std3__45__cpo6cbeginE:
	.zero		1
	.type		_ZN34_INTERNAL_2f7a6910_4_k_cu_6f559aca4cuda3std6ranges3__45__cpo6cbeginE,@object
	.size		_ZN34_INTERNAL_2f7a6910_4_k_cu_6f559aca4cuda3std6ranges3__45__cpo6cbeginE,(_ZN34_INTERNAL_2f7a6910_4_k_cu_6f559aca6thrust24THRUST_300001_SM_1000_NS12placeholders2_6E - _ZN34_INTERNAL_2f7a6910_4_k_cu_6f559aca4cuda3std6ranges3__45__cpo6cbeginE)
_ZN34_INTERNAL_2f7a6910_4_k_cu_6f559aca4cuda3std6ranges3__45__cpo6cbeginE:
	.zero		1
	.type		_ZN34_INTERNAL_2f7a6910_4_k_cu_6f559aca6thrust24THRUST_300001_SM_1000_NS12placeholders2_6E,@object
	.size		_ZN34_INTERNAL_2f7a6910_4_k_cu_6f559aca6thrust24THRUST_300001_SM_1000_NS12placeholders2_6E,(_ZN34_INTERNAL_2f7a6910_4_k_cu_6f559aca4cuda3std3__45__cpo7crbeginE - _ZN34_INTERNAL_2f7a6910_4_k_cu_6f559aca6thrust24THRUST_300001_SM_1000_NS12placeholders2_6E)
_ZN34_INTERNAL_2f7a6910_4_k_cu_6f559aca6thrust24THRUST_300001_SM_1000_NS12placeholders2_6E:
	.zero		1
	.type		_ZN34_INTERNAL_2f7a6910_4_k_cu_6f559aca4cuda3std3__45__cpo7crbeginE,@object
	.size		_ZN34_INTERNAL_2f7a6910_4_k_cu_6f559aca4cuda3std3__45__cpo7crbeginE,(_ZN34_INTERNAL_2f7a6910_4_k_cu_6f559aca4cuda3std6ranges3__45__cpo4nextE - _ZN34_INTERNAL_2f7a6910_4_k_cu_6f559aca4cuda3std3__45__cpo7crbeginE)
_ZN34_INTERNAL_2f7a6910_4_k_cu_6f559aca4cuda3std3__45__cpo7crbeginE:
	.zero		1
	.type		_ZN34_INTERNAL_2f7a6910_4_k_cu_6f559aca4cuda3std6ranges3__45__cpo4nextE,@object
	.size		_ZN34_INTERNAL_2f7a6910_4_k_cu_6f559aca4cuda3std6ranges3__45__cpo4nextE,(_ZN34_INTERNAL_2f7a6910_4_k_cu_6f559aca4cuda3std6ranges3__45__cpo4swapE - _ZN34_INTERNAL_2f7a6910_4_k_cu_6f559aca4cuda3std6ranges3__45__cpo4nextE)
_ZN34_INTERNAL_2f7a6910_4_k_cu_6f559aca4cuda3std6ranges3__45__cpo4nextE:
	.zero		1
	.type		_ZN34_INTERNAL_2f7a6910_4_k_cu_6f559aca4cuda3std6ranges3__45__cpo4swapE,@object
	.size		_ZN34_INTERNAL_2f7a6910_4_k_cu_6f559aca4cuda3std6ranges3__45__cpo4swapE,(_ZN34_INTERNAL_2f7a6910_4_k_cu_6f559aca6thrust24THRUST_300001_SM_1000_NS8cuda_cub10par_nosyncE - _ZN34_INTERNAL_2f7a6910_4_k_cu_6f559aca4cuda3std6ranges3__45__cpo4swapE)
_ZN34_INTERNAL_2f7a6910_4_k_cu_6f559aca4cuda3std6ranges3__45__cpo4swapE:
	.zero		1
	.type		_ZN34_INTERNAL_2f7a6910_4_k_cu_6f559aca6thrust24THRUST_300001_SM_1000_NS8cuda_cub10par_nosyncE,@object
	.size		_ZN34_INTERNAL_2f7a6910_4_k_cu_6f559aca6thrust24THRUST_300001_SM_1000_NS8cuda_cub10par_nosyncE,(_ZN34_INTERNAL_2f7a6910_4_k_cu_6f559aca6thrust24THRUST_300001_SM_1000_NS3seqE - _ZN34_INTERNAL_2f7a6910_4_k_cu_6f559aca6thrust24THRUST_300001_SM_1000_NS8cuda_cub10par_nosyncE)
_ZN34_INTERNAL_2f7a6910_4_k_cu_6f559aca6thrust24THRUST_300001_SM_1000_NS8cuda_cub10par_nosyncE:
	.zero		1
	.type		_ZN34_INTERNAL_2f7a6910_4_k_cu_6f559aca6thrust24THRUST_300001_SM_1000_NS3seqE,@object
	.size		_ZN34_INTERNAL_2f7a6910_4_k_cu_6f559aca6thrust24THRUST_300001_SM_1000_NS3seqE,(_ZN34_INTERNAL_2f7a6910_4_k_cu_6f559aca4cuda3std3__420unreachable_sentinelE - _ZN34_INTERNAL_2f7a6910_4_k_cu_6f559aca6thrust24THRUST_300001_SM_1000_NS3seqE)
_ZN34_INTERNAL_2f7a6910_4_k_cu_6f559aca6thrust24THRUST_300001_SM_1000_NS3seqE:
	.zero		1
	.type		_ZN34_INTERNAL_2f7a6910_4_k_cu_6f559aca4cuda3std3__420unreachable_sentinelE,@object
	.size		_ZN34_INTERNAL_2f7a6910_4_k_cu_6f559aca4cuda3std3__420unreachable_sentinelE,(_ZN34_INTERNAL_2f7a6910_4_k_cu_6f559aca4cuda3std6ranges3__45__cpo5ssizeE - _ZN34_INTERNAL_2f7a6910_4_k_cu_6f559aca4cuda3std3__420unreachable_sentinelE)
_ZN34_INTERNAL_2f7a6910_4_k_cu_6f559aca4cuda3std3__420unreachable_sentinelE:
	.zero		1
	.type		_ZN34_INTERNAL_2f7a6910_4_k_cu_6f559aca4cuda3std6ranges3__45__cpo5ssizeE,@object
	.size		_ZN34_INTERNAL_2f7a6910_4_k_cu_6f559aca4cuda3std6ranges3__45__cpo5ssizeE,(_ZN34_INTERNAL_2f7a6910_4_k_cu_6f559aca6thrust24THRUST_300001_SM_1000_NS12placeholders2_3E - _ZN34_INTERNAL_2f7a6910_4_k_cu_6f559aca4cuda3std6ranges3__45__cpo5ssizeE)
_ZN34_INTERNAL_2f7a6910_4_k_cu_6f559aca4cuda3std6ranges3__45__cpo5ssizeE:
	.zero		1
	.type		_ZN34_INTERNAL_2f7a6910_4_k_cu_6f559aca6thrust24THRUST_300001_SM_1000_NS12placeholders2_3E,@object
	.size		_ZN34_INTERNAL_2f7a6910_4_k_cu_6f559aca6thrust24THRUST_300001_SM_1000_NS12placeholders2_3E,(_ZN34_INTERNAL_2f7a6910_4_k_cu_6f559aca4cuda3std3__45__cpo4cendE - _ZN34_INTERNAL_2f7a6910_4_k_cu_6f559aca6thrust24THRUST_300001_SM_1000_NS12placeholders2_3E)
_ZN34_INTERNAL_2f7a6910_4_k_cu_6f559aca6thrust24THRUST_300001_SM_1000_NS12placeholders2_3E:
	.zero		1
	.type		_ZN34_INTERNAL_2f7a6910_4_k_cu_6f559aca4cuda3std3__45__cpo4cendE,@object
	.size		_ZN34_INTERNAL_2f7a6910_4_k_cu_6f559aca4cuda3std3__45__cpo4cendE,(_ZN34_INTERNAL_2f7a6910_4_k_cu_6f559aca4cuda3std6ranges3__45__cpo4cendE - _ZN34_INTERNAL_2f7a6910_4_k_cu_6f559aca4cuda3std3__45__cpo4cendE)
_ZN34_INTERNAL_2f7a6910_4_k_cu_6f559aca4cuda3std3__45__cpo4cendE:
	.zero		1
	.type		_ZN34_INTERNAL_2f7a6910_4_k_cu_6f559aca4cuda3std6ranges3__45__cpo4cendE,@object
	.size		_ZN34_INTERNAL_2f7a6910_4_k_cu_6f559aca4cuda3std6ranges3__45__cpo4cendE,(_ZN34_INTERNAL_2f7a6910_4_k_cu_6f559aca6thrust24THRUST_300001_SM_1000_NS12placeholders2_7E - _ZN34_INTERNAL_2f7a6910_4_k_cu_6f559aca4cuda3std6ranges3__45__cpo4cendE)
_ZN34_INTERNAL_2f7a6910_4_k_cu_6f559aca4cuda3std6ranges3__45__cpo4cendE:
	.zero		1
	.type		_ZN34_INTERNAL_2f7a6910_4_k_cu_6f559aca6thrust24THRUST_300001_SM_1000_NS12placeholders2_7E,@object
	.size		_ZN34_INTERNAL_2f7a6910_4_k_cu_6f559aca6thrust24THRUST_300001_SM_1000_NS12placeholders2_7E,(_ZN34_INTERNAL_2f7a6910_4_k_cu_6f559aca4cuda3std3__45__cpo5crendE - _ZN34_INTERNAL_2f7a6910_4_k_cu_6f559aca6thrust24THRUST_300001_SM_1000_NS12placeholders2_7E)
_ZN34_INTERNAL_2f7a6910_4_k_cu_6f559aca6thrust24THRUST_300001_SM_1000_NS12placeholders2_7E:
	.zero		1
	.type		_ZN34_INTERNAL_2f7a6910_4_k_cu_6f559aca4cuda3std3__45__cpo5crendE,@object
	.size		_ZN34_INTERNAL_2f7a6910_4_k_cu_6f559aca4cuda3std3__45__cpo5crendE,(_ZN34_INTERNAL_2f7a6910_4_k_cu_6f559aca4cuda3std6ranges3__45__cpo4prevE - _ZN34_INTERNAL_2f7a6910_4_k_cu_6f559aca4cuda3std3__45__cpo5crendE)
_ZN34_INTERNAL_2f7a6910_4_k_cu_6f559aca4cuda3std3__45__cpo5crendE:
	.zero		1
	.type		_ZN34_INTERNAL_2f7a6910_4_k_cu_6f559aca4cuda3std6ranges3__45__cpo4prevE,@object
	.size		_ZN34_INTERNAL_2f7a6910_4_k_cu_6f559aca4cuda3std6ranges3__45__cpo4prevE,(_ZN34_INTERNAL_2f7a6910_4_k_cu_6f559aca4cuda3std6ranges3__45__cpo9iter_moveE - _ZN34_INTERNAL_2f7a6910_4_k_cu_6f559aca4cuda3std6ranges3__45__cpo4prevE)
_ZN34_INTERNAL_2f7a6910_4_k_cu_6f559aca4cuda3std6ranges3__45__cpo4prevE:
	.zero		1
	.type		_ZN34_INTERNAL_2f7a6910_4_k_cu_6f559aca4cuda3std6ranges3__45__cpo9iter_moveE,@object
	.size		_ZN34_INTERNAL_2f7a6910_4_k_cu_6f559aca4cuda3std6ranges3__45__cpo9iter_moveE,(_ZN34_INTERNAL_2f7a6910_4_k_cu_6f559aca6thrust24THRUST_300001_SM_1000_NS6system6detail10sequential3seqE - _ZN34_INTERNAL_2f7a6910_4_k_cu_6f559aca4cuda3std6ranges3__45__cpo9iter_moveE)
_ZN34_INTERNAL_2f7a6910_4_k_cu_6f559aca4cuda3std6ranges3__45__cpo9iter_moveE:
	.zero		1
	.type		_ZN34_INTERNAL_2f7a6910_4_k_cu_6f559aca6thrust24THRUST_300001_SM_1000_NS6system6detail10sequential3seqE,@object
	.size		_ZN34_INTERNAL_2f7a6910_4_k_cu_6f559aca6thrust24THRUST_300001_SM_1000_NS6system6detail10sequential3seqE,(_ZN34_INTERNAL_2f7a6910_4_k_cu_6f559aca6thrust24THRUST_300001_SM_1000_NS12placeholders2_9E - _ZN34_INTERNAL_2f7a6910_4_k_cu_6f559aca6thrust24THRUST_300001_SM_1000_NS6system6detail10sequential3seqE)
_ZN34_INTERNAL_2f7a6910_4_k_cu_6f559aca6thrust24THRUST_300001_SM_1000_NS6system6detail10sequential3seqE:
	.zero		1
	.type		_ZN34_INTERNAL_2f7a6910_4_k_cu_6f559aca6thrust24THRUST_300001_SM_1000_NS12placeholders2_9E,@object
	.size		_ZN34_INTERNAL_2f7a6910_4_k_cu_6f559aca6thrust24THRUST_300001_SM_1000_NS12placeholders2_9E,(_ZN34_INTERNAL_2f7a6910_4_k_cu_6f559aca4cuda3std3__419piecewise_constructE - _ZN34_INTERNAL_2f7a6910_4_k_cu_6f559aca6thrust24THRUST_300001_SM_1000_NS12placeholders2_9E)
_ZN34_INTERNAL_2f7a6910_4_k_cu_6f559aca6thrust24THRUST_300001_SM_1000_NS12placeholders2_9E:
	.zero		1
	.type		_ZN34_INTERNAL_2f7a6910_4_k_cu_6f559aca4cuda3std3__419piecewise_constructE,@object
	.size		_ZN34_INTERNAL_2f7a6910_4_k_cu_6f559aca4cuda3std3__419piecewise_constructE,(_ZN34_INTERNAL_2f7a6910_4_k_cu_6f559aca4cuda3std6ranges3__45__cpo5cdataE - _ZN34_INTERNAL_2f7a6910_4_k_cu_6f559aca4cuda3std3__419piecewise_constructE)
_ZN34_INTERNAL_2f7a6910_4_k_cu_6f559aca4cuda3std3__419piecewise_constructE:
	.zero		1
	.type		_ZN34_INTERNAL_2f7a6910_4_k_cu_6f559aca4cuda3std6ranges3__45__cpo5cdataE,@object
	.size		_ZN34_INTERNAL_2f7a6910_4_k_cu_6f559aca4cuda3std6ranges3__45__cpo5cdataE,(_ZN34_INTERNAL_2f7a6910_4_k_cu_6f559aca6thrust24THRUST_300001_SM_1000_NS12placeholders2_1E - _ZN34_INTERNAL_2f7a6910_4_k_cu_6f559aca4cuda3std6ranges3__45__cpo5cdataE)
_ZN34_INTERNAL_2f7a6910_4_k_cu_6f559aca4cuda3std6ranges3__45__cpo5cdataE:
	.zero		1
	.type		_ZN34_INTERNAL_2f7a6910_4_k_cu_6f559aca6thrust24THRUST_300001_SM_1000_NS12placeholders2_1E,@object
	.size		_ZN34_INTERNAL_2f7a6910_4_k_cu_6f559aca6thrust24THRUST_300001_SM_1000_NS12placeholders2_1E,(_ZN34_INTERNAL_2f7a6910_4_k_cu_6f559aca4cuda3std3__45__cpo3endE - _ZN34_INTERNAL_2f7a6910_4_k_cu_6f559aca6thrust24THRUST_300001_SM_1000_NS12placeholders2_1E)
_ZN34_INTERNAL_2f7a6910_4_k_cu_6f559aca6thrust24THRUST_300001_SM_1000_NS12placeholders2_1E:
	.zero		1
	.type		_ZN34_INTERNAL_2f7a6910_4_k_cu_6f559aca4cuda3std3__45__cpo3endE,@object
	.size		_ZN34_INTERNAL_2f7a6910_4_k_cu_6f559aca4cuda3std3__45__cpo3endE,(_ZN34_INTERNAL_2f7a6910_4_k_cu_6f559aca4cuda3std6ranges3__45__cpo3endE - _ZN34_INTERNAL_2f7a6910_4_k_cu_6f559aca4cuda3std3__45__cpo3endE)
_ZN34_INTERNAL_2f7a6910_4_k_cu_6f559aca4cuda3std3__45__cpo3endE:
	.zero		1
	.type		_ZN34_INTERNAL_2f7a6910_4_k_cu_6f559aca4cuda3std6ranges3__45__cpo3endE,@object
	.size		_ZN34_INTERNAL_2f7a6910_4_k_cu_6f559aca4cuda3std6ranges3__45__cpo3endE,(_ZN34_INTERNAL_2f7a6910_4_k_cu_6f559aca6thrust24THRUST_300001_SM_1000_NS12placeholders2_5E - _ZN34_INTERNAL_2f7a6910_4_k_cu_6f559aca4cuda3std6ranges3__45__cpo3endE)
_ZN34_INTERNAL_2f7a6910_4_k_cu_6f559aca4cuda3std6ranges3__45__cpo3endE:
	.zero		1
	.type		_ZN34_INTERNAL_2f7a6910_4_k_cu_6f559aca6thrust24THRUST_300001_SM_1000_NS12placeholders2_5E,@object
	.size		_ZN34_INTERNAL_2f7a6910_4_k_cu_6f559aca6thrust24THRUST_300001_SM_1000_NS12placeholders2_5E,(_ZN34_INTERNAL_2f7a6910_4_k_cu_6f559aca4cuda3std3__45__cpo4rendE - _ZN34_INTERNAL_2f7a6910_4_k_cu_6f559aca6thrust24THRUST_300001_SM_1000_NS12placeholders2_5E)
_ZN34_INTERNAL_2f7a6910_4_k_cu_6f559aca6thrust24THRUST_300001_SM_1000_NS12placeholders2_5E:
	.zero		1
	.type		_ZN34_INTERNAL_2f7a6910_4_k_cu_6f559aca4cuda3std3__45__cpo4rendE,@object
	.size		_ZN34_INTERNAL_2f7a6910_4_k_cu_6f559aca4cuda3std3__45__cpo4rendE,(_ZN34_INTERNAL_2f7a6910_4_k_cu_6f559aca4cuda3std6ranges3__45__cpo9iter_swapE - _ZN34_INTERNAL_2f7a6910_4_k_cu_6f559aca4cuda3std3__45__cpo4rendE)
_ZN34_INTERNAL_2f7a6910_4_k_cu_6f559aca4cuda3std3__45__cpo4rendE:
	.zero		1
	.type		_ZN34_INTERNAL_2f7a6910_4_k_cu_6f559aca4cuda3std6ranges3__45__cpo9iter_swapE,@object
	.size		_ZN34_INTERNAL_2f7a6910_4_k_cu_6f559aca4cuda3std6ranges3__45__cpo9iter_swapE,(_ZN34_INTERNAL_2f7a6910_4_k_cu_6f559aca4cuda3std3__48unexpectE - _ZN34_INTERNAL_2f7a6910_4_k_cu_6f559aca4cuda3std6ranges3__45__cpo9iter_swapE)
_ZN34_INTERNAL_2f7a6910_4_k_cu_6f559aca4cuda3std6ranges3__45__cpo9iter_swapE:
	.zero		1
	.type		_ZN34_INTERNAL_2f7a6910_4_k_cu_6f559aca4cuda3std3__48unexpectE,@object
	.size		_ZN34_INTERNAL_2f7a6910_4_k_cu_6f559aca4cuda3std3__48unexpectE,(_ZN34_INTERNAL_2f7a6910_4_k_cu_6f559aca6thrust24THRUST_300001_SM_1000_NS8cuda_cub3parE - _ZN34_INTERNAL_2f7a6910_4_k_cu_6f559aca4cuda3std3__48unexpectE)
_ZN34_INTERNAL_2f7a6910_4_k_cu_6f559aca4cuda3std3__48unexpectE:
	.zero		1
	.type		_ZN34_INTERNAL_2f7a6910_4_k_cu_6f559aca6thrust24THRUST_300001_SM_1000_NS8cuda_cub3parE,@object
	.size		_ZN34_INTERNAL_2f7a6910_4_k_cu_6f559aca6thrust24THRUST_300001_SM_1000_NS8cuda_cub3parE,(.L_29 - _ZN34_INTERNAL_2f7a6910_4_k_cu_6f559aca6thrust24THRUST_300001_SM_1000_NS8cuda_cub3parE)
_ZN34_INTERNAL_2f7a6910_4_k_cu_6f559aca6thrust24THRUST_300001_SM_1000_NS8cuda_cub3parE:
	.zero		1
.L_29:


//--------------------- .nv.shared._ZN6thrust24THRUST_300001_SM_1000_NS8cuda_cub4core6detail13_kernel_agentINS1_8__reduce11ReduceAgentIPN4cuda3std3__45tupleIJdlEEESC_SB_lNS1_9__extrema9arg_max_fIdl10comparatorEEEEJSC_SC_iSG_EEEvDpT0_ --------------------------
	.section	.nv.shared._ZN6thrust24THRUST_300001_SM_1000_NS8cuda_cub4core6detail13_kernel_agentINS1_8__reduce11ReduceAgentIPN4cuda3std3__45tupleIJdlEEESC_SB_lNS1_9__extrema9arg_max_fIdl10comparatorEEEEJSC_SC_iSG_EEEvDpT0_,"aw",@nobits
	.sectionflags	@""
	.align	16
	.zero		1024


//--------------------- .nv.shared._ZN6thrust24THRUST_300001_SM_1000_NS8cuda_cub4core6detail13_kernel_agentINS1_8__reduce10DrainAgentIlEEJN3cub18CUB_300001_SM_10009GridQueueIyEElEEEvDpT0_ --------------------------
	.section	.nv.shared._ZN6thrust24THRUST_300001_SM_1000_NS8cuda_cub4core6detail13_kernel_agentINS1_8__reduce10DrainAgentIlEEJN3cub18CUB_300001_SM_10009GridQueueIyEElEEEvDpT0_,"aw",@nobits
	.sectionflags	@""
	.align	16
	.zero		1024


//--------------------- .nv.shared._ZN6thrust24THRUST_300001_SM_1000_NS8cuda_cub4core6detail13_kernel_agentINS1_8__reduce11ReduceAgentINS0_12zip_iteratorIN4cuda3std3__45tupleIJNS0_10device_ptrIdEENS0_17counting_iteratorIlNS0_11use_defaultESF_SF_EEEEEEEPNSB_IJdlEEESJ_lNS1_9__extrema9arg_max_fIdl10comparatorEEEEJSI_SK_lN3cub18CUB_300001_SM_100013GridEvenShareIlEENSR_9GridQueueIyEESO_EEEvDpT0_ --------------------------
	.section	.nv.shared._ZN6thrust24THRUST_300001_SM_1000_NS8cuda_cub4core6detail13_kernel_agentINS1_8__reduce11ReduceAgentINS0_12zip_iteratorIN4cuda3std3__45tupleIJNS0_10device_ptrIdEENS0_17counting_iteratorIlNS0_11use_defaultESF_SF_EEEEEEEPNSB_IJdlEEESJ_lNS1_9__extrema9arg_max_fIdl10comparatorEEEEJSI_SK_lN3cub18CUB_300001_SM_100013GridEvenShareIlEENSR_9GridQueueIyEESO_EEEvDpT0_,"aw",@nobits
	.sectionflags	@""
	.align	16
	.zero		1024


//--------------------- .nv.shared._ZN6thrust24THRUST_300001_SM_1000_NS8cuda_cub4core6detail13_kernel_agentINS1_8__reduce11ReduceAgentINS0_12zip_iteratorIN4cuda3std3__45tupleIJNS0_10device_ptrIdEENS0_17counting_iteratorIlNS0_11use_defaultESF_SF_EEEEEEEPNSB_IJdlEEESJ_lNS1_9__extrema9arg_max_fIdl10comparatorEEEEJSI_SK_lSO_EEEvDpT0_ --------------------------
	.section	.nv.shared._ZN6thrust24THRUST_300001_SM_1000_NS8cuda_cub4core6detail13_kernel_agentINS1_8__reduce11ReduceAgentINS0_12zip_iteratorIN4cuda3std3__45tupleIJNS0_10device_ptrIdEENS0_17counting_iteratorIlNS0_11use_defaultESF_SF_EEEEEEEPNSB_IJdlEEESJ_lNS1_9__extrema9arg_max_fIdl10comparatorEEEEJSI_SK_lSO_EEEvDpT0_,"aw",@nobits
	.sectionflags	@""
	.align	16
	.zero		1024


//--------------------- .nv.shared._ZN6thrust24THRUST_300001_SM_1000_NS8cuda_cub4core6detail13_kernel_agentINS1_8__reduce11ReduceAgentIPN4cuda3std3__45tupleIJdlEEESC_SB_iNS1_9__extrema9arg_max_fIdl10comparatorEEEEJSC_SC_iSG_EEEvDpT0_ --------------------------
	.section	.nv.shared._ZN6thrust24THRUST_300001_SM_1000_NS8cuda_cub4core6detail13_kernel_agentINS1_8__reduce11ReduceAgentIPN4cuda3std3__45tupleIJdlEEESC_SB_iNS1_9__extrema9arg_max_fIdl10comparatorEEEEJSC_SC_iSG_EEEvDpT0_,"aw",@nobits
	.sectionflags	@""
	.align	16
	.zero		1024


//--------------------- .nv.shared._ZN6thrust24THRUST_300001_SM_1000_NS8cuda_cub4core6detail13_kernel_agentINS1_8__reduce10DrainAgentIiEEJN3cub18CUB_300001_SM_10009GridQueueIjEEiEEEvDpT0_ --------------------------
	.section	.nv.shared._ZN6thrust24THRUST_300001_SM_1000_NS8cuda_cub4core6detail13_kernel_agentINS1_8__reduce10DrainAgentIiEEJN3cub18CUB_300001_SM_10009GridQueueIjEEiEEEvDpT0_,"aw",@nobits
	.sectionflags	@""
	.align	16
	.zero		1024


//--------------------- .nv.shared._ZN6thrust24THRUST_300001_SM_1000_NS8cuda_cub4core6detail13_kernel_agentINS1_8__reduce11ReduceAgentINS0_12zip_iteratorIN4cuda3std3__45tupleIJNS0_10device_ptrIdEENS0_17counting_iteratorIlNS0_11use_defaultESF_SF_EEEEEEEPNSB_IJdlEEESJ_iNS1_9__extrema9arg_max_fIdl10comparatorEEEEJSI_SK_iN3cub18CUB_300001_SM_100013GridEvenShareIiEENSR_9GridQueueIjEESO_EEEvDpT0_ --------------------------
	.section	.nv.shared._ZN6thrust24THRUST_300001_SM_1000_NS8cuda_cub4core6detail13_kernel_agentINS1_8__reduce11ReduceAgentINS0_12zip_iteratorIN4cuda3std3__45tupleIJNS0_10device_ptrIdEENS0_17counting_iteratorIlNS0_11use_defaultESF_SF_EEEEEEEPNSB_IJdlEEESJ_iNS1_9__extrema9arg_max_fIdl10comparatorEEEEJSI_SK_iN3cub18CUB_300001_SM_100013GridEvenShareIiEENSR_9GridQueueIjEESO_EEEvDpT0_,"aw",@nobits
	.sectionflags	@""
	.align	16
	.zero		1024


//--------------------- .nv.shared._ZN6thrust24THRUST_300001_SM_1000_NS8cuda_cub4core6detail13_kernel_agentINS1_8__reduce11ReduceAgentINS0_12zip_iteratorIN4cuda3std3__45tupleIJNS0_10device_ptrIdEENS0_17counting_iteratorIlNS0_11use_defaultESF_SF_EEEEEEEPNSB_IJdlEEESJ_iNS1_9__extrema9arg_max_fIdl10comparatorEEEEJSI_SK_iSO_EEEvDpT0_ --------------------------
	.section	.nv.shared._ZN6thrust24THRUST_300001_SM_1000_NS8cuda_cub4core6detail13_kernel_agentINS1_8__reduce11ReduceAgentINS0_12zip_iteratorIN4cuda3std3__45tupleIJNS0_10device_ptrIdEENS0_17counting_iteratorIlNS0_11use_defaultESF_SF_EEEEEEEPNSB_IJdlEEESJ_iNS1_9__extrema9arg_max_fIdl10comparatorEEEEJSI_SK_iSO_EEEvDpT0_,"aw",@nobits
	.sectionflags	@""
	.align	16
	.zero		1024


//--------------------- .nv.shared._Z17kernel_gauss_stepPdiiii --------------------------
	.section	.nv.shared._Z17kernel_gauss_stepPdiiii,"aw",@nobits
	.sectionflags	@""
	.align	16
	.zero		1024


//--------------------- .nv.shared._Z11kernel_swapPdiiii --------------------------
	.section	.nv.shared._Z11kernel_swapPdiiii,"aw",@nobits
	.sectionflags	@""
	.align	16
	.zero		1024


//--------------------- .nv.constant0._ZN3cub18CUB_300001_SM_10006detail11EmptyKernelIvEEvv --------------------------
	.section	.nv.constant0._ZN3cub18CUB_300001_SM_10006detail11EmptyKernelIvEEvv,"a",@progbits
	.sectionflags	@""
	.align	4
.nv.constant0._ZN3cub18CUB_300001_SM_10006detail11EmptyKernelIvEEvv:
	.zero		896


//--------------------- .nv.constant0._ZN6thrust24THRUST_300001_SM_1000_NS8cuda_cub4core6detail13_kernel_agentINS1_8__reduce11ReduceAgentIPN4cuda3std3__45tupleIJdlEEESC_SB_lNS1_9__extrema9arg_max_fIdl10comparatorEEEEJSC_SC_iSG_EEEvDpT0_ --------------------------
	.section	.nv.constant0._ZN6thrust24THRUST_300001_SM_1000_NS8cuda_cub4core6detail13_kernel_agentINS1_8__reduce11ReduceAgentIPN4cuda3std3__45tupleIJdlEEESC_SB_lNS1_9__extrema9arg_max_fIdl10comparatorEEEEJSC_SC_iSG_EEEvDpT0_,"a",@progbits
	.sectionflags	@""
	.align	4
.nv.constant0._ZN6thrust24THRUST_300001_SM_1000_NS8cuda_cub4core6detail13_kernel_agentINS1_8__reduce11ReduceAgentIPN4cuda3std3__45tupleIJdlEEESC_SB_lNS1_9__extrema9arg_max_fIdl10comparatorEEEEJSC_SC_iSG_EEEvDpT0_:
	.zero		917


//--------------------- .nv.constant0._ZN6thrust24THRUST_300001_SM_1000_NS8cuda_cub4core6detail13_kernel_agentINS1_8__reduce10DrainAgentIlEEJN3cub18CUB_300001_SM_10009GridQueueIyEElEEEvDpT0_ --------------------------
	.section	.nv.constant0._ZN6thrust24THRUST_300001_SM_1000_NS8cuda_cub4core6detail13_kernel_agentINS1_8__reduce10DrainAgentIlEEJN3cub18CUB_300001_SM_10009GridQueueIyEElEEEvDpT0_,"a",@progbits
	.sectionflags	@""
	.align	4
.nv.constant0._ZN6thrust24THRUST_300001_SM_1000_NS8cuda_cub4core6detail13_kernel_agentINS1_8__reduce10DrainAgentIlEEJN3cub18CUB_300001_SM_10009GridQueueIyEElEEEvDpT0_:
	.zero		912


//--------------------- .nv.constant0._ZN6thrust24THRUST_300001_SM_1000_NS8cuda_cub4core6detail13_kernel_agentINS1_8__reduce11ReduceAgentINS0_12zip_iteratorIN4cuda3std3__45tupleIJNS0_10device_ptrIdEENS0_17counting_iteratorIlNS0_11use_defaultESF_SF_EEEEEEEPNSB_IJdlEEESJ_lNS1_9__extrema9arg_max_fIdl10comparatorEEEEJSI_SK_lN3cub18CUB_300001_SM_100013GridEvenShareIlEENSR_9GridQueueIyEESO_EEEvDpT0_ --------------------------
	.section	.nv.constant0._ZN6thrust24THRUST_300001_SM_1000_NS8cuda_cub4core6detail13_kernel_agentINS1_8__reduce11ReduceAgentINS0_12zip_iteratorIN4cuda3std3__45tupleIJNS0_10device_ptrIdEENS0_17counting_iteratorIlNS0_11use_defaultESF_SF_EEEEEEEPNSB_IJdlEEESJ_lNS1_9__extrema9arg_max_fIdl10comparatorEEEEJSI_SK_lN3cub18CUB_300001_SM_100013GridEvenShareIlEENSR_9GridQueueIyEESO_EEEvDpT0_,"a",@progbits
	.sectionflags	@""
	.align	4
.nv.constant0._ZN6thrust24THRUST_300001_SM_1000_NS8cuda_cub4core6detail13_kernel_agentINS1_8__reduce11ReduceAgentINS0_12zip_iteratorIN4cuda3std3__45tupleIJNS0_10device_ptrIdEENS0_17counting_iteratorIlNS0_11use_defaultESF_SF_EEEEEEEPNSB_IJdlEEESJ_lNS1_9__extrema9arg_max_fIdl10comparatorEEEEJSI_SK_lN3cub18CUB_300001_SM_100013GridEvenShareIlEENSR_9GridQueueIyEESO_EEEvDpT0_:
	.zero		1009


//--------------------- .nv.constant0._ZN6thrust24THRUST_300001_SM_1000_NS8cuda_cub4core6detail13_kernel_agentINS1_8__reduce11ReduceAgentINS0_12zip_iteratorIN4cuda3std3__45tupleIJNS0_10device_ptrIdEENS0_17counting_iteratorIlNS0_11use_defaultESF_SF_EEEEEEEPNSB_IJdlEEESJ_lNS1_9__extrema9arg_max_fIdl10comparatorEEEEJSI_SK_lSO_EEEvDpT0_ --------------------------
	.section	.nv.constant0._ZN6thrust24THRUST_300001_SM_1000_NS8cuda_cub4core6detail13_kernel_agentINS1_8__reduce11ReduceAgentINS0_12zip_iteratorIN4cuda3std3__45tupleIJNS0_10device_ptrIdEENS0_17counting_iteratorIlNS0_11use_defaultESF_SF_EEEEEEEPNSB_IJdlEEESJ_lNS1_9__extrema9arg_max_fIdl10comparatorEEEEJSI_SK_lSO_EEEvDpT0_,"a",@progbits
	.sectionflags	@""
	.align	4
.nv.constant0._ZN6thrust24THRUST_300001_SM_1000_NS8cuda_cub4core6detail13_kernel_agentINS1_8__reduce11ReduceAgentINS0_12zip_iteratorIN4cuda3std3__45tupleIJNS0_10device_ptrIdEENS0_17counting_iteratorIlNS0_11use_defaultESF_SF_EEEEEEEPNSB_IJdlEEESJ_lNS1_9__extrema9arg_max_fIdl10comparatorEEEEJSI_SK_lSO_EEEvDpT0_:
	.zero		929


//--------------------- .nv.constant0._ZN6thrust24THRUST_300001_SM_1000_NS8cuda_cub4core6detail13_kernel_agentINS1_8__reduce11ReduceAgentIPN4cuda3std3__45tupleIJdlEEESC_SB_iNS1_9__extrema9arg_max_fIdl10comparatorEEEEJSC_SC_iSG_EEEvDpT0_ --------------------------
	.section	.nv.constant0._ZN6thrust24THRUST_300001_SM_1000_NS8cuda_cub4core6detail13_kernel_agentINS1_8__reduce11ReduceAgentIPN4cuda3std3__45tupleIJdlEEESC_SB_iNS1_9__extrema9arg_max_fIdl10comparatorEEEEJSC_SC_iSG_EEEvDpT0_,"a",@progbits
	.sectionflags	@""
	.align	4
.nv.constant0._ZN6thrust24THRUST_300001_SM_1000_NS8cuda_cub4core6detail13_kernel_agentINS1_8__reduce11ReduceAgentIPN4cuda3std3__45tupleIJdlEEESC_SB_iNS1_9__extrema9arg_max_fIdl10comparatorEEEEJSC_SC_iSG_EEEvDpT0_:
	.zero		917


//--------------------- .nv.constant0._ZN6thrust24THRUST_300001_SM_1000_NS8cuda_cub4core6detail13_kernel_agentINS1_8__reduce10DrainAgentIiEEJN3cub18CUB_300001_SM_10009GridQueueIjEEiEEEvDpT0_ --------------------------
	.section	.nv.constant0._ZN6thrust24THRUST_300001_SM_1000_NS8cuda_cub4core6detail13_kernel_agentINS1_8__reduce10DrainAgentIiEEJN3cub18CUB_300001_SM_10009GridQueueIjEEiEEEvDpT0_,"a",@progbits
	.sectionflags	@""
	.align	4
.nv.constant0._ZN6thrust24THRUST_300001_SM_1000_NS8cuda_cub4core6detail13_kernel_agentINS1_8__reduce10DrainAgentIiEEJN3cub18CUB_300001_SM_10009GridQueueIjEEiEEEvDpT0_:
	.zero		908


//--------------------- .nv.constant0._ZN6thrust24THRUST_300001_SM_1000_NS8cuda_cub4core6detail13_kernel_agentINS1_8__reduce11ReduceAgentINS0_12zip_iteratorIN4cuda3std3__45tupleIJNS0_10device_ptrIdEENS0_17counting_iteratorIlNS0_11use_defaultESF_SF_EEEEEEEPNSB_IJdlEEESJ_iNS1_9__extrema9arg_max_fIdl10comparatorEEEEJSI_SK_iN3cub18CUB_300001_SM_100013GridEvenShareIiEENSR_9GridQueueIjEESO_EEEvDpT0_ --------------------------
	.section	.nv.constant0._ZN6thrust24THRUST_300001_SM_1000_NS8cuda_cub4core6detail13_kernel_agentINS1_8__reduce11ReduceAgentINS0_12zip_iteratorIN4cuda3std3__45tupleIJNS0_10device_ptrIdEENS0_17counting_iteratorIlNS0_11use_defaultESF_SF_EEEEEEEPNSB_IJdlEEESJ_iNS1_9__extrema9arg_max_fIdl10comparatorEEEEJSI_SK_iN3cub18CUB_300001_SM_100013GridEvenShareIiEENSR_9GridQueueIjEESO_EEEvDpT0_,"a",@progbits
	.sectionflags	@""
	.align	4
.nv.constant0._ZN6thrust24THRUST_300001_SM_1000_NS8cuda_cub4core6detail13_kernel_agentINS1_8__reduce11ReduceAgentINS0_12zip_iteratorIN4cuda3std3__45tupleIJNS0_10device_ptrIdEENS0_17counting_iteratorIlNS0_11use_defaultESF_SF_EEEEEEEPNSB_IJdlEEESJ_iNS1_9__extrema9arg_max_fIdl10comparatorEEEEJSI_SK_iN3cub18CUB_300001_SM_100013GridEvenShareIiEENSR_9GridQueueIjEESO_EEEvDpT0_:
	.zero		977


//--------------------- .nv.constant0._ZN6thrust24THRUST_300001_SM_1000_NS8cuda_cub4core6detail13_kernel_agentINS1_8__reduce11ReduceAgentINS0_12zip_iteratorIN4cuda3std3__45tupleIJNS0_10device_ptrIdEENS0_17counting_iteratorIlNS0_11use_defaultESF_SF_EEEEEEEPNSB_IJdlEEESJ_iNS1_9__extrema9arg_max_fIdl10comparatorEEEEJSI_SK_iSO_EEEvDpT0_ --------------------------
	.section	.nv.constant0._ZN6thrust24THRUST_300001_SM_1000_NS8cuda_cub4core6detail13_kernel_agentINS1_8__reduce11ReduceAgentINS0_12zip_iteratorIN4cuda3std3__45tupleIJNS0_10device_ptrIdEENS0_17counting_iteratorIlNS0_11use_defaultESF_SF_EEEEEEEPNSB_IJdlEEESJ_iNS1_9__extrema9arg_max_fIdl10comparatorEEEEJSI_SK_iSO_EEEvDpT0_,"a",@progbits
	.sectionflags	@""
	.align	4
.nv.constant0._ZN6thrust24THRUST_300001_SM_1000_NS8cuda_cub4core6detail13_kernel_agentINS1_8__reduce11ReduceAgentINS0_12zip_iteratorIN4cuda3std3__45tupleIJNS0_10device_ptrIdEENS0_17counting_iteratorIlNS0_11use_defaultESF_SF_EEEEEEEPNSB_IJdlEEESJ_iNS1_9__extrema9arg_max_fIdl10comparatorEEEEJSI_SK_iSO_EEEvDpT0_:
	.zero		925


//--------------------- .nv.constant0._Z17kernel_gauss_stepPdiiii --------------------------
	.section	.nv.constant0._Z17kernel_gauss_stepPdiiii,"a",@progbits
	.sectionflags	@""
	.align	4
.nv.constant0._Z17kernel_gauss_stepPdiiii:
	.zero		920


//--------------------- .nv.constant0._Z11kernel_swapPdiiii --------------------------
	.section	.nv.constant0._Z11kernel_swapPdiiii,"a",@progbits
	.sectionflags	@""
	.align	4
.nv.constant0._Z11kernel_swapPdiiii:
	.zero		920


//--------------------- SYMBOLS --------------------------

	.type		.nv.reservedSmem.offset0,@object
	.size		.nv.reservedSmem.offset0,0x4
	.type		.nv.reservedSmem.cap,@object
	.size		.nv.reservedSmem.cap,0x4
